	.target	sm_90a

	.elftype	@"ET_EXEC"


//--------------------- .note.nv.tkinfo           --------------------------
	.section	.note.nv.tkinfo,"",@"SHT_NOTE"
	.sectionflags	@"SHF_NOTE_NV_TKINFO"
	.tkinfo
        /*0018*/ 	.word	0x00000002
        /*0030*/ 	.string	""
        /*0030*/ 	.string	"ptxas"
        /*0030*/ 	.string	"Cuda compilation tools, release 13.0, V13.0.88"
        /*0030*/ 	.string	"Build cuda_13.0.r13.0/compiler.36424714_0"
        /*0030*/ 	.string	"-arch sm_90a -m 64 "



//--------------------- .note.nv.cuinfo           --------------------------
	.section	.note.nv.cuinfo,"",@"SHT_NOTE"
	.sectionflags	@"SHF_NOTE_NV_CUINFO"
        /*0018*/ 	.short	0x0002
        /*001a*/ 	.short	0x005a
        /*001c*/ 	.short	0x0082
	.zero		2


//--------------------- .nv.info                  --------------------------
	.section	.nv.info,"",@"SHT_CUDA_INFO"
	.align	4


	//----- nvinfo : EIATTR_REGCOUNT
	.align		4
        /*0000*/ 	.byte	0x04, 0x2f
        /*0002*/ 	.short	(.L_12 - .L_11)
	.align		4
.L_11:
        /*0004*/ 	.word	index@(_ZN7cutlass13device_kernelIN5flash22FlashAttnBwdPreprocessIN4cute5tupleIJNS3_1CILi64EEENS5_ILi256EEEEEENS_10bfloat16_tEfNS_4arch4Sm80ELb1ELb1EEEEEvNT_6ParamsE)
        /*0008*/ 	.word	0x0000007a


	//----- nvinfo : EIATTR_FRAME_SIZE
	.align		4
.L_12:
        /*000c*/ 	.byte	0x04, 0x11
        /*000e*/ 	.short	(.L_14 - .L_13)
	.align		4
.L_13:
        /*0010*/ 	.word	index@(_ZN7cutlass13device_kernelIN5flash22FlashAttnBwdPreprocessIN4cute5tupleIJNS3_1CILi64EEENS5_ILi256EEEEEENS_10bfloat16_tEfNS_4arch4Sm80ELb1ELb1EEEEEvNT_6ParamsE)
        /*0014*/ 	.word	0x00000000


	//----- nvinfo : EIATTR_REGCOUNT
	.align		4
.L_14:
        /*0018*/ 	.byte	0x04, 0x2f
        /*001a*/ 	.short	(.L_16 - .L_15)
	.align		4
.L_15:
        /*001c*/ 	.word	index@(_ZN7cutlass13device_kernelIN5flash19enable_sm80_to_sm89INS1_16FlashAttnBwdSm80INS1_25CollectiveMainloopBwdSm80ILi1ELi1EN4cute5tupleIJNS5_1CILi64EEES8_NS7_ILi256EEEEEENS_10bfloat16_tEfNS_4arch4Sm80ELb1ELb0ELb0ELb1ELb0ELb0ELb0ELb0ELi2ELi4ELi2ELi2ELb0EEENS1_24CollectiveEpilogueBwdGQAISA_fSD_Li256ELb1ELb0EEENS1_25SingleTileBwdLPTSchedulerILb1ELi64ELb0EEEEEEEEEvNT_6ParamsE)
        /*0020*/ 	.word	0x00000004


	//----- nvinfo : EIATTR_FRAME_SIZE
	.align		4
.L_16:
        /*0024*/ 	.byte	0x04, 0x11
        /*0026*/ 	.short	(.L_18 - .L_17)
	.align		4
.L_17:
        /*0028*/ 	.word	index@(_ZN7cutlass13device_kernelIN5flash19enable_sm80_to_sm89INS1_16FlashAttnBwdSm80INS1_25CollectiveMainloopBwdSm80ILi1ELi1EN4cute5tupleIJNS5_1CILi64EEES8_NS7_ILi256EEEEEENS_10bfloat16_tEfNS_4arch4Sm80ELb1ELb0ELb0ELb1ELb0ELb0ELb0ELb0ELi2ELi4ELi2ELi2ELb0EEENS1_24CollectiveEpilogueBwdGQAISA_fSD_Li256ELb1ELb0EEENS1_25SingleTileBwdLPTSchedulerILb1ELi64ELb0EEEEEEEEEvNT_6ParamsE)
        /*002c*/ 	.word	0x00000000


	//----- nvinfo : EIATTR_REGCOUNT
	.align		4
.L_18:
        /*0030*/ 	.byte	0x04, 0x2f
        /*0032*/ 	.short	(.L_20 - .L_19)
	.align		4
.L_19:
        /*0034*/ 	.word	index@(_ZN7cutlass13device_kernelIN5flash32FlashAttnBwdPostprocessConvertdQIN4cute5tupleIJNS3_1CILi64EEENS5_ILi256EEEEEENS_10bfloat16_tEfNS_4arch4Sm80ELi256ENS3_8TiledMMAINS3_8MMA_AtomIJNS3_30SM80_16x8x16_F32BF16BF16F32_TNEEEENS3_6LayoutINS4_IJNS5_ILi2EEENS5_ILi4EEENS5_ILi1EEEEEENS4_IJSJ_SH_NS5_ILi0EEEEEEEENS4_IJNS5_ILi32EEES6_NS5_ILi16EEEEEEEELb0EEEEEvNT_6ParamsE)
        /*0038*/ 	.word	0x00000056


	//----- nvinfo : EIATTR_FRAME_SIZE
	.align		4
.L_20:
        /*003c*/ 	.byte	0x04, 0x11
        /*003e*/ 	.short	(.L_22 - .L_21)
	.align		4
.L_21:
        /*0040*/ 	.word	index@(_ZN7cutlass13device_kernelIN5flash32FlashAttnBwdPostprocessConvertdQIN4cute5tupleIJNS3_1CILi64EEENS5_ILi256EEEEEENS_10bfloat16_tEfNS_4arch4Sm80ELi256ENS3_8TiledMMAINS3_8MMA_AtomIJNS3_30SM80_16x8x16_F32BF16BF16F32_TNEEEENS3_6LayoutINS4_IJNS5_ILi2EEENS5_ILi4EEENS5_ILi1EEEEEENS4_IJSJ_SH_NS5_ILi0EEEEEEEENS4_IJNS5_ILi32EEES6_NS5_ILi16EEEEEEEELb0EEEEEvNT_6ParamsE)
        /*0044*/ 	.word	0x00000000


	//----- nvinfo : EIATTR_REGCOUNT
	.align		4
.L_22:
        /*0048*/ 	.byte	0x04, 0x2f
        /*004a*/ 	.short	(.L_24 - .L_23)
	.align		4
.L_23:
        /*004c*/ 	.word	index@(_ZN7cutlass13device_kernelIN5flash19enable_sm80_to_sm89INS1_16FlashAttnBwdSm80INS1_25CollectiveMainloopBwdSm80ILi1ELi1EN4cute5tupleIJNS5_1CILi64EEES8_NS7_ILi256EEEEEENS_10bfloat16_tEfNS_4arch4Sm80ELb1ELb0ELb0ELb1ELb0ELb0ELb0ELb0ELi2ELi4ELi2ELi2ELb0EEENS1_21CollectiveEpilogueBwdISA_SB_SD_Li256ELb1ELb0ELi4EEENS1_25SingleTileBwdLPTSchedulerILb1ELi64ELb0EEEEEEEEEvNT_6ParamsE)
        /*0050*/ 	.word	0x00000004


	//----- nvinfo : EIATTR_FRAME_SIZE
	.align		4
.L_24:
        /*0054*/ 	.byte	0x04, 0x11
        /*0056*/ 	.short	(.L_26 - .L_25)
	.align		4
.L_25:
        /*0058*/ 	.word	index@(_ZN7cutlass13device_kernelIN5flash19enable_sm80_to_sm89INS1_16FlashAttnBwdSm80INS1_25CollectiveMainloopBwdSm80ILi1ELi1EN4cute5tupleIJNS5_1CILi64EEES8_NS7_ILi256EEEEEENS_10bfloat16_tEfNS_4arch4Sm80ELb1ELb0ELb0ELb1ELb0ELb0ELb0ELb0ELi2ELi4ELi2ELi2ELb0EEENS1_21CollectiveEpilogueBwdISA_SB_SD_Li256ELb1ELb0ELi4EEENS1_25SingleTileBwdLPTSchedulerILb1ELi64ELb0EEEEEEEEEvNT_6ParamsE)
        /*005c*/ 	.word	0x00000000


	//----- nvinfo : EIATTR_REGCOUNT
	.align		4
.L_26:
        /*0060*/ 	.byte	0x04, 0x2f
        /*0062*/ 	.short	(.L_28 - .L_27)
	.align		4
.L_27:
        /*0064*/ 	.word	index@(_ZN7cutlass13device_kernelIN5flash22FlashAttnBwdPreprocessIN4cute5tupleIJNS3_1CILi64EEENS5_ILi256EEEEEENS_10bfloat16_tEfNS_4arch4Sm80ELb1ELb0EEEEEvNT_6ParamsE)
        /*0068*/ 	.word	0x0000007c


	//----- nvinfo : EIATTR_FRAME_SIZE
	.align		4
.L_28:
        /*006c*/ 	.byte	0x04, 0x11
        /*006e*/ 	.short	(.L_30 - .L_29)
	.align		4
.L_29:
        /*0070*/ 	.word	index@(_ZN7cutlass13device_kernelIN5flash22FlashAttnBwdPreprocessIN4cute5tupleIJNS3_1CILi64EEENS5_ILi256EEEEEENS_10bfloat16_tEfNS_4arch4Sm80ELb1ELb0EEEEEvNT_6ParamsE)
        /*0074*/ 	.word	0x00000000


	//----- nvinfo : EIATTR_REGCOUNT
	.align		4
.L_30:
        /*0078*/ 	.byte	0x04, 0x2f
        /*007a*/ 	.short	(.L_32 - .L_31)
	.align		4
.L_31:
        /*007c*/ 	.word	index@(_ZN7cutlass13device_kernelIN5flash19enable_sm80_to_sm89INS1_16FlashAttnBwdSm80INS1_25CollectiveMainloopBwdSm80ILi1ELi1EN4cute5tupleIJNS5_1CILi64EEES8_NS7_ILi256EEEEEENS_10bfloat16_tEfNS_4arch4Sm80ELb1ELb0ELb0ELb0ELb0ELb0ELb0ELb0ELi2ELi4ELi2ELi2ELb0EEENS1_24CollectiveEpilogueBwdGQAISA_fSD_Li256ELb0ELb0EEENS1_25SingleTileBwdLPTSchedulerILb0ELi64ELb0EEEEEEEEEvNT_6ParamsE)
        /*0080*/ 	.word	0x00000004


	//----- nvinfo : EIATTR_FRAME_SIZE
	.align		4
.L_32:
        /*0084*/ 	.byte	0x04, 0x11
        /*0086*/ 	.short	(.L_34 - .L_33)
	.align		4
.L_33:
        /*0088*/ 	.word	index@(_ZN7cutlass13device_kernelIN5flash19enable_sm80_to_sm89INS1_16FlashAttnBwdSm80INS1_25CollectiveMainloopBwdSm80ILi1ELi1EN4cute5tupleIJNS5_1CILi64EEES8_NS7_ILi256EEEEEENS_10bfloat16_tEfNS_4arch4Sm80ELb1ELb0ELb0ELb0ELb0ELb0ELb0ELb0ELi2ELi4ELi2ELi2ELb0EEENS1_24CollectiveEpilogueBwdGQAISA_fSD_Li256ELb0ELb0EEENS1_25SingleTileBwdLPTSchedulerILb0ELi64ELb0EEEEEEEEEvNT_6ParamsE)
        /*008c*/ 	.word	0x00000000


	//----- nvinfo : EIATTR_REGCOUNT
	.align		4
.L_34:
        /*0090*/ 	.byte	0x04, 0x2f
        /*0092*/ 	.short	(.L_36 - .L_35)
	.align		4
.L_35:
        /*0094*/ 	.word	index@(_ZN7cutlass13device_kernelIN5flash19enable_sm80_to_sm89INS1_16FlashAttnBwdSm80INS1_25CollectiveMainloopBwdSm80ILi1ELi1EN4cute5tupleIJNS5_1CILi64EEES8_NS7_ILi256EEEEEENS_10bfloat16_tEfNS_4arch4Sm80ELb1ELb0ELb0ELb0ELb0ELb0ELb0ELb0ELi2ELi4ELi2ELi2ELb0EEENS1_21CollectiveEpilogueBwdISA_SB_SD_Li256ELb0ELb0ELi4EEENS1_25SingleTileBwdLPTSchedulerILb0ELi64ELb0EEEEEEEEEvNT_6ParamsE)
        /*0098*/ 	.word	0x00000004


	//----- nvinfo : EIATTR_FRAME_SIZE
	.align		4
.L_36:
        /*009c*/ 	.byte	0x04, 0x11
        /*009e*/ 	.short	(.L_38 - .L_37)
	.align		4
.L_37:
        /*00a0*/ 	.word	index@(_ZN7cutlass13device_kernelIN5flash19enable_sm80_to_sm89INS1_16FlashAttnBwdSm80INS1_25CollectiveMainloopBwdSm80ILi1ELi1EN4cute5tupleIJNS5_1CILi64EEES8_NS7_ILi256EEEEEENS_10bfloat16_tEfNS_4arch4Sm80ELb1ELb0ELb0ELb0ELb0ELb0ELb0ELb0ELi2ELi4ELi2ELi2ELb0EEENS1_21CollectiveEpilogueBwdISA_SB_SD_Li256ELb0ELb0ELi4EEENS1_25SingleTileBwdLPTSchedulerILb0ELi64ELb0EEEEEEEEEvNT_6ParamsE)
        /*00a4*/ 	.word	0x00000000


	//----- nvinfo : EIATTR_REGCOUNT
	.align		4
.L_38:
        /*00a8*/ 	.byte	0x04, 0x2f
        /*00aa*/ 	.short	(.L_40 - .L_39)
	.align		4
.L_39:
        /*00ac*/ 	.word	index@(_ZN7cutlass13device_kernelIN5flash19enable_sm80_to_sm89INS1_16FlashAttnBwdSm80INS1_25CollectiveMainloopBwdSm80ILi1ELi1EN4cute5tupleIJNS5_1CILi64EEES8_NS7_ILi256EEEEEENS_10bfloat16_tEfNS_4arch4Sm80ELb0ELb1ELb0ELb1ELb0ELb0ELb0ELb0ELi2ELi4ELi2ELi2ELb0EEENS1_24CollectiveEpilogueBwdGQAISA_fSD_Li256ELb1ELb0EEENS1_19SingleTileSchedulerILb1ELb0ELb0ELi64EEEEEEEEEvNT_6ParamsE)
        /*00b0*/ 	.word	0x00000004


	//----- nvinfo : EIATTR_FRAME_SIZE
	.align		4
.L_40:
        /*00b4*/ 	.byte	0x04, 0x11
        /*00b6*/ 	.short	(.L_42 - .L_41)
	.align		4
.L_41:
        /*00b8*/ 	.word	index@(_ZN7cutlass13device_kernelIN5flash19enable_sm80_to_sm89INS1_16FlashAttnBwdSm80INS1_25CollectiveMainloopBwdSm80ILi1ELi1EN4cute5tupleIJNS5_1CILi64EEES8_NS7_ILi256EEEEEENS_10bfloat16_tEfNS_4arch4Sm80ELb0ELb1ELb0ELb1ELb0ELb0ELb0ELb0ELi2ELi4ELi2ELi2ELb0EEENS1_24CollectiveEpilogueBwdGQAISA_fSD_Li256ELb1ELb0EEENS1_19SingleTileSchedulerILb1ELb0ELb0ELi64EEEEEEEEEvNT_6ParamsE)
        /*00bc*/ 	.word	0x00000000


	//----- nvinfo : EIATTR_REGCOUNT
	.align		4
.L_42:
        /*00c0*/ 	.byte	0x04, 0x2f
        /*00c2*/ 	.short	(.L_44 - .L_43)
	.align		4
.L_43:
        /*00c4*/ 	.word	index@(_ZN7cutlass13device_kernelIN5flash19enable_sm80_to_sm89INS1_16FlashAttnBwdSm80INS1_25CollectiveMainloopBwdSm80ILi1ELi1EN4cute5tupleIJNS5_1CILi64EEES8_NS7_ILi256EEEEEENS_10bfloat16_tEfNS_4arch4Sm80ELb0ELb1ELb0ELb1ELb0ELb0ELb0ELb0ELi2ELi4ELi2ELi2ELb0EEENS1_21CollectiveEpilogueBwdISA_SB_SD_Li256ELb1ELb0ELi4EEENS1_19SingleTileSchedulerILb1ELb0ELb0ELi64EEEEEEEEEvNT_6ParamsE)
        /*00c8*/ 	.word	0x00000004


	//----- nvinfo : EIATTR_FRAME_SIZE
	.align		4
.L_44:
        /*00cc*/ 	.byte	0x04, 0x11
        /*00ce*/ 	.short	(.L_46 - .L_45)
	.align		4
.L_45:
        /*00d0*/ 	.word	index@(_ZN7cutlass13device_kernelIN5flash19enable_sm80_to_sm89INS1_16FlashAttnBwdSm80INS1_25CollectiveMainloopBwdSm80ILi1ELi1EN4cute5tupleIJNS5_1CILi64EEES8_NS7_ILi256EEEEEENS_10bfloat16_tEfNS_4arch4Sm80ELb0ELb1ELb0ELb1ELb0ELb0ELb0ELb0ELi2ELi4ELi2ELi2ELb0EEENS1_21CollectiveEpilogueBwdISA_SB_SD_Li256ELb1ELb0ELi4EEENS1_19SingleTileSchedulerILb1ELb0ELb0ELi64EEEEEEEEEvNT_6ParamsE)
        /*00d4*/ 	.word	0x00000000


	//----- nvinfo : EIATTR_REGCOUNT
	.align		4
.L_46:
        /*00d8*/ 	.byte	0x04, 0x2f
        /*00da*/ 	.short	(.L_48 - .L_47)
	.align		4
.L_47:
        /*00dc*/ 	.word	index@(_ZN7cutlass13device_kernelIN5flash19enable_sm80_to_sm89INS1_16FlashAttnBwdSm80INS1_25CollectiveMainloopBwdSm80ILi1ELi1EN4cute5tupleIJNS5_1CILi64EEES8_NS7_ILi256EEEEEENS_10bfloat16_tEfNS_4arch4Sm80ELb0ELb1ELb0ELb0ELb0ELb0ELb0ELb0ELi2ELi4ELi2ELi2ELb0EEENS1_24CollectiveEpilogueBwdGQAISA_fSD_Li256ELb0ELb0EEENS1_19SingleTileSchedulerILb0ELb0ELb0ELi64EEEEEEEEEvNT_6ParamsE)
        /*00e0*/ 	.word	0x00000004


	//----- nvinfo : EIATTR_FRAME_SIZE
	.align		4
.L_48:
        /*00e4*/ 	.byte	0x04, 0x11
        /*00e6*/ 	.short	(.L_50 - .L_49)
	.align		4
.L_49:
        /*00e8*/ 	.word	index@(_ZN7cutlass13device_kernelIN5flash19enable_sm80_to_sm89INS1_16FlashAttnBwdSm80INS1_25CollectiveMainloopBwdSm80ILi1ELi1EN4cute5tupleIJNS5_1CILi64EEES8_NS7_ILi256EEEEEENS_10bfloat16_tEfNS_4arch4Sm80ELb0ELb1ELb0ELb0ELb0ELb0ELb0ELb0ELi2ELi4ELi2ELi2ELb0EEENS1_24CollectiveEpilogueBwdGQAISA_fSD_Li256ELb0ELb0EEENS1_19SingleTileSchedulerILb0ELb0ELb0ELi64EEEEEEEEEvNT_6ParamsE)
        /*00ec*/ 	.word	0x00000000


	//----- nvinfo : EIATTR_REGCOUNT
	.align		4
.L_50:
        /*00f0*/ 	.byte	0x04, 0x2f
        /*00f2*/ 	.short	(.L_52 - .L_51)
	.align		4
.L_51:
        /*00f4*/ 	.word	index@(_ZN7cutlass13device_kernelIN5flash19enable_sm80_to_sm89INS1_16FlashAttnBwdSm80INS1_25CollectiveMainloopBwdSm80ILi1ELi1EN4cute5tupleIJNS5_1CILi64EEES8_NS7_ILi256EEEEEENS_10bfloat16_tEfNS_4arch4Sm80ELb0ELb1ELb0ELb0ELb0ELb0ELb0ELb0ELi2ELi4ELi2ELi2ELb0EEENS1_21CollectiveEpilogueBwdISA_SB_SD_Li256ELb0ELb0ELi4EEENS1_19SingleTileSchedulerILb0ELb0ELb0ELi64EEEEEEEEEvNT_6ParamsE)
        /*00f8*/ 	.word	0x00000004


	//----- nvinfo : EIATTR_FRAME_SIZE
	.align		4
.L_52:
        /*00fc*/ 	.byte	0x04, 0x11
        /*00fe*/ 	.short	(.L_54 - .L_53)
	.align		4
.L_53:
        /*0100*/ 	.word	index@(_ZN7cutlass13device_kernelIN5flash19enable_sm80_to_sm89INS1_16FlashAttnBwdSm80INS1_25CollectiveMainloopBwdSm80ILi1ELi1EN4cute5tupleIJNS5_1CILi64EEES8_NS7_ILi256EEEEEENS_10bfloat16_tEfNS_4arch4Sm80ELb0ELb1ELb0ELb0ELb0ELb0ELb0ELb0ELi2ELi4ELi2ELi2ELb0EEENS1_21CollectiveEpilogueBwdISA_SB_SD_Li256ELb0ELb0ELi4EEENS1_19SingleTileSchedulerILb0ELb0ELb0ELi64EEEEEEEEEvNT_6ParamsE)
        /*0104*/ 	.word	0x00000000


	//----- nvinfo : EIATTR_REGCOUNT
	.align		4
.L_54:
        /*0108*/ 	.byte	0x04, 0x2f
        /*010a*/ 	.short	(.L_56 - .L_55)
	.align		4
.L_55:
        /*010c*/ 	.word	index@(_ZN7cutlass13device_kernelIN5flash19enable_sm80_to_sm89INS1_16FlashAttnBwdSm80INS1_25CollectiveMainloopBwdSm80ILi1ELi1EN4cute5tupleIJNS5_1CILi64EEES8_NS7_ILi256EEEEEENS_10bfloat16_tEfNS_4arch4Sm80ELb0ELb0ELb0ELb1ELb0ELb0ELb0ELb0ELi2ELi4ELi2ELi2ELb0EEENS1_24CollectiveEpilogueBwdGQAISA_fSD_Li256ELb1ELb0EEENS1_19SingleTileSchedulerILb1ELb0ELb0ELi64EEEEEEEEEvNT_6ParamsE)
        /*0110*/ 	.word	0x00000004


	//----- nvinfo : EIATTR_FRAME_SIZE
	.align		4
.L_56:
        /*0114*/ 	.byte	0x04, 0x11
        /*0116*/ 	.short	(.L_58 - .L_57)
	.align		4
.L_57:
        /*0118*/ 	.word	index@(_ZN7cutlass13device_kernelIN5flash19enable_sm80_to_sm89INS1_16FlashAttnBwdSm80INS1_25CollectiveMainloopBwdSm80ILi1ELi1EN4cute5tupleIJNS5_1CILi64EEES8_NS7_ILi256EEEEEENS_10bfloat16_tEfNS_4arch4Sm80ELb0ELb0ELb0ELb1ELb0ELb0ELb0ELb0ELi2ELi4ELi2ELi2ELb0EEENS1_24CollectiveEpilogueBwdGQAISA_fSD_Li256ELb1ELb0EEENS1_19SingleTileSchedulerILb1ELb0ELb0ELi64EEEEEEEEEvNT_6ParamsE)
        /*011c*/ 	.word	0x00000000


	//----- nvinfo : EIATTR_REGCOUNT
	.align		4
.L_58:
        /*0120*/ 	.byte	0x04, 0x2f
        /*0122*/ 	.short	(.L_60 - .L_59)
	.align		4
.L_59:
        /*0124*/ 	.word	index@(_ZN7cutlass13device_kernelIN5flash19enable_sm80_to_sm89INS1_16FlashAttnBwdSm80INS1_25CollectiveMainloopBwdSm80ILi1ELi1EN4cute5tupleIJNS5_1CILi64EEES8_NS7_ILi256EEEEEENS_10bfloat16_tEfNS_4arch4Sm80ELb0ELb0ELb0ELb1ELb0ELb0ELb0ELb0ELi2ELi4ELi2ELi2ELb0EEENS1_21CollectiveEpilogueBwdISA_SB_SD_Li256ELb1ELb0ELi4EEENS1_19SingleTileSchedulerILb1ELb0ELb0ELi64EEEEEEEEEvNT_6ParamsE)
        /*0128*/ 	.word	0x00000004


	//----- nvinfo : EIATTR_FRAME_SIZE
	.align		4
.L_60:
        /*012c*/ 	.byte	0x04, 0x11
        /*012e*/ 	.short	(.L_62 - .L_61)
	.align		4
.L_61:
        /*0130*/ 	.word	index@(_ZN7cutlass13device_kernelIN5flash19enable_sm80_to_sm89INS1_16FlashAttnBwdSm80INS1_25CollectiveMainloopBwdSm80ILi1ELi1EN4cute5tupleIJNS5_1CILi64EEES8_NS7_ILi256EEEEEENS_10bfloat16_tEfNS_4arch4Sm80ELb0ELb0ELb0ELb1ELb0ELb0ELb0ELb0ELi2ELi4ELi2ELi2ELb0EEENS1_21CollectiveEpilogueBwdISA_SB_SD_Li256ELb1ELb0ELi4EEENS1_19SingleTileSchedulerILb1ELb0ELb0ELi64EEEEEEEEEvNT_6ParamsE)
        /*0134*/ 	.word	0x00000000


	//----- nvinfo : EIATTR_REGCOUNT
	.align		4
.L_62:
        /*0138*/ 	.byte	0x04, 0x2f
        /*013a*/ 	.short	(.L_64 - .L_63)
	.align		4
.L_63:
        /*013c*/ 	.word	index@(_ZN7cutlass13device_kernelIN5flash19enable_sm80_to_sm89INS1_16FlashAttnBwdSm80INS1_25CollectiveMainloopBwdSm80ILi1ELi1EN4cute5tupleIJNS5_1CILi64EEES8_NS7_ILi256EEEEEENS_10bfloat16_tEfNS_4arch4Sm80ELb0ELb0ELb0ELb0ELb0ELb0ELb0ELb0ELi2ELi4ELi2ELi2ELb0EEENS1_24CollectiveEpilogueBwdGQAISA_fSD_Li256ELb0ELb0EEENS1_19SingleTileSchedulerILb0ELb0ELb0ELi64EEEEEEEEEvNT_6ParamsE)
        /*0140*/ 	.word	0x00000004


	//----- nvinfo : EIATTR_FRAME_SIZE
	.align		4
.L_64:
        /*0144*/ 	.byte	0x04, 0x11
        /*0146*/ 	.short	(.L_66 - .L_65)
	.align		4
.L_65:
        /*0148*/ 	.word	index@(_ZN7cutlass13device_kernelIN5flash19enable_sm80_to_sm89INS1_16FlashAttnBwdSm80INS1_25CollectiveMainloopBwdSm80ILi1ELi1EN4cute5tupleIJNS5_1CILi64EEES8_NS7_ILi256EEEEEENS_10bfloat16_tEfNS_4arch4Sm80ELb0ELb0ELb0ELb0ELb0ELb0ELb0ELb0ELi2ELi4ELi2ELi2ELb0EEENS1_24CollectiveEpilogueBwdGQAISA_fSD_Li256ELb0ELb0EEENS1_19SingleTileSchedulerILb0ELb0ELb0ELi64EEEEEEEEEvNT_6ParamsE)
        /*014c*/ 	.word	0x00000000


	//----- nvinfo : EIATTR_REGCOUNT
	.align		4
.L_66:
        /*0150*/ 	.byte	0x04, 0x2f
        /*0152*/ 	.short	(.L_68 - .L_67)
	.align		4
.L_67:
        /*0154*/ 	.word	index@(_ZN7cutlass13device_kernelIN5flash19enable_sm80_to_sm89INS1_16FlashAttnBwdSm80INS1_25CollectiveMainloopBwdSm80ILi1ELi1EN4cute5tupleIJNS5_1CILi64EEES8_NS7_ILi256EEEEEENS_10bfloat16_tEfNS_4arch4Sm80ELb0ELb0ELb0ELb0ELb0ELb0ELb0ELb0ELi2ELi4ELi2ELi2ELb0EEENS1_21CollectiveEpilogueBwdISA_SB_SD_Li256ELb0ELb0ELi4EEENS1_19SingleTileSchedulerILb0ELb0ELb0ELi64EEEEEEEEEvNT_6ParamsE)
        /*0158*/ 	.word	0x00000004


	//----- nvinfo : EIATTR_FRAME_SIZE
	.align		4
.L_68:
        /*015c*/ 	.byte	0x04, 0x11
        /*015e*/ 	.short	(.L_70 - .L_69)
	.align		4
.L_69:
        /*0160*/ 	.word	index@(_ZN7cutlass13device_kernelIN5flash19enable_sm80_to_sm89INS1_16FlashAttnBwdSm80INS1_25CollectiveMainloopBwdSm80ILi1ELi1EN4cute5tupleIJNS5_1CILi64EEES8_NS7_ILi256EEEEEENS_10bfloat16_tEfNS_4arch4Sm80ELb0ELb0ELb0ELb0ELb0ELb0ELb0ELb0ELi2ELi4ELi2ELi2ELb0EEENS1_21CollectiveEpilogueBwdISA_SB_SD_Li256ELb0ELb0ELi4EEENS1_19SingleTileSchedulerILb0ELb0ELb0ELi64EEEEEEEEEvNT_6ParamsE)
        /*0164*/ 	.word	0x00000000


	//----- nvinfo : EIATTR_REGCOUNT
	.align		4
.L_70:
        /*0168*/ 	.byte	0x04, 0x2f
        /*016a*/ 	.short	(.L_72 - .L_71)
	.align		4
.L_71:
        /*016c*/ 	.word	index@(_ZN7cutlass13device_kernelIN5flash22FlashAttnBwdPreprocessIN4cute5tupleIJNS3_1CILi32EEENS5_ILi256EEEEEENS_10bfloat16_tEfNS_4arch4Sm80ELb1ELb1EEEEEvNT_6ParamsE)
        /*0170*/ 	.word	0x0000003d


	//----- nvinfo : EIATTR_FRAME_SIZE
	.align		4
.L_72:
        /*0174*/ 	.byte	0x04, 0x11
        /*0176*/ 	.short	(.L_74 - .L_73)
	.align		4
.L_73:
        /*0178*/ 	.word	index@(_ZN7cutlass13device_kernelIN5flash22FlashAttnBwdPreprocessIN4cute5tupleIJNS3_1CILi32EEENS5_ILi256EEEEEENS_10bfloat16_tEfNS_4arch4Sm80ELb1ELb1EEEEEvNT_6ParamsE)
        /*017c*/ 	.word	0x00000000


	//----- nvinfo : EIATTR_REGCOUNT
	.align		4
.L_74:
        /*0180*/ 	.byte	0x04, 0x2f
        /*0182*/ 	.short	(.L_76 - .L_75)
	.align		4
.L_75:
        /*0184*/ 	.word	index@(_ZN7cutlass13device_kernelIN5flash19enable_sm80_to_sm89INS1_16FlashAttnBwdSm80INS1_25CollectiveMainloopBwdSm80ILi1ELi1EN4cute5tupleIJNS5_1CILi32EEENS7_ILi64EEENS7_ILi256EEEEEENS_10bfloat16_tEfNS_4arch4Sm80ELb1ELb0ELb0ELb1ELb0ELb0ELb0ELb0ELi2ELi2ELi2ELi1ELb1EEENS1_24CollectiveEpilogueBwdGQAISB_fSE_Li256ELb1ELb0EEENS1_25SingleTileBwdLPTSchedulerILb1ELi64ELb0EEEEEEEEEvNT_6ParamsE)
        /*0188*/ 	.word	0x00000004


	//----- nvinfo : EIATTR_FRAME_SIZE
	.align		4
.L_76:
        /*018c*/ 	.byte	0x04, 0x11
        /*018e*/ 	.short	(.L_78 - .L_77)
	.align		4
.L_77:
        /*0190*/ 	.word	index@(_ZN7cutlass13device_kernelIN5flash19enable_sm80_to_sm89INS1_16FlashAttnBwdSm80INS1_25CollectiveMainloopBwdSm80ILi1ELi1EN4cute5tupleIJNS5_1CILi32EEENS7_ILi64EEENS7_ILi256EEEEEENS_10bfloat16_tEfNS_4arch4Sm80ELb1ELb0ELb0ELb1ELb0ELb0ELb0ELb0ELi2ELi2ELi2ELi1ELb1EEENS1_24CollectiveEpilogueBwdGQAISB_fSE_Li256ELb1ELb0EEENS1_25SingleTileBwdLPTSchedulerILb1ELi64ELb0EEEEEEEEEvNT_6ParamsE)
        /*0194*/ 	.word	0x00000000


	//----- nvinfo : EIATTR_REGCOUNT
	.align		4
.L_78:
        /*0198*/ 	.byte	0x04, 0x2f
        /*019a*/ 	.short	(.L_80 - .L_79)
	.align		4
.L_79:
        /*019c*/ 	.word	index@(_ZN7cutlass13device_kernelIN5flash32FlashAttnBwdPostprocessConvertdQIN4cute5tupleIJNS3_1CILi32EEENS5_ILi256EEEEEENS_10bfloat16_tEfNS_4arch4Sm80ELi256ENS3_8TiledMMAINS3_8MMA_AtomIJNS3_30SM80_16x8x16_F32BF16BF16F32_TNEEEENS3_6LayoutINS4_IJNS5_ILi1EEENS5_ILi8EEESH_EEENS4_IJNS5_ILi0EEESH_SK_EEEEENS4_IJNS5_ILi16EEENS5_ILi128EEESN_EEEEELb0EEEEEvNT_6ParamsE)
        /*01a0*/ 	.word	0x00000038


	//----- nvinfo : EIATTR_FRAME_SIZE
	.align		4
.L_80:
        /*01a4*/ 	.byte	0x04, 0x11
        /*01a6*/ 	.short	(.L_82 - .L_81)
	.align		4
.L_81:
        /*01a8*/ 	.word	index@(_ZN7cutlass13device_kernelIN5flash32FlashAttnBwdPostprocessConvertdQIN4cute5tupleIJNS3_1CILi32EEENS5_ILi256EEEEEENS_10bfloat16_tEfNS_4arch4Sm80ELi256ENS3_8TiledMMAINS3_8MMA_AtomIJNS3_30SM80_16x8x16_F32BF16BF16F32_TNEEEENS3_6LayoutINS4_IJNS5_ILi1EEENS5_ILi8EEESH_EEENS4_IJNS5_ILi0EEESH_SK_EEEEENS4_IJNS5_ILi16EEENS5_ILi128EEESN_EEEEELb0EEEEEvNT_6ParamsE)
        /*01ac*/ 	.word	0x00000000


	//----- nvinfo : EIATTR_REGCOUNT
	.align		4
.L_82:
        /*01b0*/ 	.byte	0x04, 0x2f
        /*01b2*/ 	.short	(.L_84 - .L_83)
	.align		4
.L_83:
        /*01b4*/ 	.word	index@(_ZN7cutlass13device_kernelIN5flash19enable_sm80_to_sm89INS1_16FlashAttnBwdSm80INS1_25CollectiveMainloopBwdSm80ILi1ELi1EN4cute5tupleIJNS5_1CILi32EEENS7_ILi64EEENS7_ILi256EEEEEENS_10bfloat16_tEfNS_4arch4Sm80ELb1ELb0ELb0ELb1ELb0ELb0ELb0ELb0ELi2ELi2ELi2ELi1ELb1EEENS1_21CollectiveEpilogueBwdISB_SC_SE_Li256ELb1ELb0ELi4EEENS1_25SingleTileBwdLPTSchedulerILb1ELi64ELb0EEEEEEEEEvNT_6ParamsE)
        /*01b8*/ 	.word	0x00000004


	//----- nvinfo : EIATTR_FRAME_SIZE
	.align		4
.L_84:
        /*01bc*/ 	.byte	0x04, 0x11
        /*01be*/ 	.short	(.L_86 - .L_85)
	.align		4
.L_85:
        /*01c0*/ 	.word	index@(_ZN7cutlass13device_kernelIN5flash19enable_sm80_to_sm89INS1_16FlashAttnBwdSm80INS1_25CollectiveMainloopBwdSm80ILi1ELi1EN4cute5tupleIJNS5_1CILi32EEENS7_ILi64EEENS7_ILi256EEEEEENS_10bfloat16_tEfNS_4arch4Sm80ELb1ELb0ELb0ELb1ELb0ELb0ELb0ELb0ELi2ELi2ELi2ELi1ELb1EEENS1_21CollectiveEpilogueBwdISB_SC_SE_Li256ELb1ELb0ELi4EEENS1_25SingleTileBwdLPTSchedulerILb1ELi64ELb0EEEEEEEEEvNT_6ParamsE)
        /*01c4*/ 	.word	0x00000000


	//----- nvinfo : EIATTR_REGCOUNT
	.align		4
.L_86:
        /*01c8*/ 	.byte	0x04, 0x2f
        /*01ca*/ 	.short	(.L_88 - .L_87)
	.align		4
.L_87:
        /*01cc*/ 	.word	index@(_ZN7cutlass13device_kernelIN5flash22FlashAttnBwdPreprocessIN4cute5tupleIJNS3_1CILi32EEENS5_ILi256EEEEEENS_10bfloat16_tEfNS_4arch4Sm80ELb1ELb0EEEEEvNT_6ParamsE)
        /*01d0*/ 	.word	0x0000003c


	//----- nvinfo : EIATTR_FRAME_SIZE
	.align		4
.L_88:
        /*01d4*/ 	.byte	0x04, 0x11
        /*01d6*/ 	.short	(.L_90 - .L_89)
	.align		4
.L_89:
        /*01d8*/ 	.word	index@(_ZN7cutlass13device_kernelIN5flash22FlashAttnBwdPreprocessIN4cute5tupleIJNS3_1CILi32EEENS5_ILi256EEEEEENS_10bfloat16_tEfNS_4arch4Sm80ELb1ELb0EEEEEvNT_6ParamsE)
        /*01dc*/ 	.word	0x00000000


	//----- nvinfo : EIATTR_REGCOUNT
	.align		4
.L_90:
        /*01e0*/ 	.byte	0x04, 0x2f
        /*01e2*/ 	.short	(.L_92 - .L_91)
	.align		4
.L_91:
        /*01e4*/ 	.word	index@(_ZN7cutlass13device_kernelIN5flash19enable_sm80_to_sm89INS1_16FlashAttnBwdSm80INS1_25CollectiveMainloopBwdSm80ILi1ELi1EN4cute5tupleIJNS5_1CILi32EEENS7_ILi64EEENS7_ILi256EEEEEENS_10bfloat16_tEfNS_4arch4Sm80ELb1ELb0ELb0ELb0ELb0ELb0ELb0ELb0ELi2ELi2ELi2ELi1ELb1EEENS1_24CollectiveEpilogueBwdGQAISB_fSE_Li256ELb0ELb0EEENS1_25SingleTileBwdLPTSchedulerILb0ELi64ELb0EEEEEEEEEvNT_6ParamsE)
        /*01e8*/ 	.word	0x00000004


	//----- nvinfo : EIATTR_FRAME_SIZE
	.align		4
.L_92:
        /*01ec*/ 	.byte	0x04, 0x11
        /*01ee*/ 	.short	(.L_94 - .L_93)
	.align		4
.L_93:
        /*01f0*/ 	.word	index@(_ZN7cutlass13device_kernelIN5flash19enable_sm80_to_sm89INS1_16FlashAttnBwdSm80INS1_25CollectiveMainloopBwdSm80ILi1ELi1EN4cute5tupleIJNS5_1CILi32EEENS7_ILi64EEENS7_ILi256EEEEEENS_10bfloat16_tEfNS_4arch4Sm80ELb1ELb0ELb0ELb0ELb0ELb0ELb0ELb0ELi2ELi2ELi2ELi1ELb1EEENS1_24CollectiveEpilogueBwdGQAISB_fSE_Li256ELb0ELb0EEENS1_25SingleTileBwdLPTSchedulerILb0ELi64ELb0EEEEEEEEEvNT_6ParamsE)
        /*01f4*/ 	.word	0x00000000


	//----- nvinfo : EIATTR_REGCOUNT
	.align		4
.L_94:
        /*01f8*/ 	.byte	0x04, 0x2f
        /*01fa*/ 	.short	(.L_96 - .L_95)
	.align		4
.L_95:
        /*01fc*/ 	.word	index@(_ZN7cutlass13device_kernelIN5flash19enable_sm80_to_sm89INS1_16FlashAttnBwdSm80INS1_25CollectiveMainloopBwdSm80ILi1ELi1EN4cute5tupleIJNS5_1CILi32EEENS7_ILi64EEENS7_ILi256EEEEEENS_10bfloat16_tEfNS_4arch4Sm80ELb1ELb0ELb0ELb0ELb0ELb0ELb0ELb0ELi2ELi2ELi2ELi1ELb1EEENS1_21CollectiveEpilogueBwdISB_SC_SE_Li256ELb0ELb0ELi4EEENS1_25SingleTileBwdLPTSchedulerILb0ELi64ELb0EEEEEEEEEvNT_6ParamsE)
        /*0200*/ 	.word	0x00000004


	//----- nvinfo : EIATTR_FRAME_SIZE
	.align		4
.L_96:
        /*0204*/ 	.byte	0x04, 0x11
        /*0206*/ 	.short	(.L_98 - .L_97)
	.align		4
.L_97:
        /*0208*/ 	.word	index@(_ZN7cutlass13device_kernelIN5flash19enable_sm80_to_sm89INS1_16FlashAttnBwdSm80INS1_25CollectiveMainloopBwdSm80ILi1ELi1EN4cute5tupleIJNS5_1CILi32EEENS7_ILi64EEENS7_ILi256EEEEEENS_10bfloat16_tEfNS_4arch4Sm80ELb1ELb0ELb0ELb0ELb0ELb0ELb0ELb0ELi2ELi2ELi2ELi1ELb1EEENS1_21CollectiveEpilogueBwdISB_SC_SE_Li256ELb0ELb0ELi4EEENS1_25SingleTileBwdLPTSchedulerILb0ELi64ELb0EEEEEEEEEvNT_6ParamsE)
        /*020c*/ 	.word	0x00000000


	//----- nvinfo : EIATTR_REGCOUNT
	.align		4
.L_98:
        /*0210*/ 	.byte	0x04, 0x2f
        /*0212*/ 	.short	(.L_100 - .L_99)
	.align		4
.L_99:
        /*0214*/ 	.word	index@(_ZN7cutlass13device_kernelIN5flash19enable_sm80_to_sm89INS1_16FlashAttnBwdSm80INS1_25CollectiveMainloopBwdSm80ILi1ELi1EN4cute5tupleIJNS5_1CILi32EEENS7_ILi64EEENS7_ILi256EEEEEENS_10bfloat16_tEfNS_4arch4Sm80ELb0ELb1ELb0ELb1ELb0ELb0ELb0ELb0ELi2ELi2ELi2ELi1ELb1EEENS1_24CollectiveEpilogueBwdGQAISB_fSE_Li256ELb1ELb0EEENS1_19SingleTileSchedulerILb1ELb0ELb0ELi64EEEEEEEEEvNT_6ParamsE)
        /*0218*/ 	.word	0x00000004


	//----- nvinfo : EIATTR_FRAME_SIZE
	.align		4
.L_100:
        /*021c*/ 	.byte	0x04, 0x11
        /*021e*/ 	.short	(.L_102 - .L_101)
	.align		4
.L_101:
        /*0220*/ 	.word	index@(_ZN7cutlass13device_kernelIN5flash19enable_sm80_to_sm89INS1_16FlashAttnBwdSm80INS1_25CollectiveMainloopBwdSm80ILi1ELi1EN4cute5tupleIJNS5_1CILi32EEENS7_ILi64EEENS7_ILi256EEEEEENS_10bfloat16_tEfNS_4arch4Sm80ELb0ELb1ELb0ELb1ELb0ELb0ELb0ELb0ELi2ELi2ELi2ELi1ELb1EEENS1_24CollectiveEpilogueBwdGQAISB_fSE_Li256ELb1ELb0EEENS1_19SingleTileSchedulerILb1ELb0ELb0ELi64EEEEEEEEEvNT_6ParamsE)
        /*0224*/ 	.word	0x00000000


	//----- nvinfo : EIATTR_REGCOUNT
	.align		4
.L_102:
        /*0228*/ 	.byte	0x04, 0x2f
        /*022a*/ 	.short	(.L_104 - .L_103)
	.align		4
.L_103:
        /*022c*/ 	.word	index@(_ZN7cutlass13device_kernelIN5flash19enable_sm80_to_sm89INS1_16FlashAttnBwdSm80INS1_25CollectiveMainloopBwdSm80ILi1ELi1EN4cute5tupleIJNS5_1CILi32EEENS7_ILi64EEENS7_ILi256EEEEEENS_10bfloat16_tEfNS_4arch4Sm80ELb0ELb1ELb0ELb1ELb0ELb0ELb0ELb0ELi2ELi2ELi2ELi1ELb1EEENS1_21CollectiveEpilogueBwdISB_SC_SE_Li256ELb1ELb0ELi4EEENS1_19SingleTileSchedulerILb1ELb0ELb0ELi64EEEEEEEEEvNT_6ParamsE)
        /*0230*/ 	.word	0x00000004


	//----- nvinfo : EIATTR_FRAME_SIZE
	.align		4
.L_104:
        /*0234*/ 	.byte	0x04, 0x11
        /*0236*/ 	.short	(.L_106 - .L_105)
	.align		4
.L_105:
        /*0238*/ 	.word	index@(_ZN7cutlass13device_kernelIN5flash19enable_sm80_to_sm89INS1_16FlashAttnBwdSm80INS1_25CollectiveMainloopBwdSm80ILi1ELi1EN4cute5tupleIJNS5_1CILi32EEENS7_ILi64EEENS7_ILi256EEEEEENS_10bfloat16_tEfNS_4arch4Sm80ELb0ELb1ELb0ELb1ELb0ELb0ELb0ELb0ELi2ELi2ELi2ELi1ELb1EEENS1_21CollectiveEpilogueBwdISB_SC_SE_Li256ELb1ELb0ELi4EEENS1_19SingleTileSchedulerILb1ELb0ELb0ELi64EEEEEEEEEvNT_6ParamsE)
        /*023c*/ 	.word	0x00000000


	//----- nvinfo : EIATTR_REGCOUNT
	.align		4
.L_106:
        /*0240*/ 	.byte	0x04, 0x2f
        /*0242*/ 	.short	(.L_108 - .L_107)
	.align		4
.L_107:
        /*0244*/ 	.word	index@(_ZN7cutlass13device_kernelIN5flash19enable_sm80_to_sm89INS1_16FlashAttnBwdSm80INS1_25CollectiveMainloopBwdSm80ILi1ELi1EN4cute5tupleIJNS5_1CILi32EEENS7_ILi64EEENS7_ILi256EEEEEENS_10bfloat16_tEfNS_4arch4Sm80ELb0ELb1ELb0ELb0ELb0ELb0ELb0ELb0ELi2ELi2ELi2ELi1ELb1EEENS1_24CollectiveEpilogueBwdGQAISB_fSE_Li256ELb0ELb0EEENS1_19SingleTileSchedulerILb0ELb0ELb0ELi64EEEEEEEEEvNT_6ParamsE)
        /*0248*/ 	.word	0x00000004


	//----- nvinfo : EIATTR_FRAME_SIZE
	.align		4
.L_108:
        /*024c*/ 	.byte	0x04, 0x11
        /*024e*/ 	.short	(.L_110 - .L_109)
	.align		4
.L_109:
        /*0250*/ 	.word	index@(_ZN7cutlass13device_kernelIN5flash19enable_sm80_to_sm89INS1_16FlashAttnBwdSm80INS1_25CollectiveMainloopBwdSm80ILi1ELi1EN4cute5tupleIJNS5_1CILi32EEENS7_ILi64EEENS7_ILi256EEEEEENS_10bfloat16_tEfNS_4arch4Sm80ELb0ELb1ELb0ELb0ELb0ELb0ELb0ELb0ELi2ELi2ELi2ELi1ELb1EEENS1_24CollectiveEpilogueBwdGQAISB_fSE_Li256ELb0ELb0EEENS1_19SingleTileSchedulerILb0ELb0ELb0ELi64EEEEEEEEEvNT_6ParamsE)
        /*0254*/ 	.word	0x00000000


	//----- nvinfo : EIATTR_REGCOUNT
	.align		4
.L_110:
        /*0258*/ 	.byte	0x04, 0x2f
        /*025a*/ 	.short	(.L_112 - .L_111)
	.align		4
.L_111:
        /*025c*/ 	.word	index@(_ZN7cutlass13device_kernelIN5flash19enable_sm80_to_sm89INS1_16FlashAttnBwdSm80INS1_25CollectiveMainloopBwdSm80ILi1ELi1EN4cute5tupleIJNS5_1CILi32EEENS7_ILi64EEENS7_ILi256EEEEEENS_10bfloat16_tEfNS_4arch4Sm80ELb0ELb1ELb0ELb0ELb0ELb0ELb0ELb0ELi2ELi2ELi2ELi1ELb1EEENS1_21CollectiveEpilogueBwdISB_SC_SE_Li256ELb0ELb0ELi4EEENS1_19SingleTileSchedulerILb0ELb0ELb0ELi64EEEEEEEEEvNT_6ParamsE)
        /*0260*/ 	.word	0x00000004


	//----- nvinfo : EIATTR_FRAME_SIZE
	.align		4
.L_112:
        /*0264*/ 	.byte	0x04, 0x11
        /*0266*/ 	.short	(.L_114 - .L_113)
	.align		4
.L_113:
        /*0268*/ 	.word	index@(_ZN7cutlass13device_kernelIN5flash19enable_sm80_to_sm89INS1_16FlashAttnBwdSm80INS1_25CollectiveMainloopBwdSm80ILi1ELi1EN4cute5tupleIJNS5_1CILi32EEENS7_ILi64EEENS7_ILi256EEEEEENS_10bfloat16_tEfNS_4arch4Sm80ELb0ELb1ELb0ELb0ELb0ELb0ELb0ELb0ELi2ELi2ELi2ELi1ELb1EEENS1_21CollectiveEpilogueBwdISB_SC_SE_Li256ELb0ELb0ELi4EEENS1_19SingleTileSchedulerILb0ELb0ELb0ELi64EEEEEEEEEvNT_6ParamsE)
        /*026c*/ 	.word	0x00000000


	//----- nvinfo : EIATTR_REGCOUNT
	.align		4
.L_114:
        /*0270*/ 	.byte	0x04, 0x2f
        /*0272*/ 	.short	(.L_116 - .L_115)
	.align		4
.L_115:
        /*0274*/ 	.word	index@(_ZN7cutlass13device_kernelIN5flash19enable_sm80_to_sm89INS1_16FlashAttnBwdSm80INS1_25CollectiveMainloopBwdSm80ILi1ELi1EN4cute5tupleIJNS5_1CILi32EEENS7_ILi64EEENS7_ILi256EEEEEENS_10bfloat16_tEfNS_4arch4Sm80ELb0ELb0ELb0ELb1ELb0ELb0ELb0ELb0ELi2ELi2ELi2ELi1ELb1EEENS1_24CollectiveEpilogueBwdGQAISB_fSE_Li256ELb1ELb0EEENS1_19SingleTileSchedulerILb1ELb0ELb0ELi64EEEEEEEEEvNT_6ParamsE)
        /*0278*/ 	.word	0x00000004


	//----- nvinfo : EIATTR_FRAME_SIZE
	.align		4
.L_116:
        /*027c*/ 	.byte	0x04, 0x11
        /*027e*/ 	.short	(.L_118 - .L_117)
	.align		4
.L_117:
        /*0280*/ 	.word	index@(_ZN7cutlass13device_kernelIN5flash19enable_sm80_to_sm89INS1_16FlashAttnBwdSm80INS1_25CollectiveMainloopBwdSm80ILi1ELi1EN4cute5tupleIJNS5_1CILi32EEENS7_ILi64EEENS7_ILi256EEEEEENS_10bfloat16_tEfNS_4arch4Sm80ELb0ELb0ELb0ELb1ELb0ELb0ELb0ELb0ELi2ELi2ELi2ELi1ELb1EEENS1_24CollectiveEpilogueBwdGQAISB_fSE_Li256ELb1ELb0EEENS1_19SingleTileSchedulerILb1ELb0ELb0ELi64EEEEEEEEEvNT_6ParamsE)
        /*0284*/ 	.word	0x00000000


	//----- nvinfo : EIATTR_REGCOUNT
	.align		4
.L_118:
        /*0288*/ 	.byte	0x04, 0x2f
        /*028a*/ 	.short	(.L_120 - .L_119)
	.align		4
.L_119:
        /*028c*/ 	.word	index@(_ZN7cutlass13device_kernelIN5flash19enable_sm80_to_sm89INS1_16FlashAttnBwdSm80INS1_25CollectiveMainloopBwdSm80ILi1ELi1EN4cute5tupleIJNS5_1CILi32EEENS7_ILi64EEENS7_ILi256EEEEEENS_10bfloat16_tEfNS_4arch4Sm80ELb0ELb0ELb0ELb1ELb0ELb0ELb0ELb0ELi2ELi2ELi2ELi1ELb1EEENS1_21CollectiveEpilogueBwdISB_SC_SE_Li256ELb1ELb0ELi4EEENS1_19SingleTileSchedulerILb1ELb0ELb0ELi64EEEEEEEEEvNT_6ParamsE)
        /*0290*/ 	.word	0x00000004


	//----- nvinfo : EIATTR_FRAME_SIZE
	.align		4
.L_120:
        /*0294*/ 	.byte	0x04, 0x11
        /*0296*/ 	.short	(.L_122 - .L_121)
	.align		4
.L_121:
        /*0298*/ 	.word	index@(_ZN7cutlass13device_kernelIN5flash19enable_sm80_to_sm89INS1_16FlashAttnBwdSm80INS1_25CollectiveMainloopBwdSm80ILi1ELi1EN4cute5tupleIJNS5_1CILi32EEENS7_ILi64EEENS7_ILi256EEEEEENS_10bfloat16_tEfNS_4arch4Sm80ELb0ELb0ELb0ELb1ELb0ELb0ELb0ELb0ELi2ELi2ELi2ELi1ELb1EEENS1_21CollectiveEpilogueBwdISB_SC_SE_Li256ELb1ELb0ELi4EEENS1_19SingleTileSchedulerILb1ELb0ELb0ELi64EEEEEEEEEvNT_6ParamsE)
        /*029c*/ 	.word	0x00000000


	//----- nvinfo : EIATTR_REGCOUNT
	.align		4
.L_122:
        /*02a0*/ 	.byte	0x04, 0x2f
        /*02a2*/ 	.short	(.L_124 - .L_123)
	.align		4
.L_123:
        /*02a4*/ 	.word	index@(_ZN7cutlass13device_kernelIN5flash19enable_sm80_to_sm89INS1_16FlashAttnBwdSm80INS1_25CollectiveMainloopBwdSm80ILi1ELi1EN4cute5tupleIJNS5_1CILi32EEENS7_ILi64EEENS7_ILi256EEEEEENS_10bfloat16_tEfNS_4arch4Sm80ELb0ELb0ELb0ELb0ELb0ELb0ELb0ELb0ELi2ELi2ELi2ELi1ELb1EEENS1_24CollectiveEpilogueBwdGQAISB_fSE_Li256ELb0ELb0EEENS1_19SingleTileSchedulerILb0ELb0ELb0ELi64EEEEEEEEEvNT_6ParamsE)
        /*02a8*/ 	.word	0x00000004


	//----- nvinfo : EIATTR_FRAME_SIZE
	.align		4
.L_124:
        /*02ac*/ 	.byte	0x04, 0x11
        /*02ae*/ 	.short	(.L_126 - .L_125)
	.align		4
.L_125:
        /*02b0*/ 	.word	index@(_ZN7cutlass13device_kernelIN5flash19enable_sm80_to_sm89INS1_16FlashAttnBwdSm80INS1_25CollectiveMainloopBwdSm80ILi1ELi1EN4cute5tupleIJNS5_1CILi32EEENS7_ILi64EEENS7_ILi256EEEEEENS_10bfloat16_tEfNS_4arch4Sm80ELb0ELb0ELb0ELb0ELb0ELb0ELb0ELb0ELi2ELi2ELi2ELi1ELb1EEENS1_24CollectiveEpilogueBwdGQAISB_fSE_Li256ELb0ELb0EEENS1_19SingleTileSchedulerILb0ELb0ELb0ELi64EEEEEEEEEvNT_6ParamsE)
        /*02b4*/ 	.word	0x00000000


	//----- nvinfo : EIATTR_REGCOUNT
	.align		4
.L_126:
        /*02b8*/ 	.byte	0x04, 0x2f
        /*02ba*/ 	.short	(.L_128 - .L_127)
	.align		4
.L_127:
        /*02bc*/ 	.word	index@(_ZN7cutlass13device_kernelIN5flash19enable_sm80_to_sm89INS1_16FlashAttnBwdSm80INS1_25CollectiveMainloopBwdSm80ILi1ELi1EN4cute5tupleIJNS5_1CILi32EEENS7_ILi64EEENS7_ILi256EEEEEENS_10bfloat16_tEfNS_4arch4Sm80ELb0ELb0ELb0ELb0ELb0ELb0ELb0ELb0ELi2ELi2ELi2ELi1ELb1EEENS1_21CollectiveEpilogueBwdISB_SC_SE_Li256ELb0ELb0ELi4EEENS1_19SingleTileSchedulerILb0ELb0ELb0ELi64EEEEEEEEEvNT_6ParamsE)
        /*02c0*/ 	.word	0x00000004


	//----- nvinfo : EIATTR_FRAME_SIZE
	.align		4
.L_128:
        /*02c4*/ 	.byte	0x04, 0x11
        /*02c6*/ 	.short	(.L_130 - .L_129)
	.align		4
.L_129:
        /*02c8*/ 	.word	index@(_ZN7cutlass13device_kernelIN5flash19enable_sm80_to_sm89INS1_16FlashAttnBwdSm80INS1_25CollectiveMainloopBwdSm80ILi1ELi1EN4cute5tupleIJNS5_1CILi32EEENS7_ILi64EEENS7_ILi256EEEEEENS_10bfloat16_tEfNS_4arch4Sm80ELb0ELb0ELb0ELb0ELb0ELb0ELb0ELb0ELi2ELi2ELi2ELi1ELb1EEENS1_21CollectiveEpilogueBwdISB_SC_SE_Li256ELb0ELb0ELi4EEENS1_19SingleTileSchedulerILb0ELb0ELb0ELi64EEEEEEEEEvNT_6ParamsE)
        /*02cc*/ 	.word	0x00000000


	//----- nvinfo : EIATTR_MIN_STACK_SIZE
	.align		4
.L_130:
        /*02d0*/ 	.byte	0x04, 0x12
        /*02d2*/ 	.short	(.L_132 - .L_131)
	.align		4
.L_131:
        /*02d4*/ 	.word	index@(_ZN7cutlass13device_kernelIN5flash19enable_sm80_to_sm89INS1_16FlashAttnBwdSm80INS1_25CollectiveMainloopBwdSm80ILi1ELi1EN4cute5tupleIJNS5_1CILi32EEENS7_ILi64EEENS7_ILi256EEEEEENS_10bfloat16_tEfNS_4arch4Sm80ELb0ELb0ELb0ELb0ELb0ELb0ELb0ELb0ELi2ELi2ELi2ELi1ELb1EEENS1_21CollectiveEpilogueBwdISB_SC_SE_Li256ELb0ELb0ELi4EEENS1_19SingleTileSchedulerILb0ELb0ELb0ELi64EEEEEEEEEvNT_6ParamsE)
        /*02d8*/ 	.word	0x00000000


	//----- nvinfo : EIATTR_MIN_STACK_SIZE
	.align		4
.L_132:
        /*02dc*/ 	.byte	0x04, 0x12
        /*02de*/ 	.short	(.L_134 - .L_133)
	.align		4
.L_133:
        /*02e0*/ 	.word	index@(_ZN7cutlass13device_kernelIN5flash19enable_sm80_to_sm89INS1_16FlashAttnBwdSm80INS1_25CollectiveMainloopBwdSm80ILi1ELi1EN4cute5tupleIJNS5_1CILi32EEENS7_ILi64EEENS7_ILi256EEEEEENS_10bfloat16_tEfNS_4arch4Sm80ELb0ELb0ELb0ELb0ELb0ELb0ELb0ELb0ELi2ELi2ELi2ELi1ELb1EEENS1_24CollectiveEpilogueBwdGQAISB_fSE_Li256ELb0ELb0EEENS1_19SingleTileSchedulerILb0ELb0ELb0ELi64EEEEEEEEEvNT_6ParamsE)
        /*02e4*/ 	.word	0x00000000


	//----- nvinfo : EIATTR_MIN_STACK_SIZE
	.align		4
.L_134:
        /*02e8*/ 	.byte	0x04, 0x12
        /*02ea*/ 	.short	(.L_136 - .L_135)
	.align		4
.L_135:
        /*02ec*/ 	.word	index@(_ZN7cutlass13device_kernelIN5flash19enable_sm80_to_sm89INS1_16FlashAttnBwdSm80INS1_25CollectiveMainloopBwdSm80ILi1ELi1EN4cute5tupleIJNS5_1CILi32EEENS7_ILi64EEENS7_ILi256EEEEEENS_10bfloat16_tEfNS_4arch4Sm80ELb0ELb0ELb0ELb1ELb0ELb0ELb0ELb0ELi2ELi2ELi2ELi1ELb1EEENS1_21CollectiveEpilogueBwdISB_SC_SE_Li256ELb1ELb0ELi4EEENS1_19SingleTileSchedulerILb1ELb0ELb0ELi64EEEEEEEEEvNT_6ParamsE)
        /*02f0*/ 	.word	0x00000000


	//----- nvinfo : EIATTR_MIN_STACK_SIZE
	.align		4
.L_136:
        /*02f4*/ 	.byte	0x04, 0x12
        /*02f6*/ 	.short	(.L_138 - .L_137)
	.align		4
.L_137:
        /*02f8*/ 	.word	index@(_ZN7cutlass13device_kernelIN5flash19enable_sm80_to_sm89INS1_16FlashAttnBwdSm80INS1_25CollectiveMainloopBwdSm80ILi1ELi1EN4cute5tupleIJNS5_1CILi32EEENS7_ILi64EEENS7_ILi256EEEEEENS_10bfloat16_tEfNS_4arch4Sm80ELb0ELb0ELb0ELb1ELb0ELb0ELb0ELb0ELi2ELi2ELi2ELi1ELb1EEENS1_24CollectiveEpilogueBwdGQAISB_fSE_Li256ELb1ELb0EEENS1_19SingleTileSchedulerILb1ELb0ELb0ELi64EEEEEEEEEvNT_6ParamsE)
        /*02fc*/ 	.word	0x00000000


	//----- nvinfo : EIATTR_MIN_STACK_SIZE
	.align		4
.L_138:
        /*0300*/ 	.byte	0x04, 0x12
        /*0302*/ 	.short	(.L_140 - .L_139)
	.align		4
.L_139:
        /*0304*/ 	.word	index@(_ZN7cutlass13device_kernelIN5flash19enable_sm80_to_sm89INS1_16FlashAttnBwdSm80INS1_25CollectiveMainloopBwdSm80ILi1ELi1EN4cute5tupleIJNS5_1CILi32EEENS7_ILi64EEENS7_ILi256EEEEEENS_10bfloat16_tEfNS_4arch4Sm80ELb0ELb1ELb0ELb0ELb0ELb0ELb0ELb0ELi2ELi2ELi2ELi1ELb1EEENS1_21CollectiveEpilogueBwdISB_SC_SE_Li256ELb0ELb0ELi4EEENS1_19SingleTileSchedulerILb0ELb0ELb0ELi64EEEEEEEEEvNT_6ParamsE)
        /*0308*/ 	.word	0x00000000


	//----- nvinfo : EIATTR_MIN_STACK_SIZE
	.align		4
.L_140:
        /*030c*/ 	.byte	0x04, 0x12
        /*030e*/ 	.short	(.L_142 - .L_141)
	.align		4
.L_141:
        /*0310*/ 	.word	index@(_ZN7cutlass13device_kernelIN5flash19enable_sm80_to_sm89INS1_16FlashAttnBwdSm80INS1_25CollectiveMainloopBwdSm80ILi1ELi1EN4cute5tupleIJNS5_1CILi32EEENS7_ILi64EEENS7_ILi256EEEEEENS_10bfloat16_tEfNS_4arch4Sm80ELb0ELb1ELb0ELb0ELb0ELb0ELb0ELb0ELi2ELi2ELi2ELi1ELb1EEENS1_24CollectiveEpilogueBwdGQAISB_fSE_Li256ELb0ELb0EEENS1_19SingleTileSchedulerILb0ELb0ELb0ELi64EEEEEEEEEvNT_6ParamsE)
        /*0314*/ 	.word	0x00000000


	//----- nvinfo : EIATTR_MIN_STACK_SIZE
	.align		4
.L_142:
        /*0318*/ 	.byte	0x04, 0x12
        /*031a*/ 	.short	(.L_144 - .L_143)
	.align		4
.L_143:
        /*031c*/ 	.word	index@(_ZN7cutlass13device_kernelIN5flash19enable_sm80_to_sm89INS1_16FlashAttnBwdSm80INS1_25CollectiveMainloopBwdSm80ILi1ELi1EN4cute5tupleIJNS5_1CILi32EEENS7_ILi64EEENS7_ILi256EEEEEENS_10bfloat16_tEfNS_4arch4Sm80ELb0ELb1ELb0ELb1ELb0ELb0ELb0ELb0ELi2ELi2ELi2ELi1ELb1EEENS1_21CollectiveEpilogueBwdISB_SC_SE_Li256ELb1ELb0ELi4EEENS1_19SingleTileSchedulerILb1ELb0ELb0ELi64EEEEEEEEEvNT_6ParamsE)
        /*0320*/ 	.word	0x00000000


	//----- nvinfo : EIATTR_MIN_STACK_SIZE
	.align		4
.L_144:
        /*0324*/ 	.byte	0x04, 0x12
        /*0326*/ 	.short	(.L_146 - .L_145)
	.align		4
.L_145:
        /*0328*/ 	.word	index@(_ZN7cutlass13device_kernelIN5flash19enable_sm80_to_sm89INS1_16FlashAttnBwdSm80INS1_25CollectiveMainloopBwdSm80ILi1ELi1EN4cute5tupleIJNS5_1CILi32EEENS7_ILi64EEENS7_ILi256EEEEEENS_10bfloat16_tEfNS_4arch4Sm80ELb0ELb1ELb0ELb1ELb0ELb0ELb0ELb0ELi2ELi2ELi2ELi1ELb1EEENS1_24CollectiveEpilogueBwdGQAISB_fSE_Li256ELb1ELb0EEENS1_19SingleTileSchedulerILb1ELb0ELb0ELi64EEEEEEEEEvNT_6ParamsE)
        /*032c*/ 	.word	0x00000000


	//----- nvinfo : EIATTR_MIN_STACK_SIZE
	.align		4
.L_146:
        /*0330*/ 	.byte	0x04, 0x12
        /*0332*/ 	.short	(.L_148 - .L_147)
	.align		4
.L_147:
        /*0334*/ 	.word	index@(_ZN7cutlass13device_kernelIN5flash19enable_sm80_to_sm89INS1_16FlashAttnBwdSm80INS1_25CollectiveMainloopBwdSm80ILi1ELi1EN4cute5tupleIJNS5_1CILi32EEENS7_ILi64EEENS7_ILi256EEEEEENS_10bfloat16_tEfNS_4arch4Sm80ELb1ELb0ELb0ELb0ELb0ELb0ELb0ELb0ELi2ELi2ELi2ELi1ELb1EEENS1_21CollectiveEpilogueBwdISB_SC_SE_Li256ELb0ELb0ELi4EEENS1_25SingleTileBwdLPTSchedulerILb0ELi64ELb0EEEEEEEEEvNT_6ParamsE)
        /*0338*/ 	.word	0x00000000


	//----- nvinfo : EIATTR_MIN_STACK_SIZE
	.align		4
.L_148:
        /*033c*/ 	.byte	0x04, 0x12
        /*033e*/ 	.short	(.L_150 - .L_149)
	.align		4
.L_149:
        /*0340*/ 	.word	index@(_ZN7cutlass13device_kernelIN5flash19enable_sm80_to_sm89INS1_16FlashAttnBwdSm80INS1_25CollectiveMainloopBwdSm80ILi1ELi1EN4cute5tupleIJNS5_1CILi32EEENS7_ILi64EEENS7_ILi256EEEEEENS_10bfloat16_tEfNS_4arch4Sm80ELb1ELb0ELb0ELb0ELb0ELb0ELb0ELb0ELi2ELi2ELi2ELi1ELb1EEENS1_24CollectiveEpilogueBwdGQAISB_fSE_Li256ELb0ELb0EEENS1_25SingleTileBwdLPTSchedulerILb0ELi64ELb0EEEEEEEEEvNT_6ParamsE)
        /*0344*/ 	.word	0x00000000


	//----- nvinfo : EIATTR_MIN_STACK_SIZE
	.align		4
.L_150:
        /*0348*/ 	.byte	0x04, 0x12
        /*034a*/ 	.short	(.L_152 - .L_151)
	.align		4
.L_151:
        /*034c*/ 	.word	index@(_ZN7cutlass13device_kernelIN5flash22FlashAttnBwdPreprocessIN4cute5tupleIJNS3_1CILi32EEENS5_ILi256EEEEEENS_10bfloat16_tEfNS_4arch4Sm80ELb1ELb0EEEEEvNT_6ParamsE)
        /*0350*/ 	.word	0x00000000


	//----- nvinfo : EIATTR_MIN_STACK_SIZE
	.align		4
.L_152:
        /*0354*/ 	.byte	0x04, 0x12
        /*0356*/ 	.short	(.L_154 - .L_153)
	.align		4
.L_153:
        /*0358*/ 	.word	index@(_ZN7cutlass13device_kernelIN5flash19enable_sm80_to_sm89INS1_16FlashAttnBwdSm80INS1_25CollectiveMainloopBwdSm80ILi1ELi1EN4cute5tupleIJNS5_1CILi32EEENS7_ILi64EEENS7_ILi256EEEEEENS_10bfloat16_tEfNS_4arch4Sm80ELb1ELb0ELb0ELb1ELb0ELb0ELb0ELb0ELi2ELi2ELi2ELi1ELb1EEENS1_21CollectiveEpilogueBwdISB_SC_SE_Li256ELb1ELb0ELi4EEENS1_25SingleTileBwdLPTSchedulerILb1ELi64ELb0EEEEEEEEEvNT_6ParamsE)
        /*035c*/ 	.word	0x00000000


	//----- nvinfo : EIATTR_MIN_STACK_SIZE
	.align		4
.L_154:
        /*0360*/ 	.byte	0x04, 0x12
        /*0362*/ 	.short	(.L_156 - .L_155)
	.align		4
.L_155:
        /*0364*/ 	.word	index@(_ZN7cutlass13device_kernelIN5flash32FlashAttnBwdPostprocessConvertdQIN4cute5tupleIJNS3_1CILi32EEENS5_ILi256EEEEEENS_10bfloat16_tEfNS_4arch4Sm80ELi256ENS3_8TiledMMAINS3_8MMA_AtomIJNS3_30SM80_16x8x16_F32BF16BF16F32_TNEEEENS3_6LayoutINS4_IJNS5_ILi1EEENS5_ILi8EEESH_EEENS4_IJNS5_ILi0EEESH_SK_EEEEENS4_IJNS5_ILi16EEENS5_ILi128EEESN_EEEEELb0EEEEEvNT_6ParamsE)
        /*0368*/ 	.word	0x00000000


	//----- nvinfo : EIATTR_MIN_STACK_SIZE
	.align		4
.L_156:
        /*036c*/ 	.byte	0x04, 0x12
        /*036e*/ 	.short	(.L_158 - .L_157)
	.align		4
.L_157:
        /*0370*/ 	.word	index@(_ZN7cutlass13device_kernelIN5flash19enable_sm80_to_sm89INS1_16FlashAttnBwdSm80INS1_25CollectiveMainloopBwdSm80ILi1ELi1EN4cute5tupleIJNS5_1CILi32EEENS7_ILi64EEENS7_ILi256EEEEEENS_10bfloat16_tEfNS_4arch4Sm80ELb1ELb0ELb0ELb1ELb0ELb0ELb0ELb0ELi2ELi2ELi2ELi1ELb1EEENS1_24CollectiveEpilogueBwdGQAISB_fSE_Li256ELb1ELb0EEENS1_25SingleTileBwdLPTSchedulerILb1ELi64ELb0EEEEEEEEEvNT_6ParamsE)
        /*0374*/ 	.word	0x00000000


	//----- nvinfo : EIATTR_MIN_STACK_SIZE
	.align		4
.L_158:
        /*0378*/ 	.byte	0x04, 0x12
        /*037a*/ 	.short	(.L_160 - .L_159)
	.align		4
.L_159:
        /*037c*/ 	.word	index@(_ZN7cutlass13device_kernelIN5flash22FlashAttnBwdPreprocessIN4cute5tupleIJNS3_1CILi32EEENS5_ILi256EEEEEENS_10bfloat16_tEfNS_4arch4Sm80ELb1ELb1EEEEEvNT_6ParamsE)
        /*0380*/ 	.word	0x00000000


	//----- nvinfo : EIATTR_MIN_STACK_SIZE
	.align		4
.L_160:
        /*0384*/ 	.byte	0x04, 0x12
        /*0386*/ 	.short	(.L_162 - .L_161)
	.align		4
.L_161:
        /*0388*/ 	.word	index@(_ZN7cutlass13device_kernelIN5flash19enable_sm80_to_sm89INS1_16FlashAttnBwdSm80INS1_25CollectiveMainloopBwdSm80ILi1ELi1EN4cute5tupleIJNS5_1CILi64EEES8_NS7_ILi256EEEEEENS_10bfloat16_tEfNS_4arch4Sm80ELb0ELb0ELb0ELb0ELb0ELb0ELb0ELb0ELi2ELi4ELi2ELi2ELb0EEENS1_21CollectiveEpilogueBwdISA_SB_SD_Li256ELb0ELb0ELi4EEENS1_19SingleTileSchedulerILb0ELb0ELb0ELi64EEEEEEEEEvNT_6ParamsE)
        /*038c*/ 	.word	0x00000000


	//----- nvinfo : EIATTR_MIN_STACK_SIZE
	.align		4
.L_162:
        /*0390*/ 	.byte	0x04, 0x12
        /*0392*/ 	.short	(.L_164 - .L_163)
	.align		4
.L_163:
        /*0394*/ 	.word	index@(_ZN7cutlass13device_kernelIN5flash19enable_sm80_to_sm89INS1_16FlashAttnBwdSm80INS1_25CollectiveMainloopBwdSm80ILi1ELi1EN4cute5tupleIJNS5_1CILi64EEES8_NS7_ILi256EEEEEENS_10bfloat16_tEfNS_4arch4Sm80ELb0ELb0ELb0ELb0ELb0ELb0ELb0ELb0ELi2ELi4ELi2ELi2ELb0EEENS1_24CollectiveEpilogueBwdGQAISA_fSD_Li256ELb0ELb0EEENS1_19SingleTileSchedulerILb0ELb0ELb0ELi64EEEEEEEEEvNT_6ParamsE)
        /*0398*/ 	.word	0x00000000


	//----- nvinfo : EIATTR_MIN_STACK_SIZE
	.align		4
.L_164:
        /*039c*/ 	.byte	0x04, 0x12
        /*039e*/ 	.short	(.L_166 - .L_165)
	.align		4
.L_165:
        /*03a0*/ 	.word	index@(_ZN7cutlass13device_kernelIN5flash19enable_sm80_to_sm89INS1_16FlashAttnBwdSm80INS1_25CollectiveMainloopBwdSm80ILi1ELi1EN4cute5tupleIJNS5_1CILi64EEES8_NS7_ILi256EEEEEENS_10bfloat16_tEfNS_4arch4Sm80ELb0ELb0ELb0ELb1ELb0ELb0ELb0ELb0ELi2ELi4ELi2ELi2ELb0EEENS1_21CollectiveEpilogueBwdISA_SB_SD_Li256ELb1ELb0ELi4EEENS1_19SingleTileSchedulerILb1ELb0ELb0ELi64EEEEEEEEEvNT_6ParamsE)
        /*03a4*/ 	.word	0x00000000


	//----- nvinfo : EIATTR_MIN_STACK_SIZE
	.align		4
.L_166:
        /*03a8*/ 	.byte	0x04, 0x12
        /*03aa*/ 	.short	(.L_168 - .L_167)
	.align		4
.L_167:
        /*03ac*/ 	.word	index@(_ZN7cutlass13device_kernelIN5flash19enable_sm80_to_sm89INS1_16FlashAttnBwdSm80INS1_25CollectiveMainloopBwdSm80ILi1ELi1EN4cute5tupleIJNS5_1CILi64EEES8_NS7_ILi256EEEEEENS_10bfloat16_tEfNS_4arch4Sm80ELb0ELb0ELb0ELb1ELb0ELb0ELb0ELb0ELi2ELi4ELi2ELi2ELb0EEENS1_24CollectiveEpilogueBwdGQAISA_fSD_Li256ELb1ELb0EEENS1_19SingleTileSchedulerILb1ELb0ELb0ELi64EEEEEEEEEvNT_6ParamsE)
        /*03b0*/ 	.word	0x00000000


	//----- nvinfo : EIATTR_MIN_STACK_SIZE
	.align		4
.L_168:
        /*03b4*/ 	.byte	0x04, 0x12
        /*03b6*/ 	.short	(.L_170 - .L_169)
	.align		4
.L_169:
        /*03b8*/ 	.word	index@(_ZN7cutlass13device_kernelIN5flash19enable_sm80_to_sm89INS1_16FlashAttnBwdSm80INS1_25CollectiveMainloopBwdSm80ILi1ELi1EN4cute5tupleIJNS5_1CILi64EEES8_NS7_ILi256EEEEEENS_10bfloat16_tEfNS_4arch4Sm80ELb0ELb1ELb0ELb0ELb0ELb0ELb0ELb0ELi2ELi4ELi2ELi2ELb0EEENS1_21CollectiveEpilogueBwdISA_SB_SD_Li256ELb0ELb0ELi4EEENS1_19SingleTileSchedulerILb0ELb0ELb0ELi64EEEEEEEEEvNT_6ParamsE)
        /*03bc*/ 	.word	0x00000000


	//----- nvinfo : EIATTR_MIN_STACK_SIZE
	.align		4
.L_170:
        /*03c0*/ 	.byte	0x04, 0x12
        /*03c2*/ 	.short	(.L_172 - .L_171)
	.align		4
.L_171:
        /*03c4*/ 	.word	index@(_ZN7cutlass13device_kernelIN5flash19enable_sm80_to_sm89INS1_16FlashAttnBwdSm80INS1_25CollectiveMainloopBwdSm80ILi1ELi1EN4cute5tupleIJNS5_1CILi64EEES8_NS7_ILi256EEEEEENS_10bfloat16_tEfNS_4arch4Sm80ELb0ELb1ELb0ELb0ELb0ELb0ELb0ELb0ELi2ELi4ELi2ELi2ELb0EEENS1_24CollectiveEpilogueBwdGQAISA_fSD_Li256ELb0ELb0EEENS1_19SingleTileSchedulerILb0ELb0ELb0ELi64EEEEEEEEEvNT_6ParamsE)
        /*03c8*/ 	.word	0x00000000


	//----- nvinfo : EIATTR_MIN_STACK_SIZE
	.align		4
.L_172:
        /*03cc*/ 	.byte	0x04, 0x12
        /*03ce*/ 	.short	(.L_174 - .L_173)
	.align		4
.L_173:
        /*03d0*/ 	.word	index@(_ZN7cutlass13device_kernelIN5flash19enable_sm80_to_sm89INS1_16FlashAttnBwdSm80INS1_25CollectiveMainloopBwdSm80ILi1ELi1EN4cute5tupleIJNS5_1CILi64EEES8_NS7_ILi256EEEEEENS_10bfloat16_tEfNS_4arch4Sm80ELb0ELb1ELb0ELb1ELb0ELb0ELb0ELb0ELi2ELi4ELi2ELi2ELb0EEENS1_21CollectiveEpilogueBwdISA_SB_SD_Li256ELb1ELb0ELi4EEENS1_19SingleTileSchedulerILb1ELb0ELb0ELi64EEEEEEEEEvNT_6ParamsE)
        /*03d4*/ 	.word	0x00000000


	//----- nvinfo : EIATTR_MIN_STACK_SIZE
	.align		4
.L_174:
        /*03d8*/ 	.byte	0x04, 0x12
        /*03da*/ 	.short	(.L_176 - .L_175)
	.align		4
.L_175:
        /*03dc*/ 	.word	index@(_ZN7cutlass13device_kernelIN5flash19enable_sm80_to_sm89INS1_16FlashAttnBwdSm80INS1_25CollectiveMainloopBwdSm80ILi1ELi1EN4cute5tupleIJNS5_1CILi64EEES8_NS7_ILi256EEEEEENS_10bfloat16_tEfNS_4arch4Sm80ELb0ELb1ELb0ELb1ELb0ELb0ELb0ELb0ELi2ELi4ELi2ELi2ELb0EEENS1_24CollectiveEpilogueBwdGQAISA_fSD_Li256ELb1ELb0EEENS1_19SingleTileSchedulerILb1ELb0ELb0ELi64EEEEEEEEEvNT_6ParamsE)
        /*03e0*/ 	.word	0x00000000


	//----- nvinfo : EIATTR_MIN_STACK_SIZE
	.align		4
.L_176:
        /*03e4*/ 	.byte	0x04, 0x12
        /*03e6*/ 	.short	(.L_178 - .L_177)
	.align		4
.L_177:
        /*03e8*/ 	.word	index@(_ZN7cutlass13device_kernelIN5flash19enable_sm80_to_sm89INS1_16FlashAttnBwdSm80INS1_25CollectiveMainloopBwdSm80ILi1ELi1EN4cute5tupleIJNS5_1CILi64EEES8_NS7_ILi256EEEEEENS_10bfloat16_tEfNS_4arch4Sm80ELb1ELb0ELb0ELb0ELb0ELb0ELb0ELb0ELi2ELi4ELi2ELi2ELb0EEENS1_21CollectiveEpilogueBwdISA_SB_SD_Li256ELb0ELb0ELi4EEENS1_25SingleTileBwdLPTSchedulerILb0ELi64ELb0EEEEEEEEEvNT_6ParamsE)
        /*03ec*/ 	.word	0x00000000


	//----- nvinfo : EIATTR_MIN_STACK_SIZE
	.align		4
.L_178:
        /*03f0*/ 	.byte	0x04, 0x12
        /*03f2*/ 	.short	(.L_180 - .L_179)
	.align		4
.L_179:
        /*03f4*/ 	.word	index@(_ZN7cutlass13device_kernelIN5flash19enable_sm80_to_sm89INS1_16FlashAttnBwdSm80INS1_25CollectiveMainloopBwdSm80ILi1ELi1EN4cute5tupleIJNS5_1CILi64EEES8_NS7_ILi256EEEEEENS_10bfloat16_tEfNS_4arch4Sm80ELb1ELb0ELb0ELb0ELb0ELb0ELb0ELb0ELi2ELi4ELi2ELi2ELb0EEENS1_24CollectiveEpilogueBwdGQAISA_fSD_Li256ELb0ELb0EEENS1_25SingleTileBwdLPTSchedulerILb0ELi64ELb0EEEEEEEEEvNT_6ParamsE)
        /*03f8*/ 	.word	0x00000000


	//----- nvinfo : EIATTR_MIN_STACK_SIZE
	.align		4
.L_180:
        /*03fc*/ 	.byte	0x04, 0x12
        /*03fe*/ 	.short	(.L_182 - .L_181)
	.align		4
.L_181:
        /*0400*/ 	.word	index@(_ZN7cutlass13device_kernelIN5flash22FlashAttnBwdPreprocessIN4cute5tupleIJNS3_1CILi64EEENS5_ILi256EEEEEENS_10bfloat16_tEfNS_4arch4Sm80ELb1ELb0EEEEEvNT_6ParamsE)
        /*0404*/ 	.word	0x00000000


	//----- nvinfo : EIATTR_MIN_STACK_SIZE
	.align		4
.L_182:
        /*0408*/ 	.byte	0x04, 0x12
        /*040a*/ 	.short	(.L_184 - .L_183)
	.align		4
.L_183:
        /*040c*/ 	.word	index@(_ZN7cutlass13device_kernelIN5flash19enable_sm80_to_sm89INS1_16FlashAttnBwdSm80INS1_25CollectiveMainloopBwdSm80ILi1ELi1EN4cute5tupleIJNS5_1CILi64EEES8_NS7_ILi256EEEEEENS_10bfloat16_tEfNS_4arch4Sm80ELb1ELb0ELb0ELb1ELb0ELb0ELb0ELb0ELi2ELi4ELi2ELi2ELb0EEENS1_21CollectiveEpilogueBwdISA_SB_SD_Li256ELb1ELb0ELi4EEENS1_25SingleTileBwdLPTSchedulerILb1ELi64ELb0EEEEEEEEEvNT_6ParamsE)
        /*0410*/ 	.word	0x00000000


	//----- nvinfo : EIATTR_MIN_STACK_SIZE
	.align		4
.L_184:
        /*0414*/ 	.byte	0x04, 0x12
        /*0416*/ 	.short	(.L_186 - .L_185)
	.align		4
.L_185:
        /*0418*/ 	.word	index@(_ZN7cutlass13device_kernelIN5flash32FlashAttnBwdPostprocessConvertdQIN4cute5tupleIJNS3_1CILi64EEENS5_ILi256EEEEEENS_10bfloat16_tEfNS_4arch4Sm80ELi256ENS3_8TiledMMAINS3_8MMA_AtomIJNS3_30SM80_16x8x16_F32BF16BF16F32_TNEEEENS3_6LayoutINS4_IJNS5_ILi2EEENS5_ILi4EEENS5_ILi1EEEEEENS4_IJSJ_SH_NS5_ILi0EEEEEEEENS4_IJNS5_ILi32EEES6_NS5_ILi16EEEEEEEELb0EEEEEvNT_6ParamsE)
        /*041c*/ 	.word	0x00000000


	//----- nvinfo : EIATTR_MIN_STACK_SIZE
	.align		4
.L_186:
        /*0420*/ 	.byte	0x04, 0x12
        /*0422*/ 	.short	(.L_188 - .L_187)
	.align		4
.L_187:
        /*0424*/ 	.word	index@(_ZN7cutlass13device_kernelIN5flash19enable_sm80_to_sm89INS1_16FlashAttnBwdSm80INS1_25CollectiveMainloopBwdSm80ILi1ELi1EN4cute5tupleIJNS5_1CILi64EEES8_NS7_ILi256EEEEEENS_10bfloat16_tEfNS_4arch4Sm80ELb1ELb0ELb0ELb1ELb0ELb0ELb0ELb0ELi2ELi4ELi2ELi2ELb0EEENS1_24CollectiveEpilogueBwdGQAISA_fSD_Li256ELb1ELb0EEENS1_25SingleTileBwdLPTSchedulerILb1ELi64ELb0EEEEEEEEEvNT_6ParamsE)
        /*0428*/ 	.word	0x00000000


	//----- nvinfo : EIATTR_MIN_STACK_SIZE
	.align		4
.L_188:
        /*042c*/ 	.byte	0x04, 0x12
        /*042e*/ 	.short	(.L_190 - .L_189)
	.align		4
.L_189:
        /*0430*/ 	.word	index@(_ZN7cutlass13device_kernelIN5flash22FlashAttnBwdPreprocessIN4cute5tupleIJNS3_1CILi64EEENS5_ILi256EEEEEENS_10bfloat16_tEfNS_4arch4Sm80ELb1ELb1EEEEEvNT_6ParamsE)
        /*0434*/ 	.word	0x00000000
.L_190:


//--------------------- .nv.compat                --------------------------
	.section	.nv.compat,"",@"SHT_CUDA_COMPAT_INFO"
	.align	4
        /*0000*/ 	.byte	0x02, 0x09, 0x01, 0x00, 0x02, 0x02, 0x01, 0x00, 0x02, 0x05, 0x05, 0x00, 0x03, 0x07, 0x01, 0x01
        /*0010*/ 	.byte	0x02, 0x03, 0x00, 0x00, 0x02, 0x06, 0x01, 0x00, 0x04, 0x0b, 0x08, 0x00, 0x00, 0x00, 0x00, 0x00
        /*0020*/ 	.byte	0x00, 0x00, 0x00, 0x00


//--------------------- .nv.info._ZN7cutlass13device_kernelIN5flash19enable_sm80_to_sm89INS1_16FlashAttnBwdSm80INS1_25CollectiveMainloopBwdSm80ILi1ELi1EN4cute5tupleIJNS5_1CILi32EEENS7_ILi64EEENS7_ILi256EEEEEENS_10bfloat16_tEfNS_4arch4Sm80ELb0ELb0ELb0ELb0ELb0ELb0ELb0ELb0ELi2ELi2ELi2ELi1ELb1EEENS1_21CollectiveEpilogueBwdISB_SC_SE_Li256ELb0ELb0ELi4EEENS1_19SingleTileSchedulerILb0ELb0ELb0ELi64EEEEEEEEEvNT_6ParamsE --------------------------
	.section	.nv.info._ZN7cutlass13device_kernelIN5flash19enable_sm80_to_sm89INS1_16FlashAttnBwdSm80INS1_25CollectiveMainloopBwdSm80ILi1ELi1EN4cute5tupleIJNS5_1CILi32EEENS7_ILi64EEENS7_ILi256EEEEEENS_10bfloat16_tEfNS_4arch4Sm80ELb0ELb0ELb0ELb0ELb0ELb0ELb0ELb0ELi2ELi2ELi2ELi1ELb1EEENS1_21CollectiveEpilogueBwdISB_SC_SE_Li256ELb0ELb0ELi4EEENS1_19SingleTileSchedulerILb0ELb0ELb0ELi64EEEEEEEEEvNT_6ParamsE,"",@"SHT_CUDA_INFO"
	.sectionflags	@""
	.align	4


	//----- nvinfo : EIATTR_CUDA_API_VERSION
	.align		4
        /*0000*/ 	.byte	0x04, 0x37
        /*0002*/ 	.short	(.L_192 - .L_191)
.L_191:
        /*0004*/ 	.word	0x00000082


	//----- nvinfo : EIATTR_KPARAM_INFO
	.align		4
.L_192:
        /*0008*/ 	.byte	0x04, 0x17
        /*000a*/ 	.short	(.L_194 - .L_193)
.L_193:
        /*000c*/ 	.word	0x00000000
        /*0010*/ 	.short	0x0000
        /*0012*/ 	.short	0x0000
        /*0014*/ 	.byte	0x00, 0xf0, 0xc1, 0x09


	//----- nvinfo : EIATTR_SPARSE_MMA_MASK
	.align		4
.L_194:
        /*0018*/ 	.byte	0x03, 0x50
        /*001a*/ 	.short	0x0000


	//----- nvinfo : EIATTR_MAXREG_COUNT
	.align		4
        /*001c*/ 	.byte	0x03, 0x1b
        /*001e*/ 	.short	0x00ff


	//----- nvinfo : EIATTR_MERCURY_ISA_VERSION
	.align		4
        /*0020*/ 	.byte	0x03, 0x5f
        /*0022*/ 	.short	0x0101


	//----- nvinfo : EIATTR_EXIT_INSTR_OFFSETS
	.align		4
        /*0024*/ 	.byte	0x04, 0x1c
        /*0026*/ 	.short	(.L_196 - .L_195)


	//   ....[0]....
.L_195:
        /*0028*/ 	.word	0x00000010


	//----- nvinfo : EIATTR_MAX_THREADS
	.align		4
.L_196:
        /*002c*/ 	.byte	0x04, 0x05
        /*002e*/ 	.short	(.L_198 - .L_197)
.L_197:
        /*0030*/ 	.word	0x00000100
        /*0034*/ 	.word	0x00000001
        /*0038*/ 	.word	0x00000001


	//----- nvinfo : EIATTR_CBANK_PARAM_SIZE
	.align		4
.L_198:
        /*003c*/ 	.byte	0x03, 0x19
        /*003e*/ 	.short	0x0270


	//----- nvinfo : EIATTR_PARAM_CBANK
	.align		4
        /*0040*/ 	.byte	0x04, 0x0a
        /*0042*/ 	.short	(.L_200 - .L_199)
	.align		4
.L_199:
        /*0044*/ 	.word	index@(.nv.constant0._ZN7cutlass13device_kernelIN5flash19enable_sm80_to_sm89INS1_16FlashAttnBwdSm80INS1_25CollectiveMainloopBwdSm80ILi1ELi1EN4cute5tupleIJNS5_1CILi32EEENS7_ILi64EEENS7_ILi256EEEEEENS_10bfloat16_tEfNS_4arch4Sm80ELb0ELb0ELb0ELb0ELb0ELb0ELb0ELb0ELi2ELi2ELi2ELi1ELb1EEENS1_21CollectiveEpilogueBwdISB_SC_SE_Li256ELb0ELb0ELi4EEENS1_19SingleTileSchedulerILb0ELb0ELb0ELi64EEEEEEEEEvNT_6ParamsE)
        /*0048*/ 	.short	0x0210
        /*004a*/ 	.short	0x0270


	//----- nvinfo : EIATTR_SW_WAR
	.align		4
.L_200:
        /*004c*/ 	.byte	0x04, 0x36
        /*004e*/ 	.short	(.L_202 - .L_201)
.L_201:
        /*0050*/ 	.word	0x00000008
.L_202:


//--------------------- .nv.info._ZN7cutlass13device_kernelIN5flash19enable_sm80_to_sm89INS1_16FlashAttnBwdSm80INS1_25CollectiveMainloopBwdSm80ILi1ELi1EN4cute5tupleIJNS5_1CILi32EEENS7_ILi64EEENS7_ILi256EEEEEENS_10bfloat16_tEfNS_4arch4Sm80ELb0ELb0ELb0ELb0ELb0ELb0ELb0ELb0ELi2ELi2ELi2ELi1ELb1EEENS1_24CollectiveEpilogueBwdGQAISB_fSE_Li256ELb0ELb0EEENS1_19SingleTileSchedulerILb0ELb0ELb0ELi64EEEEEEEEEvNT_6ParamsE --------------------------
	.section	.nv.info._ZN7cutlass13device_kernelIN5flash19enable_sm80_to_sm89INS1_16FlashAttnBwdSm80INS1_25CollectiveMainloopBwdSm80ILi1ELi1EN4cute5tupleIJNS5_1CILi32EEENS7_ILi64EEENS7_ILi256EEEEEENS_10bfloat16_tEfNS_4arch4Sm80ELb0ELb0ELb0ELb0ELb0ELb0ELb0ELb0ELi2ELi2ELi2ELi1ELb1EEENS1_24CollectiveEpilogueBwdGQAISB_fSE_Li256ELb0ELb0EEENS1_19SingleTileSchedulerILb0ELb0ELb0ELi64EEEEEEEEEvNT_6ParamsE,"",@"SHT_CUDA_INFO"
	.sectionflags	@""
	.align	4


	//----- nvinfo : EIATTR_CUDA_API_VERSION
	.align		4
        /*0000*/ 	.byte	0x04, 0x37
        /*0002*/ 	.short	(.L_204 - .L_203)
.L_203:
        /*0004*/ 	.word	0x00000082


	//----- nvinfo : EIATTR_KPARAM_INFO
	.align		4
.L_204:
        /*0008*/ 	.byte	0x04, 0x17
        /*000a*/ 	.short	(.L_206 - .L_205)
.L_205:
        /*000c*/ 	.word	0x00000000
        /*0010*/ 	.short	0x0000
        /*0012*/ 	.short	0x0000
        /*0014*/ 	.byte	0x00, 0xf0, 0xe1, 0x09


	//----- nvinfo : EIATTR_SPARSE_MMA_MASK
	.align		4
.L_206:
        /*0018*/ 	.byte	0x03, 0x50
        /*001a*/ 	.short	0x0000


	//----- nvinfo : EIATTR_MAXREG_COUNT
	.align		4
        /*001c*/ 	.byte	0x03, 0x1b
        /*001e*/ 	.short	0x00ff


	//----- nvinfo : EIATTR_MERCURY_ISA_VERSION
	.align		4
        /*0020*/ 	.byte	0x03, 0x5f
        /*0022*/ 	.short	0x0101


	//----- nvinfo : EIATTR_EXIT_INSTR_OFFSETS
	.align		4
        /*0024*/ 	.byte	0x04, 0x1c
        /*0026*/ 	.short	(.L_208 - .L_207)


	//   ....[0]....
.L_207:
        /*0028*/ 	.word	0x00000010


	//----- nvinfo : EIATTR_MAX_THREADS
	.align		4
.L_208:
        /*002c*/ 	.byte	0x04, 0x05
        /*002e*/ 	.short	(.L_210 - .L_209)
.L_209:
        /*0030*/ 	.word	0x00000100
        /*0034*/ 	.word	0x00000001
        /*0038*/ 	.word	0x00000001


	//----- nvinfo : EIATTR_CBANK_PARAM_SIZE
	.align		4
.L_210:
        /*003c*/ 	.byte	0x03, 0x19
        /*003e*/ 	.short	0x0278


	//----- nvinfo : EIATTR_PARAM_CBANK
	.align		4
        /*0040*/ 	.byte	0x04, 0x0a
        /*0042*/ 	.short	(.L_212 - .L_211)
	.align		4
.L_211:
        /*0044*/ 	.word	index@(.nv.constant0._ZN7cutlass13device_kernelIN5flash19enable_sm80_to_sm89INS1_16FlashAttnBwdSm80INS1_25CollectiveMainloopBwdSm80ILi1ELi1EN4cute5tupleIJNS5_1CILi32EEENS7_ILi64EEENS7_ILi256EEEEEENS_10bfloat16_tEfNS_4arch4Sm80ELb0ELb0ELb0ELb0ELb0ELb0ELb0ELb0ELi2ELi2ELi2ELi1ELb1EEENS1_24CollectiveEpilogueBwdGQAISB_fSE_Li256ELb0ELb0EEENS1_19SingleTileSchedulerILb0ELb0ELb0ELi64EEEEEEEEEvNT_6ParamsE)
        /*0048*/ 	.short	0x0210
        /*004a*/ 	.short	0x0278


	//----- nvinfo : EIATTR_SW_WAR
	.align		4
.L_212:
        /*004c*/ 	.byte	0x04, 0x36
        /*004e*/ 	.short	(.L_214 - .L_213)
.L_213:
        /*0050*/ 	.word	0x00000008
.L_214:


//--------------------- .nv.info._ZN7cutlass13device_kernelIN5flash19enable_sm80_to_sm89INS1_16FlashAttnBwdSm80INS1_25CollectiveMainloopBwdSm80ILi1ELi1EN4cute5tupleIJNS5_1CILi32EEENS7_ILi64EEENS7_ILi256EEEEEENS_10bfloat16_tEfNS_4arch4Sm80ELb0ELb0ELb0ELb1ELb0ELb0ELb0ELb0ELi2ELi2ELi2ELi1ELb1EEENS1_21CollectiveEpilogueBwdISB_SC_SE_Li256ELb1ELb0ELi4EEENS1_19SingleTileSchedulerILb1ELb0ELb0ELi64EEEEEEEEEvNT_6ParamsE --------------------------
	.section	.nv.info._ZN7cutlass13device_kernelIN5flash19enable_sm80_to_sm89INS1_16FlashAttnBwdSm80INS1_25CollectiveMainloopBwdSm80ILi1ELi1EN4cute5tupleIJNS5_1CILi32EEENS7_ILi64EEENS7_ILi256EEEEEENS_10bfloat16_tEfNS_4arch4Sm80ELb0ELb0ELb0ELb1ELb0ELb0ELb0ELb0ELi2ELi2ELi2ELi1ELb1EEENS1_21CollectiveEpilogueBwdISB_SC_SE_Li256ELb1ELb0ELi4EEENS1_19SingleTileSchedulerILb1ELb0ELb0ELi64EEEEEEEEEvNT_6ParamsE,"",@"SHT_CUDA_INFO"
	.sectionflags	@""
	.align	4


	//----- nvinfo : EIATTR_CUDA_API_VERSION
	.align		4
        /*0000*/ 	.byte	0x04, 0x37
        /*0002*/ 	.short	(.L_216 - .L_215)
.L_215:
        /*0004*/ 	.word	0x00000082


	//----- nvinfo : EIATTR_KPARAM_INFO
	.align		4
.L_216:
        /*0008*/ 	.byte	0x04, 0x17
        /*000a*/ 	.short	(.L_218 - .L_217)
.L_217:
        /*000c*/ 	.word	0x00000000
        /*0010*/ 	.short	0x0000
        /*0012*/ 	.short	0x0000
        /*0014*/ 	.byte	0x00, 0xf0, 0xc1, 0x09


	//----- nvinfo : EIATTR_SPARSE_MMA_MASK
	.align		4
.L_218:
        /*0018*/ 	.byte	0x03, 0x50
        /*001a*/ 	.short	0x0000


	//----- nvinfo : EIATTR_MAXREG_COUNT
	.align		4
        /*001c*/ 	.byte	0x03, 0x1b
        /*001e*/ 	.short	0x00ff


	//----- nvinfo : EIATTR_MERCURY_ISA_VERSION
	.align		4
        /*0020*/ 	.byte	0x03, 0x5f
        /*0022*/ 	.short	0x0101


	//----- nvinfo : EIATTR_EXIT_INSTR_OFFSETS
	.align		4
        /*0024*/ 	.byte	0x04, 0x1c
        /*0026*/ 	.short	(.L_220 - .L_219)


	//   ....[0]....
.L_219:
        /*0028*/ 	.word	0x00000010


	//----- nvinfo : EIATTR_MAX_THREADS
	.align		4
.L_220:
        /*002c*/ 	.byte	0x04, 0x05
        /*002e*/ 	.short	(.L_222 - .L_221)
.L_221:
        /*0030*/ 	.word	0x00000100
        /*0034*/ 	.word	0x00000001
        /*0038*/ 	.word	0x00000001


	//----- nvinfo : EIATTR_CBANK_PARAM_SIZE
	.align		4
.L_222:
        /*003c*/ 	.byte	0x03, 0x19
        /*003e*/ 	.short	0x0270


	//----- nvinfo : EIATTR_PARAM_CBANK
	.align		4
        /*0040*/ 	.byte	0x04, 0x0a
        /*0042*/ 	.short	(.L_224 - .L_223)
	.align		4
.L_223:
        /*0044*/ 	.word	index@(.nv.constant0._ZN7cutlass13device_kernelIN5flash19enable_sm80_to_sm89INS1_16FlashAttnBwdSm80INS1_25CollectiveMainloopBwdSm80ILi1ELi1EN4cute5tupleIJNS5_1CILi32EEENS7_ILi64EEENS7_ILi256EEEEEENS_10bfloat16_tEfNS_4arch4Sm80ELb0ELb0ELb0ELb1ELb0ELb0ELb0ELb0ELi2ELi2ELi2ELi1ELb1EEENS1_21CollectiveEpilogueBwdISB_SC_SE_Li256ELb1ELb0ELi4EEENS1_19SingleTileSchedulerILb1ELb0ELb0ELi64EEEEEEEEEvNT_6ParamsE)
        /*0048*/ 	.short	0x0210
        /*004a*/ 	.short	0x0270


	//----- nvinfo : EIATTR_SW_WAR
	.align		4
.L_224:
        /*004c*/ 	.byte	0x04, 0x36
        /*004e*/ 	.short	(.L_226 - .L_225)
.L_225:
        /*0050*/ 	.word	0x00000008
.L_226:


//--------------------- .nv.info._ZN7cutlass13device_kernelIN5flash19enable_sm80_to_sm89INS1_16FlashAttnBwdSm80INS1_25CollectiveMainloopBwdSm80ILi1ELi1EN4cute5tupleIJNS5_1CILi32EEENS7_ILi64EEENS7_ILi256EEEEEENS_10bfloat16_tEfNS_4arch4Sm80ELb0ELb0ELb0ELb1ELb0ELb0ELb0ELb0ELi2ELi2ELi2ELi1ELb1EEENS1_24CollectiveEpilogueBwdGQAISB_fSE_Li256ELb1ELb0EEENS1_19SingleTileSchedulerILb1ELb0ELb0ELi64EEEEEEEEEvNT_6ParamsE --------------------------
	.section	.nv.info._ZN7cutlass13device_kernelIN5flash19enable_sm80_to_sm89INS1_16FlashAttnBwdSm80INS1_25CollectiveMainloopBwdSm80ILi1ELi1EN4cute5tupleIJNS5_1CILi32EEENS7_ILi64EEENS7_ILi256EEEEEENS_10bfloat16_tEfNS_4arch4Sm80ELb0ELb0ELb0ELb1ELb0ELb0ELb0ELb0ELi2ELi2ELi2ELi1ELb1EEENS1_24CollectiveEpilogueBwdGQAISB_fSE_Li256ELb1ELb0EEENS1_19SingleTileSchedulerILb1ELb0ELb0ELi64EEEEEEEEEvNT_6ParamsE,"",@"SHT_CUDA_INFO"
	.sectionflags	@""
	.align	4


	//----- nvinfo : EIATTR_CUDA_API_VERSION
	.align		4
        /*0000*/ 	.byte	0x04, 0x37
        /*0002*/ 	.short	(.L_228 - .L_227)
.L_227:
        /*0004*/ 	.word	0x00000082


	//----- nvinfo : EIATTR_KPARAM_INFO
	.align		4
.L_228:
        /*0008*/ 	.byte	0x04, 0x17
        /*000a*/ 	.short	(.L_230 - .L_229)
.L_229:
        /*000c*/ 	.word	0x00000000
        /*0010*/ 	.short	0x0000
        /*0012*/ 	.short	0x0000
        /*0014*/ 	.byte	0x00, 0xf0, 0xe1, 0x09


	//----- nvinfo : EIATTR_SPARSE_MMA_MASK
	.align		4
.L_230:
        /*0018*/ 	.byte	0x03, 0x50
        /*001a*/ 	.short	0x0000


	//----- nvinfo : EIATTR_MAXREG_COUNT
	.align		4
        /*001c*/ 	.byte	0x03, 0x1b
        /*001e*/ 	.short	0x00ff


	//----- nvinfo : EIATTR_MERCURY_ISA_VERSION
	.align		4
        /*0020*/ 	.byte	0x03, 0x5f
        /*0022*/ 	.short	0x0101


	//----- nvinfo : EIATTR_EXIT_INSTR_OFFSETS
	.align		4
        /*0024*/ 	.byte	0x04, 0x1c
        /*0026*/ 	.short	(.L_232 - .L_231)


	//   ....[0]....
.L_231:
        /*0028*/ 	.word	0x00000010


	//----- nvinfo : EIATTR_MAX_THREADS
	.align		4
.L_232:
        /*002c*/ 	.byte	0x04, 0x05
        /*002e*/ 	.short	(.L_234 - .L_233)
.L_233:
        /*0030*/ 	.word	0x00000100
        /*0034*/ 	.word	0x00000001
        /*0038*/ 	.word	0x00000001


	//----- nvinfo : EIATTR_CBANK_PARAM_SIZE
	.align		4
.L_234:
        /*003c*/ 	.byte	0x03, 0x19
        /*003e*/ 	.short	0x0278


	//----- nvinfo : EIATTR_PARAM_CBANK
	.align		4
        /*0040*/ 	.byte	0x04, 0x0a
        /*0042*/ 	.short	(.L_236 - .L_235)
	.align		4
.L_235:
        /*0044*/ 	.word	index@(.nv.constant0._ZN7cutlass13device_kernelIN5flash19enable_sm80_to_sm89INS1_16FlashAttnBwdSm80INS1_25CollectiveMainloopBwdSm80ILi1ELi1EN4cute5tupleIJNS5_1CILi32EEENS7_ILi64EEENS7_ILi256EEEEEENS_10bfloat16_tEfNS_4arch4Sm80ELb0ELb0ELb0ELb1ELb0ELb0ELb0ELb0ELi2ELi2ELi2ELi1ELb1EEENS1_24CollectiveEpilogueBwdGQAISB_fSE_Li256ELb1ELb0EEENS1_19SingleTileSchedulerILb1ELb0ELb0ELi64EEEEEEEEEvNT_6ParamsE)
        /*0048*/ 	.short	0x0210
        /*004a*/ 	.short	0x0278


	//----- nvinfo : EIATTR_SW_WAR
	.align		4
.L_236:
        /*004c*/ 	.byte	0x04, 0x36
        /*004e*/ 	.short	(.L_238 - .L_237)
.L_237:
        /*0050*/ 	.word	0x00000008
.L_238:


//--------------------- .nv.info._ZN7cutlass13device_kernelIN5flash19enable_sm80_to_sm89INS1_16FlashAttnBwdSm80INS1_25CollectiveMainloopBwdSm80ILi1ELi1EN4cute5tupleIJNS5_1CILi32EEENS7_ILi64EEENS7_ILi256EEEEEENS_10bfloat16_tEfNS_4arch4Sm80ELb0ELb1ELb0ELb0ELb0ELb0ELb0ELb0ELi2ELi2ELi2ELi1ELb1EEENS1_21CollectiveEpilogueBwdISB_SC_SE_Li256ELb0ELb0ELi4EEENS1_19SingleTileSchedulerILb0ELb0ELb0ELi64EEEEEEEEEvNT_6ParamsE --------------------------
	.section	.nv.info._ZN7cutlass13device_kernelIN5flash19enable_sm80_to_sm89INS1_16FlashAttnBwdSm80INS1_25CollectiveMainloopBwdSm80ILi1ELi1EN4cute5tupleIJNS5_1CILi32EEENS7_ILi64EEENS7_ILi256EEEEEENS_10bfloat16_tEfNS_4arch4Sm80ELb0ELb1ELb0ELb0ELb0ELb0ELb0ELb0ELi2ELi2ELi2ELi1ELb1EEENS1_21CollectiveEpilogueBwdISB_SC_SE_Li256ELb0ELb0ELi4EEENS1_19SingleTileSchedulerILb0ELb0ELb0ELi64EEEEEEEEEvNT_6ParamsE,"",@"SHT_CUDA_INFO"
	.sectionflags	@""
	.align	4


	//----- nvinfo : EIATTR_CUDA_API_VERSION
	.align		4
        /*0000*/ 	.byte	0x04, 0x37
        /*0002*/ 	.short	(.L_240 - .L_239)
.L_239:
        /*0004*/ 	.word	0x00000082


	//----- nvinfo : EIATTR_KPARAM_INFO
	.align		4
.L_240:
        /*0008*/ 	.byte	0x04, 0x17
        /*000a*/ 	.short	(.L_242 - .L_241)
.L_241:
        /*000c*/ 	.word	0x00000000
        /*0010*/ 	.short	0x0000
        /*0012*/ 	.short	0x0000
        /*0014*/ 	.byte	0x00, 0xf0, 0xc1, 0x09


	//----- nvinfo : EIATTR_SPARSE_MMA_MASK
	.align		4
.L_242:
        /*0018*/ 	.byte	0x03, 0x50
        /*001a*/ 	.short	0x0000


	//----- nvinfo : EIATTR_MAXREG_COUNT
	.align		4
        /*001c*/ 	.byte	0x03, 0x1b
        /*001e*/ 	.short	0x00ff


	//----- nvinfo : EIATTR_MERCURY_ISA_VERSION
	.align		4
        /*0020*/ 	.byte	0x03, 0x5f
        /*0022*/ 	.short	0x0101


	//----- nvinfo : EIATTR_EXIT_INSTR_OFFSETS
	.align		4
        /*0024*/ 	.byte	0x04, 0x1c
        /*0026*/ 	.short	(.L_244 - .L_243)


	//   ....[0]....
.L_243:
        /*0028*/ 	.word	0x00000010


	//----- nvinfo : EIATTR_MAX_THREADS
	.align		4
.L_244:
        /*002c*/ 	.byte	0x04, 0x05
        /*002e*/ 	.short	(.L_246 - .L_245)
.L_245:
        /*0030*/ 	.word	0x00000100
        /*0034*/ 	.word	0x00000001
        /*0038*/ 	.word	0x00000001


	//----- nvinfo : EIATTR_CBANK_PARAM_SIZE
	.align		4
.L_246:
        /*003c*/ 	.byte	0x03, 0x19
        /*003e*/ 	.short	0x0270


	//----- nvinfo : EIATTR_PARAM_CBANK
	.align		4
        /*0040*/ 	.byte	0x04, 0x0a
        /*0042*/ 	.short	(.L_248 - .L_247)
	.align		4
.L_247:
        /*0044*/ 	.word	index@(.nv.constant0._ZN7cutlass13device_kernelIN5flash19enable_sm80_to_sm89INS1_16FlashAttnBwdSm80INS1_25CollectiveMainloopBwdSm80ILi1ELi1EN4cute5tupleIJNS5_1CILi32EEENS7_ILi64EEENS7_ILi256EEEEEENS_10bfloat16_tEfNS_4arch4Sm80ELb0ELb1ELb0ELb0ELb0ELb0ELb0ELb0ELi2ELi2ELi2ELi1ELb1EEENS1_21CollectiveEpilogueBwdISB_SC_SE_Li256ELb0ELb0ELi4EEENS1_19SingleTileSchedulerILb0ELb0ELb0ELi64EEEEEEEEEvNT_6ParamsE)
        /*0048*/ 	.short	0x0210
        /*004a*/ 	.short	0x0270


	//----- nvinfo : EIATTR_SW_WAR
	.align		4
.L_248:
        /*004c*/ 	.byte	0x04, 0x36
        /*004e*/ 	.short	(.L_250 - .L_249)
.L_249:
        /*0050*/ 	.word	0x00000008
.L_250:


//--------------------- .nv.info._ZN7cutlass13device_kernelIN5flash19enable_sm80_to_sm89INS1_16FlashAttnBwdSm80INS1_25CollectiveMainloopBwdSm80ILi1ELi1EN4cute5tupleIJNS5_1CILi32EEENS7_ILi64EEENS7_ILi256EEEEEENS_10bfloat16_tEfNS_4arch4Sm80ELb0ELb1ELb0ELb0ELb0ELb0ELb0ELb0ELi2ELi2ELi2ELi1ELb1EEENS1_24CollectiveEpilogueBwdGQAISB_fSE_Li256ELb0ELb0EEENS1_19SingleTileSchedulerILb0ELb0ELb0ELi64EEEEEEEEEvNT_6ParamsE --------------------------
	.section	.nv.info._ZN7cutlass13device_kernelIN5flash19enable_sm80_to_sm89INS1_16FlashAttnBwdSm80INS1_25CollectiveMainloopBwdSm80ILi1ELi1EN4cute5tupleIJNS5_1CILi32EEENS7_ILi64EEENS7_ILi256EEEEEENS_10bfloat16_tEfNS_4arch4Sm80ELb0ELb1ELb0ELb0ELb0ELb0ELb0ELb0ELi2ELi2ELi2ELi1ELb1EEENS1_24CollectiveEpilogueBwdGQAISB_fSE_Li256ELb0ELb0EEENS1_19SingleTileSchedulerILb0ELb0ELb0ELi64EEEEEEEEEvNT_6ParamsE,"",@"SHT_CUDA_INFO"
	.sectionflags	@""
	.align	4


	//----- nvinfo : EIATTR_CUDA_API_VERSION
	.align		4
        /*0000*/ 	.byte	0x04, 0x37
        /*0002*/ 	.short	(.L_252 - .L_251)
.L_251:
        /*0004*/ 	.word	0x00000082


	//----- nvinfo : EIATTR_KPARAM_INFO
	.align		4
.L_252:
        /*0008*/ 	.byte	0x04, 0x17
        /*000a*/ 	.short	(.L_254 - .L_253)
.L_253:
        /*000c*/ 	.word	0x00000000
        /*0010*/ 	.short	0x0000
        /*0012*/ 	.short	0x0000
        /*0014*/ 	.byte	0x00, 0xf0, 0xe1, 0x09


	//----- nvinfo : EIATTR_SPARSE_MMA_MASK
	.align		4
.L_254:
        /*0018*/ 	.byte	0x03, 0x50
        /*001a*/ 	.short	0x0000


	//----- nvinfo : EIATTR_MAXREG_COUNT
	.align		4
        /*001c*/ 	.byte	0x03, 0x1b
        /*001e*/ 	.short	0x00ff


	//----- nvinfo : EIATTR_MERCURY_ISA_VERSION
	.align		4
        /*0020*/ 	.byte	0x03, 0x5f
        /*0022*/ 	.short	0x0101


	//----- nvinfo : EIATTR_EXIT_INSTR_OFFSETS
	.align		4
        /*0024*/ 	.byte	0x04, 0x1c
        /*0026*/ 	.short	(.L_256 - .L_255)


	//   ....[0]....
.L_255:
        /*0028*/ 	.word	0x00000010


	//----- nvinfo : EIATTR_MAX_THREADS
	.align		4
.L_256:
        /*002c*/ 	.byte	0x04, 0x05
        /*002e*/ 	.short	(.L_258 - .L_257)
.L_257:
        /*0030*/ 	.word	0x00000100
        /*0034*/ 	.word	0x00000001
        /*0038*/ 	.word	0x00000001


	//----- nvinfo : EIATTR_CBANK_PARAM_SIZE
	.align		4
.L_258:
        /*003c*/ 	.byte	0x03, 0x19
        /*003e*/ 	.short	0x0278


	//----- nvinfo : EIATTR_PARAM_CBANK
	.align		4
        /*0040*/ 	.byte	0x04, 0x0a
        /*0042*/ 	.short	(.L_260 - .L_259)
	.align		4
.L_259:
        /*0044*/ 	.word	index@(.nv.constant0._ZN7cutlass13device_kernelIN5flash19enable_sm80_to_sm89INS1_16FlashAttnBwdSm80INS1_25CollectiveMainloopBwdSm80ILi1ELi1EN4cute5tupleIJNS5_1CILi32EEENS7_ILi64EEENS7_ILi256EEEEEENS_10bfloat16_tEfNS_4arch4Sm80ELb0ELb1ELb0ELb0ELb0ELb0ELb0ELb0ELi2ELi2ELi2ELi1ELb1EEENS1_24CollectiveEpilogueBwdGQAISB_fSE_Li256ELb0ELb0EEENS1_19SingleTileSchedulerILb0ELb0ELb0ELi64EEEEEEEEEvNT_6ParamsE)
        /*0048*/ 	.short	0x0210
        /*004a*/ 	.short	0x0278


	//----- nvinfo : EIATTR_SW_WAR
	.align		4
.L_260:
        /*004c*/ 	.byte	0x04, 0x36
        /*004e*/ 	.short	(.L_262 - .L_261)
.L_261:
        /*0050*/ 	.word	0x00000008
.L_262:


//--------------------- .nv.info._ZN7cutlass13device_kernelIN5flash19enable_sm80_to_sm89INS1_16FlashAttnBwdSm80INS1_25CollectiveMainloopBwdSm80ILi1ELi1EN4cute5tupleIJNS5_1CILi32EEENS7_ILi64EEENS7_ILi256EEEEEENS_10bfloat16_tEfNS_4arch4Sm80ELb0ELb1ELb0ELb1ELb0ELb0ELb0ELb0ELi2ELi2ELi2ELi1ELb1EEENS1_21CollectiveEpilogueBwdISB_SC_SE_Li256ELb1ELb0ELi4EEENS1_19SingleTileSchedulerILb1ELb0ELb0ELi64EEEEEEEEEvNT_6ParamsE --------------------------
	.section	.nv.info._ZN7cutlass13device_kernelIN5flash19enable_sm80_to_sm89INS1_16FlashAttnBwdSm80INS1_25CollectiveMainloopBwdSm80ILi1ELi1EN4cute5tupleIJNS5_1CILi32EEENS7_ILi64EEENS7_ILi256EEEEEENS_10bfloat16_tEfNS_4arch4Sm80ELb0ELb1ELb0ELb1ELb0ELb0ELb0ELb0ELi2ELi2ELi2ELi1ELb1EEENS1_21CollectiveEpilogueBwdISB_SC_SE_Li256ELb1ELb0ELi4EEENS1_19SingleTileSchedulerILb1ELb0ELb0ELi64EEEEEEEEEvNT_6ParamsE,"",@"SHT_CUDA_INFO"
	.sectionflags	@""
	.align	4


	//----- nvinfo : EIATTR_CUDA_API_VERSION
	.align		4
        /*0000*/ 	.byte	0x04, 0x37
        /*0002*/ 	.short	(.L_264 - .L_263)
.L_263:
        /*0004*/ 	.word	0x00000082


	//----- nvinfo : EIATTR_KPARAM_INFO
	.align		4
.L_264:
        /*0008*/ 	.byte	0x04, 0x17
        /*000a*/ 	.short	(.L_266 - .L_265)
.L_265:
        /*000c*/ 	.word	0x00000000
        /*0010*/ 	.short	0x0000
        /*0012*/ 	.short	0x0000
        /*0014*/ 	.byte	0x00, 0xf0, 0xc1, 0x09


	//----- nvinfo : EIATTR_SPARSE_MMA_MASK
	.align		4
.L_266:
        /*0018*/ 	.byte	0x03, 0x50
        /*001a*/ 	.short	0x0000


	//----- nvinfo : EIATTR_MAXREG_COUNT
	.align		4
        /*001c*/ 	.byte	0x03, 0x1b
        /*001e*/ 	.short	0x00ff


	//----- nvinfo : EIATTR_MERCURY_ISA_VERSION
	.align		4
        /*0020*/ 	.byte	0x03, 0x5f
        /*0022*/ 	.short	0x0101


	//----- nvinfo : EIATTR_EXIT_INSTR_OFFSETS
	.align		4
        /*0024*/ 	.byte	0x04, 0x1c
        /*0026*/ 	.short	(.L_268 - .L_267)


	//   ....[0]....
.L_267:
        /*0028*/ 	.word	0x00000010


	//----- nvinfo : EIATTR_MAX_THREADS
	.align		4
.L_268:
        /*002c*/ 	.byte	0x04, 0x05
        /*002e*/ 	.short	(.L_270 - .L_269)
.L_269:
        /*0030*/ 	.word	0x00000100
        /*0034*/ 	.word	0x00000001
        /*0038*/ 	.word	0x00000001


	//----- nvinfo : EIATTR_CBANK_PARAM_SIZE
	.align		4
.L_270:
        /*003c*/ 	.byte	0x03, 0x19
        /*003e*/ 	.short	0x0270


	//----- nvinfo : EIATTR_PARAM_CBANK
	.align		4
        /*0040*/ 	.byte	0x04, 0x0a
        /*0042*/ 	.short	(.L_272 - .L_271)
	.align		4
.L_271:
        /*0044*/ 	.word	index@(.nv.constant0._ZN7cutlass13device_kernelIN5flash19enable_sm80_to_sm89INS1_16FlashAttnBwdSm80INS1_25CollectiveMainloopBwdSm80ILi1ELi1EN4cute5tupleIJNS5_1CILi32EEENS7_ILi64EEENS7_ILi256EEEEEENS_10bfloat16_tEfNS_4arch4Sm80ELb0ELb1ELb0ELb1ELb0ELb0ELb0ELb0ELi2ELi2ELi2ELi1ELb1EEENS1_21CollectiveEpilogueBwdISB_SC_SE_Li256ELb1ELb0ELi4EEENS1_19SingleTileSchedulerILb1ELb0ELb0ELi64EEEEEEEEEvNT_6ParamsE)
        /*0048*/ 	.short	0x0210
        /*004a*/ 	.short	0x0270


	//----- nvinfo : EIATTR_SW_WAR
	.align		4
.L_272:
        /*004c*/ 	.byte	0x04, 0x36
        /*004e*/ 	.short	(.L_274 - .L_273)
.L_273:
        /*0050*/ 	.word	0x00000008
.L_274:


//--------------------- .nv.info._ZN7cutlass13device_kernelIN5flash19enable_sm80_to_sm89INS1_16FlashAttnBwdSm80INS1_25CollectiveMainloopBwdSm80ILi1ELi1EN4cute5tupleIJNS5_1CILi32EEENS7_ILi64EEENS7_ILi256EEEEEENS_10bfloat16_tEfNS_4arch4Sm80ELb0ELb1ELb0ELb1ELb0ELb0ELb0ELb0ELi2ELi2ELi2ELi1ELb1EEENS1_24CollectiveEpilogueBwdGQAISB_fSE_Li256ELb1ELb0EEENS1_19SingleTileSchedulerILb1ELb0ELb0ELi64EEEEEEEEEvNT_6ParamsE --------------------------
	.section	.nv.info._ZN7cutlass13device_kernelIN5flash19enable_sm80_to_sm89INS1_16FlashAttnBwdSm80INS1_25CollectiveMainloopBwdSm80ILi1ELi1EN4cute5tupleIJNS5_1CILi32EEENS7_ILi64EEENS7_ILi256EEEEEENS_10bfloat16_tEfNS_4arch4Sm80ELb0ELb1ELb0ELb1ELb0ELb0ELb0ELb0ELi2ELi2ELi2ELi1ELb1EEENS1_24CollectiveEpilogueBwdGQAISB_fSE_Li256ELb1ELb0EEENS1_19SingleTileSchedulerILb1ELb0ELb0ELi64EEEEEEEEEvNT_6ParamsE,"",@"SHT_CUDA_INFO"
	.sectionflags	@""
	.align	4


	//----- nvinfo : EIATTR_CUDA_API_VERSION
	.align		4
        /*0000*/ 	.byte	0x04, 0x37
        /*0002*/ 	.short	(.L_276 - .L_275)
.L_275:
        /*0004*/ 	.word	0x00000082


	//----- nvinfo : EIATTR_KPARAM_INFO
	.align		4
.L_276:
        /*0008*/ 	.byte	0x04, 0x17
        /*000a*/ 	.short	(.L_278 - .L_277)
.L_277:
        /*000c*/ 	.word	0x00000000
        /*0010*/ 	.short	0x0000
        /*0012*/ 	.short	0x0000
        /*0014*/ 	.byte	0x00, 0xf0, 0xe1, 0x09


	//----- nvinfo : EIATTR_SPARSE_MMA_MASK
	.align		4
.L_278:
        /*0018*/ 	.byte	0x03, 0x50
        /*001a*/ 	.short	0x0000


	//----- nvinfo : EIATTR_MAXREG_COUNT
	.align		4
        /*001c*/ 	.byte	0x03, 0x1b
        /*001e*/ 	.short	0x00ff


	//----- nvinfo : EIATTR_MERCURY_ISA_VERSION
	.align		4
        /*0020*/ 	.byte	0x03, 0x5f
        /*0022*/ 	.short	0x0101


	//----- nvinfo : EIATTR_EXIT_INSTR_OFFSETS
	.align		4
        /*0024*/ 	.byte	0x04, 0x1c
        /*0026*/ 	.short	(.L_280 - .L_279)


	//   ....[0]....
.L_279:
        /*0028*/ 	.word	0x00000010


	//----- nvinfo : EIATTR_MAX_THREADS
	.align		4
.L_280:
        /*002c*/ 	.byte	0x04, 0x05
        /*002e*/ 	.short	(.L_282 - .L_281)
.L_281:
        /*0030*/ 	.word	0x00000100
        /*0034*/ 	.word	0x00000001
        /*0038*/ 	.word	0x00000001


	//----- nvinfo : EIATTR_CBANK_PARAM_SIZE
	.align		4
.L_282:
        /*003c*/ 	.byte	0x03, 0x19
        /*003e*/ 	.short	0x0278


	//----- nvinfo : EIATTR_PARAM_CBANK
	.align		4
        /*0040*/ 	.byte	0x04, 0x0a
        /*0042*/ 	.short	(.L_284 - .L_283)
	.align		4
.L_283:
        /*0044*/ 	.word	index@(.nv.constant0._ZN7cutlass13device_kernelIN5flash19enable_sm80_to_sm89INS1_16FlashAttnBwdSm80INS1_25CollectiveMainloopBwdSm80ILi1ELi1EN4cute5tupleIJNS5_1CILi32EEENS7_ILi64EEENS7_ILi256EEEEEENS_10bfloat16_tEfNS_4arch4Sm80ELb0ELb1ELb0ELb1ELb0ELb0ELb0ELb0ELi2ELi2ELi2ELi1ELb1EEENS1_24CollectiveEpilogueBwdGQAISB_fSE_Li256ELb1ELb0EEENS1_19SingleTileSchedulerILb1ELb0ELb0ELi64EEEEEEEEEvNT_6ParamsE)
        /*0048*/ 	.short	0x0210
        /*004a*/ 	.short	0x0278


	//----- nvinfo : EIATTR_SW_WAR
	.align		4
.L_284:
        /*004c*/ 	.byte	0x04, 0x36
        /*004e*/ 	.short	(.L_286 - .L_285)
.L_285:
        /*0050*/ 	.word	0x00000008
.L_286:


//--------------------- .nv.info._ZN7cutlass13device_kernelIN5flash19enable_sm80_to_sm89INS1_16FlashAttnBwdSm80INS1_25CollectiveMainloopBwdSm80ILi1ELi1EN4cute5tupleIJNS5_1CILi32EEENS7_ILi64EEENS7_ILi256EEEEEENS_10bfloat16_tEfNS_4arch4Sm80ELb1ELb0ELb0ELb0ELb0ELb0ELb0ELb0ELi2ELi2ELi2ELi1ELb1EEENS1_21CollectiveEpilogueBwdISB_SC_SE_Li256ELb0ELb0ELi4EEENS1_25SingleTileBwdLPTSchedulerILb0ELi64ELb0EEEEEEEEEvNT_6ParamsE --------------------------
	.section	.nv.info._ZN7cutlass13device_kernelIN5flash19enable_sm80_to_sm89INS1_16FlashAttnBwdSm80INS1_25CollectiveMainloopBwdSm80ILi1ELi1EN4cute5tupleIJNS5_1CILi32EEENS7_ILi64EEENS7_ILi256EEEEEENS_10bfloat16_tEfNS_4arch4Sm80ELb1ELb0ELb0ELb0ELb0ELb0ELb0ELb0ELi2ELi2ELi2ELi1ELb1EEENS1_21CollectiveEpilogueBwdISB_SC_SE_Li256ELb0ELb0ELi4EEENS1_25SingleTileBwdLPTSchedulerILb0ELi64ELb0EEEEEEEEEvNT_6ParamsE,"",@"SHT_CUDA_INFO"
	.sectionflags	@""
	.align	4


	//----- nvinfo : EIATTR_CUDA_API_VERSION
	.align		4
        /*0000*/ 	.byte	0x04, 0x37
        /*0002*/ 	.short	(.L_288 - .L_287)
.L_287:
        /*0004*/ 	.word	0x00000082


	//----- nvinfo : EIATTR_KPARAM_INFO
	.align		4
.L_288:
        /*0008*/ 	.byte	0x04, 0x17
        /*000a*/ 	.short	(.L_290 - .L_289)
.L_289:
        /*000c*/ 	.word	0x00000000
        /*0010*/ 	.short	0x0000
        /*0012*/ 	.short	0x0000
        /*0014*/ 	.byte	0x00, 0xf0, 0x21, 0x0a


	//----- nvinfo : EIATTR_SPARSE_MMA_MASK
	.align		4
.L_290:
        /*0018*/ 	.byte	0x03, 0x50
        /*001a*/ 	.short	0x0000


	//----- nvinfo : EIATTR_MAXREG_COUNT
	.align		4
        /*001c*/ 	.byte	0x03, 0x1b
        /*001e*/ 	.short	0x00ff


	//----- nvinfo : EIATTR_MERCURY_ISA_VERSION
	.align		4
        /*0020*/ 	.byte	0x03, 0x5f
        /*0022*/ 	.short	0x0101


	//----- nvinfo : EIATTR_EXIT_INSTR_OFFSETS
	.align		4
        /*0024*/ 	.byte	0x04, 0x1c
        /*0026*/ 	.short	(.L_292 - .L_291)


	//   ....[0]....
.L_291:
        /*0028*/ 	.word	0x00000010


	//----- nvinfo : EIATTR_MAX_THREADS
	.align		4
.L_292:
        /*002c*/ 	.byte	0x04, 0x05
        /*002e*/ 	.short	(.L_294 - .L_293)
.L_293:
        /*0030*/ 	.word	0x00000100
        /*0034*/ 	.word	0x00000001
        /*0038*/ 	.word	0x00000001


	//----- nvinfo : EIATTR_CBANK_PARAM_SIZE
	.align		4
.L_294:
        /*003c*/ 	.byte	0x03, 0x19
        /*003e*/ 	.short	0x0288


	//----- nvinfo : EIATTR_PARAM_CBANK
	.align		4
        /*0040*/ 	.byte	0x04, 0x0a
        /*0042*/ 	.short	(.L_296 - .L_295)
	.align		4
.L_295:
        /*0044*/ 	.word	index@(.nv.constant0._ZN7cutlass13device_kernelIN5flash19enable_sm80_to_sm89INS1_16FlashAttnBwdSm80INS1_25CollectiveMainloopBwdSm80ILi1ELi1EN4cute5tupleIJNS5_1CILi32EEENS7_ILi64EEENS7_ILi256EEEEEENS_10bfloat16_tEfNS_4arch4Sm80ELb1ELb0ELb0ELb0ELb0ELb0ELb0ELb0ELi2ELi2ELi2ELi1ELb1EEENS1_21CollectiveEpilogueBwdISB_SC_SE_Li256ELb0ELb0ELi4EEENS1_25SingleTileBwdLPTSchedulerILb0ELi64ELb0EEEEEEEEEvNT_6ParamsE)
        /*0048*/ 	.short	0x0210
        /*004a*/ 	.short	0x0288


	//----- nvinfo : EIATTR_SW_WAR
	.align		4
.L_296:
        /*004c*/ 	.byte	0x04, 0x36
        /*004e*/ 	.short	(.L_298 - .L_297)
.L_297:
        /*0050*/ 	.word	0x00000008
.L_298:


//--------------------- .nv.info._ZN7cutlass13device_kernelIN5flash19enable_sm80_to_sm89INS1_16FlashAttnBwdSm80INS1_25CollectiveMainloopBwdSm80ILi1ELi1EN4cute5tupleIJNS5_1CILi32EEENS7_ILi64EEENS7_ILi256EEEEEENS_10bfloat16_tEfNS_4arch4Sm80ELb1ELb0ELb0ELb0ELb0ELb0ELb0ELb0ELi2ELi2ELi2ELi1ELb1EEENS1_24CollectiveEpilogueBwdGQAISB_fSE_Li256ELb0ELb0EEENS1_25SingleTileBwdLPTSchedulerILb0ELi64ELb0EEEEEEEEEvNT_6ParamsE --------------------------
	.section	.nv.info._ZN7cutlass13device_kernelIN5flash19enable_sm80_to_sm89INS1_16FlashAttnBwdSm80INS1_25CollectiveMainloopBwdSm80ILi1ELi1EN4cute5tupleIJNS5_1CILi32EEENS7_ILi64EEENS7_ILi256EEEEEENS_10bfloat16_tEfNS_4arch4Sm80ELb1ELb0ELb0ELb0ELb0ELb0ELb0ELb0ELi2ELi2ELi2ELi1ELb1EEENS1_24CollectiveEpilogueBwdGQAISB_fSE_Li256ELb0ELb0EEENS1_25SingleTileBwdLPTSchedulerILb0ELi64ELb0EEEEEEEEEvNT_6ParamsE,"",@"SHT_CUDA_INFO"
	.sectionflags	@""
	.align	4


	//----- nvinfo : EIATTR_CUDA_API_VERSION
	.align		4
        /*0000*/ 	.byte	0x04, 0x37
        /*0002*/ 	.short	(.L_300 - .L_299)
.L_299:
        /*0004*/ 	.word	0x00000082


	//----- nvinfo : EIATTR_KPARAM_INFO
	.align		4
.L_300:
        /*0008*/ 	.byte	0x04, 0x17
        /*000a*/ 	.short	(.L_302 - .L_301)
.L_301:
        /*000c*/ 	.word	0x00000000
        /*0010*/ 	.short	0x0000
        /*0012*/ 	.short	0x0000
        /*0014*/ 	.byte	0x00, 0xf0, 0x41, 0x0a


	//----- nvinfo : EIATTR_SPARSE_MMA_MASK
	.align		4
.L_302:
        /*0018*/ 	.byte	0x03, 0x50
        /*001a*/ 	.short	0x0000


	//----- nvinfo : EIATTR_MAXREG_COUNT
	.align		4
        /*001c*/ 	.byte	0x03, 0x1b
        /*001e*/ 	.short	0x00ff


	//----- nvinfo : EIATTR_MERCURY_ISA_VERSION
	.align		4
        /*0020*/ 	.byte	0x03, 0x5f
        /*0022*/ 	.short	0x0101


	//----- nvinfo : EIATTR_EXIT_INSTR_OFFSETS
	.align		4
        /*0024*/ 	.byte	0x04, 0x1c
        /*0026*/ 	.short	(.L_304 - .L_303)


	//   ....[0]....
.L_303:
        /*0028*/ 	.word	0x00000010


	//----- nvinfo : EIATTR_MAX_THREADS
	.align		4
.L_304:
        /*002c*/ 	.byte	0x04, 0x05
        /*002e*/ 	.short	(.L_306 - .L_305)
.L_305:
        /*0030*/ 	.word	0x00000100
        /*0034*/ 	.word	0x00000001
        /*0038*/ 	.word	0x00000001


	//----- nvinfo : EIATTR_CBANK_PARAM_SIZE
	.align		4
.L_306:
        /*003c*/ 	.byte	0x03, 0x19
        /*003e*/ 	.short	0x0290


	//----- nvinfo : EIATTR_PARAM_CBANK
	.align		4
        /*0040*/ 	.byte	0x04, 0x0a
        /*0042*/ 	.short	(.L_308 - .L_307)
	.align		4
.L_307:
        /*0044*/ 	.word	index@(.nv.constant0._ZN7cutlass13device_kernelIN5flash19enable_sm80_to_sm89INS1_16FlashAttnBwdSm80INS1_25CollectiveMainloopBwdSm80ILi1ELi1EN4cute5tupleIJNS5_1CILi32EEENS7_ILi64EEENS7_ILi256EEEEEENS_10bfloat16_tEfNS_4arch4Sm80ELb1ELb0ELb0ELb0ELb0ELb0ELb0ELb0ELi2ELi2ELi2ELi1ELb1EEENS1_24CollectiveEpilogueBwdGQAISB_fSE_Li256ELb0ELb0EEENS1_25SingleTileBwdLPTSchedulerILb0ELi64ELb0EEEEEEEEEvNT_6ParamsE)
        /*0048*/ 	.short	0x0210
        /*004a*/ 	.short	0x0290


	//----- nvinfo : EIATTR_SW_WAR
	.align		4
.L_308:
        /*004c*/ 	.byte	0x04, 0x36
        /*004e*/ 	.short	(.L_310 - .L_309)
.L_309:
        /*0050*/ 	.word	0x00000008
.L_310:


//--------------------- .nv.info._ZN7cutlass13device_kernelIN5flash22FlashAttnBwdPreprocessIN4cute5tupleIJNS3_1CILi32EEENS5_ILi256EEEEEENS_10bfloat16_tEfNS_4arch4Sm80ELb1ELb0EEEEEvNT_6ParamsE --------------------------
	.section	.nv.info._ZN7cutlass13device_kernelIN5flash22FlashAttnBwdPreprocessIN4cute5tupleIJNS3_1CILi32EEENS5_ILi256EEEEEENS_10bfloat16_tEfNS_4arch4Sm80ELb1ELb0EEEEEvNT_6ParamsE,"",@"SHT_CUDA_INFO"
	.sectionflags	@""
	.align	4


	//----- nvinfo : EIATTR_CUDA_API_VERSION
	.align		4
        /*0000*/ 	.byte	0x04, 0x37
        /*0002*/ 	.short	(.L_312 - .L_311)
.L_311:
        /*0004*/ 	.word	0x00000082


	//----- nvinfo : EIATTR_KPARAM_INFO
	.align		4
.L_312:
        /*0008*/ 	.byte	0x04, 0x17
        /*000a*/ 	.short	(.L_314 - .L_313)
.L_313:
        /*000c*/ 	.word	0x00000000
        /*0010*/ 	.short	0x0000
        /*0012*/ 	.short	0x0000
        /*0014*/ 	.byte	0x00, 0xf0, 0xc1, 0x03


	//----- nvinfo : EIATTR_SPARSE_MMA_MASK
	.align		4
.L_314:
        /*0018*/ 	.byte	0x03, 0x50
        /*001a*/ 	.short	0x0000


	//----- nvinfo : EIATTR_MAXREG_COUNT
	.align		4
        /*001c*/ 	.byte	0x03, 0x1b
        /*001e*/ 	.short	0x0080


	//----- nvinfo : EIATTR_MERCURY_ISA_VERSION
	.align		4
        /*0020*/ 	.byte	0x03, 0x5f
        /*0022*/ 	.short	0x0101


	//----- nvinfo : EIATTR_COOP_GROUP_MASK_REGIDS
	.align		4
        /*0024*/ 	.byte	0x04, 0x29
        /*0026*/ 	.short	(.L_316 - .L_315)


	//   ....[0]....
.L_315:
        /*0028*/ 	.word	0xffffffff


	//   ....[1]....
        /*002c*/ 	.word	0xffffffff


	//   ....[2]....
        /*0030*/ 	.word	0xffffffff


	//   ....[3]....
        /*0034*/ 	.word	0xffffffff


	//   ....[4]....
        /*0038*/ 	.word	0xffffffff


	//   ....[5]....
        /*003c*/ 	.word	0xffffffff


	//   ....[6]....
        /*0040*/ 	.word	0xffffffff


	//   ....[7]....
        /*0044*/ 	.word	0xffffffff


	//----- nvinfo : EIATTR_COOP_GROUP_INSTR_OFFSETS
	.align		4
.L_316:
        /*0048*/ 	.byte	0x04, 0x28
        /*004a*/ 	.short	(.L_318 - .L_317)


	//   ....[0]....
.L_317:
        /*004c*/ 	.word	0x00001000


	//   ....[1]....
        /*0050*/ 	.word	0x00001010


	//   ....[2]....
        /*0054*/ 	.word	0x00001040


	//   ....[3]....
        /*0058*/ 	.word	0x00001050


	//   ....[4]....
        /*005c*/ 	.word	0x00001090


	//   ....[5]....
        /*0060*/ 	.word	0x000010a0


	//   ....[6]....
        /*0064*/ 	.word	0x000010e0


	//   ....[7]....
        /*0068*/ 	.word	0x000010f0


	//----- nvinfo : EIATTR_EXIT_INSTR_OFFSETS
	.align		4
.L_318:
        /*006c*/ 	.byte	0x04, 0x1c
        /*006e*/ 	.short	(.L_320 - .L_319)


	//   ....[0]....
.L_319:
        /*0070*/ 	.word	0x00001610


	//   ....[1]....
        /*0074*/ 	.word	0x00001690


	//----- nvinfo : EIATTR_MAX_THREADS
	.align		4
.L_320:
        /*0078*/ 	.byte	0x04, 0x05
        /*007a*/ 	.short	(.L_322 - .L_321)
.L_321:
        /*007c*/ 	.word	0x00000100
        /*0080*/ 	.word	0x00000001
        /*0084*/ 	.word	0x00000001


	//----- nvinfo : EIATTR_CRS_STACK_SIZE
	.align		4
.L_322:
        /*0088*/ 	.byte	0x04, 0x1e
        /*008a*/ 	.short	(.L_324 - .L_323)
.L_323:
        /*008c*/ 	.word	0x00000000


	//----- nvinfo : EIATTR_CBANK_PARAM_SIZE
	.align		4
.L_324:
        /*0090*/ 	.byte	0x03, 0x19
        /*0092*/ 	.short	0x00f0


	//----- nvinfo : EIATTR_PARAM_CBANK
	.align		4
        /*0094*/ 	.byte	0x04, 0x0a
        /*0096*/ 	.short	(.L_326 - .L_325)
	.align		4
.L_325:
        /*0098*/ 	.word	index@(.nv.constant0._ZN7cutlass13device_kernelIN5flash22FlashAttnBwdPreprocessIN4cute5tupleIJNS3_1CILi32EEENS5_ILi256EEEEEENS_10bfloat16_tEfNS_4arch4Sm80ELb1ELb0EEEEEvNT_6ParamsE)
        /*009c*/ 	.short	0x0210
        /*009e*/ 	.short	0x00f0


	//----- nvinfo : EIATTR_SW_WAR
	.align		4
.L_326:
        /*00a0*/ 	.byte	0x04, 0x36
        /*00a2*/ 	.short	(.L_328 - .L_327)
.L_327:
        /*00a4*/ 	.word	0x00000008
.L_328:


//--------------------- .nv.info._ZN7cutlass13device_kernelIN5flash19enable_sm80_to_sm89INS1_16FlashAttnBwdSm80INS1_25CollectiveMainloopBwdSm80ILi1ELi1EN4cute5tupleIJNS5_1CILi32EEENS7_ILi64EEENS7_ILi256EEEEEENS_10bfloat16_tEfNS_4arch4Sm80ELb1ELb0ELb0ELb1ELb0ELb0ELb0ELb0ELi2ELi2ELi2ELi1ELb1EEENS1_21CollectiveEpilogueBwdISB_SC_SE_Li256ELb1ELb0ELi4EEENS1_25SingleTileBwdLPTSchedulerILb1ELi64ELb0EEEEEEEEEvNT_6ParamsE --------------------------
	.section	.nv.info._ZN7cutlass13device_kernelIN5flash19enable_sm80_to_sm89INS1_16FlashAttnBwdSm80INS1_25CollectiveMainloopBwdSm80ILi1ELi1EN4cute5tupleIJNS5_1CILi32EEENS7_ILi64EEENS7_ILi256EEEEEENS_10bfloat16_tEfNS_4arch4Sm80ELb1ELb0ELb0ELb1ELb0ELb0ELb0ELb0ELi2ELi2ELi2ELi1ELb1EEENS1_21CollectiveEpilogueBwdISB_SC_SE_Li256ELb1ELb0ELi4EEENS1_25SingleTileBwdLPTSchedulerILb1ELi64ELb0EEEEEEEEEvNT_6ParamsE,"",@"SHT_CUDA_INFO"
	.sectionflags	@""
	.align	4


	//----- nvinfo : EIATTR_CUDA_API_VERSION
	.align		4
        /*0000*/ 	.byte	0x04, 0x37
        /*0002*/ 	.short	(.L_330 - .L_329)
.L_329:
        /*0004*/ 	.word	0x00000082


	//----- nvinfo : EIATTR_KPARAM_INFO
	.align		4
.L_330:
        /*0008*/ 	.byte	0x04, 0x17
        /*000a*/ 	.short	(.L_332 - .L_331)
.L_331:
        /*000c*/ 	.word	0x00000000
        /*0010*/ 	.short	0x0000
        /*0012*/ 	.short	0x0000
        /*0014*/ 	.byte	0x00, 0xf0, 0x21, 0x0a


	//----- nvinfo : EIATTR_SPARSE_MMA_MASK
	.align		4
.L_332:
        /*0018*/ 	.byte	0x03, 0x50
        /*001a*/ 	.short	0x0000


	//----- nvinfo : EIATTR_MAXREG_COUNT
	.align		4
        /*001c*/ 	.byte	0x03, 0x1b
        /*001e*/ 	.short	0x00ff


	//----- nvinfo : EIATTR_MERCURY_ISA_VERSION
	.align		4
        /*0020*/ 	.byte	0x03, 0x5f
        /*0022*/ 	.short	0x0101


	//----- nvinfo : EIATTR_EXIT_INSTR_OFFSETS
	.align		4
        /*0024*/ 	.byte	0x04, 0x1c
        /*0026*/ 	.short	(.L_334 - .L_333)


	//   ....[0]....
.L_333:
        /*0028*/ 	.word	0x00000010


	//----- nvinfo : EIATTR_MAX_THREADS
	.align		4
.L_334:
        /*002c*/ 	.byte	0x04, 0x05
        /*002e*/ 	.short	(.L_336 - .L_335)
.L_335:
        /*0030*/ 	.word	0x00000100
        /*0034*/ 	.word	0x00000001
        /*0038*/ 	.word	0x00000001


	//----- nvinfo : EIATTR_CBANK_PARAM_SIZE
	.align		4
.L_336:
        /*003c*/ 	.byte	0x03, 0x19
        /*003e*/ 	.short	0x0288


	//----- nvinfo : EIATTR_PARAM_CBANK
	.align		4
        /*0040*/ 	.byte	0x04, 0x0a
        /*0042*/ 	.short	(.L_338 - .L_337)
	.align		4
.L_337:
        /*0044*/ 	.word	index@(.nv.constant0._ZN7cutlass13device_kernelIN5flash19enable_sm80_to_sm89INS1_16FlashAttnBwdSm80INS1_25CollectiveMainloopBwdSm80ILi1ELi1EN4cute5tupleIJNS5_1CILi32EEENS7_ILi64EEENS7_ILi256EEEEEENS_10bfloat16_tEfNS_4arch4Sm80ELb1ELb0ELb0ELb1ELb0ELb0ELb0ELb0ELi2ELi2ELi2ELi1ELb1EEENS1_21CollectiveEpilogueBwdISB_SC_SE_Li256ELb1ELb0ELi4EEENS1_25SingleTileBwdLPTSchedulerILb1ELi64ELb0EEEEEEEEEvNT_6ParamsE)
        /*0048*/ 	.short	0x0210
        /*004a*/ 	.short	0x0288


	//----- nvinfo : EIATTR_SW_WAR
	.align		4
.L_338:
        /*004c*/ 	.byte	0x04, 0x36
        /*004e*/ 	.short	(.L_340 - .L_339)
.L_339:
        /*0050*/ 	.word	0x00000008
.L_340:


//--------------------- .nv.info._ZN7cutlass13device_kernelIN5flash32FlashAttnBwdPostprocessConvertdQIN4cute5tupleIJNS3_1CILi32EEENS5_ILi256EEEEEENS_10bfloat16_tEfNS_4arch4Sm80ELi256ENS3_8TiledMMAINS3_8MMA_AtomIJNS3_30SM80_16x8x16_F32BF16BF16F32_TNEEEENS3_6LayoutINS4_IJNS5_ILi1EEENS5_ILi8EEESH_EEENS4_IJNS5_ILi0EEESH_SK_EEEEENS4_IJNS5_ILi16EEENS5_ILi128EEESN_EEEEELb0EEEEEvNT_6ParamsE --------------------------
	.section	.nv.info._ZN7cutlass13device_kernelIN5flash32FlashAttnBwdPostprocessConvertdQIN4cute5tupleIJNS3_1CILi32EEENS5_ILi256EEEEEENS_10bfloat16_tEfNS_4arch4Sm80ELi256ENS3_8TiledMMAINS3_8MMA_AtomIJNS3_30SM80_16x8x16_F32BF16BF16F32_TNEEEENS3_6LayoutINS4_IJNS5_ILi1EEENS5_ILi8EEESH_EEENS4_IJNS5_ILi0EEESH_SK_EEEEENS4_IJNS5_ILi16EEENS5_ILi128EEESN_EEEEELb0EEEEEvNT_6ParamsE,"",@"SHT_CUDA_INFO"
	.sectionflags	@""
	.align	4


	//----- nvinfo : EIATTR_CUDA_API_VERSION
	.align		4
        /*0000*/ 	.byte	0x04, 0x37
        /*0002*/ 	.short	(.L_342 - .L_341)
.L_341:
        /*0004*/ 	.word	0x00000082


	//----- nvinfo : EIATTR_KPARAM_INFO
	.align		4
.L_342:
        /*0008*/ 	.byte	0x04, 0x17
        /*000a*/ 	.short	(.L_344 - .L_343)
.L_343:
        /*000c*/ 	.word	0x00000000
        /*0010*/ 	.short	0x0000
        /*0012*/ 	.short	0x0000
        /*0014*/ 	.byte	0x00, 0xf0, 0xc1, 0x01


	//----- nvinfo : EIATTR_SPARSE_MMA_MASK
	.align		4
.L_344:
        /*0018*/ 	.byte	0x03, 0x50
        /*001a*/ 	.short	0x0000


	//----- nvinfo : EIATTR_MAXREG_COUNT
	.align		4
        /*001c*/ 	.byte	0x03, 0x1b
        /*001e*/ 	.short	0x0080


	//----- nvinfo : EIATTR_NUM_BARRIERS
	.align		4
        /*0020*/ 	.byte	0x02, 0x4c
        /*0022*/ 	.byte	0x01
	.zero		1


	//----- nvinfo : EIATTR_MERCURY_ISA_VERSION
	.align		4
        /*0024*/ 	.byte	0x03, 0x5f
        /*0026*/ 	.short	0x0101


	//----- nvinfo : EIATTR_EXIT_INSTR_OFFSETS
	.align		4
        /*0028*/ 	.byte	0x04, 0x1c
        /*002a*/ 	.short	(.L_346 - .L_345)


	//   ....[0]....
.L_345:
        /*002c*/ 	.word	0x000001b0


	//   ....[1]....
        /*0030*/ 	.word	0x00001310


	//   ....[2]....
        /*0034*/ 	.word	0x000013e0


	//----- nvinfo : EIATTR_MAX_THREADS
	.align		4
.L_346:
        /*0038*/ 	.byte	0x04, 0x05
        /*003a*/ 	.short	(.L_348 - .L_347)
.L_347:
        /*003c*/ 	.word	0x00000100
        /*0040*/ 	.word	0x00000001
        /*0044*/ 	.word	0x00000001


	//----- nvinfo : EIATTR_CRS_STACK_SIZE
	.align		4
.L_348:
        /*0048*/ 	.byte	0x04, 0x1e
        /*004a*/ 	.short	(.L_350 - .L_349)
.L_349:
        /*004c*/ 	.word	0x00000000


	//----- nvinfo : EIATTR_CBANK_PARAM_SIZE
	.align		4
.L_350:
        /*0050*/ 	.byte	0x03, 0x19
        /*0052*/ 	.short	0x0070


	//----- nvinfo : EIATTR_PARAM_CBANK
	.align		4
        /*0054*/ 	.byte	0x04, 0x0a
        /*0056*/ 	.short	(.L_352 - .L_351)
	.align		4
.L_351:
        /*0058*/ 	.word	index@(.nv.constant0._ZN7cutlass13device_kernelIN5flash32FlashAttnBwdPostprocessConvertdQIN4cute5tupleIJNS3_1CILi32EEENS5_ILi256EEEEEENS_10bfloat16_tEfNS_4arch4Sm80ELi256ENS3_8TiledMMAINS3_8MMA_AtomIJNS3_30SM80_16x8x16_F32BF16BF16F32_TNEEEENS3_6LayoutINS4_IJNS5_ILi1EEENS5_ILi8EEESH_EEENS4_IJNS5_ILi0EEESH_SK_EEEEENS4_IJNS5_ILi16EEENS5_ILi128EEESN_EEEEELb0EEEEEvNT_6ParamsE)
        /*005c*/ 	.short	0x0210
        /*005e*/ 	.short	0x0070


	//----- nvinfo : EIATTR_SW_WAR
	.align		4
.L_352:
        /*0060*/ 	.byte	0x04, 0x36
        /*0062*/ 	.short	(.L_354 - .L_353)
.L_353:
        /*0064*/ 	.word	0x00000008
.L_354:


//--------------------- .nv.info._ZN7cutlass13device_kernelIN5flash19enable_sm80_to_sm89INS1_16FlashAttnBwdSm80INS1_25CollectiveMainloopBwdSm80ILi1ELi1EN4cute5tupleIJNS5_1CILi32EEENS7_ILi64EEENS7_ILi256EEEEEENS_10bfloat16_tEfNS_4arch4Sm80ELb1ELb0ELb0ELb1ELb0ELb0ELb0ELb0ELi2ELi2ELi2ELi1ELb1EEENS1_24CollectiveEpilogueBwdGQAISB_fSE_Li256ELb1ELb0EEENS1_25SingleTileBwdLPTSchedulerILb1ELi64ELb0EEEEEEEEEvNT_6ParamsE --------------------------
	.section	.nv.info._ZN7cutlass13device_kernelIN5flash19enable_sm80_to_sm89INS1_16FlashAttnBwdSm80INS1_25CollectiveMainloopBwdSm80ILi1ELi1EN4cute5tupleIJNS5_1CILi32EEENS7_ILi64EEENS7_ILi256EEEEEENS_10bfloat16_tEfNS_4arch4Sm80ELb1ELb0ELb0ELb1ELb0ELb0ELb0ELb0ELi2ELi2ELi2ELi1ELb1EEENS1_24CollectiveEpilogueBwdGQAISB_fSE_Li256ELb1ELb0EEENS1_25SingleTileBwdLPTSchedulerILb1ELi64ELb0EEEEEEEEEvNT_6ParamsE,"",@"SHT_CUDA_INFO"
	.sectionflags	@""
	.align	4


	//----- nvinfo : EIATTR_CUDA_API_VERSION
	.align		4
        /*0000*/ 	.byte	0x04, 0x37
        /*0002*/ 	.short	(.L_356 - .L_355)
.L_355:
        /*0004*/ 	.word	0x00000082


	//----- nvinfo : EIATTR_KPARAM_INFO
	.align		4
.L_356:
        /*0008*/ 	.byte	0x04, 0x17
        /*000a*/ 	.short	(.L_358 - .L_357)
.L_357:
        /*000c*/ 	.word	0x00000000
        /*0010*/ 	.short	0x0000
        /*0012*/ 	.short	0x0000
        /*0014*/ 	.byte	0x00, 0xf0, 0x41, 0x0a


	//----- nvinfo : EIATTR_SPARSE_MMA_MASK
	.align		4
.L_358:
        /*0018*/ 	.byte	0x03, 0x50
        /*001a*/ 	.short	0x0000


	//----- nvinfo : EIATTR_MAXREG_COUNT
	.align		4
        /*001c*/ 	.byte	0x03, 0x1b
        /*001e*/ 	.short	0x00ff


	//----- nvinfo : EIATTR_MERCURY_ISA_VERSION
	.align		4
        /*0020*/ 	.byte	0x03, 0x5f
        /*0022*/ 	.short	0x0101


	//----- nvinfo : EIATTR_EXIT_INSTR_OFFSETS
	.align		4
        /*0024*/ 	.byte	0x04, 0x1c
        /*0026*/ 	.short	(.L_360 - .L_359)


	//   ....[0]....
.L_359:
        /*0028*/ 	.word	0x00000010


	//----- nvinfo : EIATTR_MAX_THREADS
	.align		4
.L_360:
        /*002c*/ 	.byte	0x04, 0x05
        /*002e*/ 	.short	(.L_362 - .L_361)
.L_361:
        /*0030*/ 	.word	0x00000100
        /*0034*/ 	.word	0x00000001
        /*0038*/ 	.word	0x00000001


	//----- nvinfo : EIATTR_CBANK_PARAM_SIZE
	.align		4
.L_362:
        /*003c*/ 	.byte	0x03, 0x19
        /*003e*/ 	.short	0x0290


	//----- nvinfo : EIATTR_PARAM_CBANK
	.align		4
        /*0040*/ 	.byte	0x04, 0x0a
        /*0042*/ 	.short	(.L_364 - .L_363)
	.align		4
.L_363:
        /*0044*/ 	.word	index@(.nv.constant0._ZN7cutlass13device_kernelIN5flash19enable_sm80_to_sm89INS1_16FlashAttnBwdSm80INS1_25CollectiveMainloopBwdSm80ILi1ELi1EN4cute5tupleIJNS5_1CILi32EEENS7_ILi64EEENS7_ILi256EEEEEENS_10bfloat16_tEfNS_4arch4Sm80ELb1ELb0ELb0ELb1ELb0ELb0ELb0ELb0ELi2ELi2ELi2ELi1ELb1EEENS1_24CollectiveEpilogueBwdGQAISB_fSE_Li256ELb1ELb0EEENS1_25SingleTileBwdLPTSchedulerILb1ELi64ELb0EEEEEEEEEvNT_6ParamsE)
        /*0048*/ 	.short	0x0210
        /*004a*/ 	.short	0x0290


	//----- nvinfo : EIATTR_SW_WAR
	.align		4
.L_364:
        /*004c*/ 	.byte	0x04, 0x36
        /*004e*/ 	.short	(.L_366 - .L_365)
.L_365:
        /*0050*/ 	.word	0x00000008
.L_366:


//--------------------- .nv.info._ZN7cutlass13device_kernelIN5flash22FlashAttnBwdPreprocessIN4cute5tupleIJNS3_1CILi32EEENS5_ILi256EEEEEENS_10bfloat16_tEfNS_4arch4Sm80ELb1ELb1EEEEEvNT_6ParamsE --------------------------
	.section	.nv.info._ZN7cutlass13device_kernelIN5flash22FlashAttnBwdPreprocessIN4cute5tupleIJNS3_1CILi32EEENS5_ILi256EEEEEENS_10bfloat16_tEfNS_4arch4Sm80ELb1ELb1EEEEEvNT_6ParamsE,"",@"SHT_CUDA_INFO"
	.sectionflags	@""
	.align	4


	//----- nvinfo : EIATTR_CUDA_API_VERSION
	.align		4
        /*0000*/ 	.byte	0x04, 0x37
        /*0002*/ 	.short	(.L_368 - .L_367)
.L_367:
        /*0004*/ 	.word	0x00000082


	//----- nvinfo : EIATTR_KPARAM_INFO
	.align		4
.L_368:
        /*0008*/ 	.byte	0x04, 0x17
        /*000a*/ 	.short	(.L_370 - .L_369)
.L_369:
        /*000c*/ 	.word	0x00000000
        /*0010*/ 	.short	0x0000
        /*0012*/ 	.short	0x0000
        /*0014*/ 	.byte	0x00, 0xf0, 0xc1, 0x03


	//----- nvinfo : EIATTR_SPARSE_MMA_MASK
	.align		4
.L_370:
        /*0018*/ 	.byte	0x03, 0x50
        /*001a*/ 	.short	0x0000


	//----- nvinfo : EIATTR_MAXREG_COUNT
	.align		4
        /*001c*/ 	.byte	0x03, 0x1b
        /*001e*/ 	.short	0x0080


	//----- nvinfo : EIATTR_MERCURY_ISA_VERSION
	.align		4
        /*0020*/ 	.byte	0x03, 0x5f
        /*0022*/ 	.short	0x0101


	//----- nvinfo : EIATTR_COOP_GROUP_MASK_REGIDS
	.align		4
        /*0024*/ 	.byte	0x04, 0x29
        /*0026*/ 	.short	(.L_372 - .L_371)


	//   ....[0]....
.L_371:
        /*0028*/ 	.word	0xffffffff


	//   ....[1]....
        /*002c*/ 	.word	0xffffffff


	//   ....[2]....
        /*0030*/ 	.word	0xffffffff


	//   ....[3]....
        /*0034*/ 	.word	0xffffffff


	//   ....[4]....
        /*0038*/ 	.word	0xffffffff


	//   ....[5]....
        /*003c*/ 	.word	0xffffffff


	//   ....[6]....
        /*0040*/ 	.word	0xffffffff


	//   ....[7]....
        /*0044*/ 	.word	0xffffffff


	//----- nvinfo : EIATTR_COOP_GROUP_INSTR_OFFSETS
	.align		4
.L_372:
        /*0048*/ 	.byte	0x04, 0x28
        /*004a*/ 	.short	(.L_374 - .L_373)


	//   ....[0]....
.L_373:
        /*004c*/ 	.word	0x00001220


	//   ....[1]....
        /*0050*/ 	.word	0x00001230


	//   ....[2]....
        /*0054*/ 	.word	0x00001280


	//   ....[3]....
        /*0058*/ 	.word	0x000012a0


	//   ....[4]....
        /*005c*/ 	.word	0x000012d0


	//   ....[5]....
        /*0060*/ 	.word	0x000012e0


	//   ....[6]....
        /*0064*/ 	.word	0x00001320


	//   ....[7]....
        /*0068*/ 	.word	0x00001330


	//----- nvinfo : EIATTR_EXIT_INSTR_OFFSETS
	.align		4
.L_374:
        /*006c*/ 	.byte	0x04, 0x1c
        /*006e*/ 	.short	(.L_376 - .L_375)


	//   ....[0]....
.L_375:
        /*0070*/ 	.word	0x000001c0


	//   ....[1]....
        /*0074*/ 	.word	0x000018f0


	//   ....[2]....
        /*0078*/ 	.word	0x00001970


	//----- nvinfo : EIATTR_MAX_THREADS
	.align		4
.L_376:
        /*007c*/ 	.byte	0x04, 0x05
        /*007e*/ 	.short	(.L_378 - .L_377)
.L_377:
        /*0080*/ 	.word	0x00000100
        /*0084*/ 	.word	0x00000001
        /*0088*/ 	.word	0x00000001


	//----- nvinfo : EIATTR_CRS_STACK_SIZE
	.align		4
.L_378:
        /*008c*/ 	.byte	0x04, 0x1e
        /*008e*/ 	.short	(.L_380 - .L_379)
.L_379:
        /*0090*/ 	.word	0x00000000


	//----- nvinfo : EIATTR_CBANK_PARAM_SIZE
	.align		4
.L_380:
        /*0094*/ 	.byte	0x03, 0x19
        /*0096*/ 	.short	0x00f0


	//----- nvinfo : EIATTR_PARAM_CBANK
	.align		4
        /*0098*/ 	.byte	0x04, 0x0a
        /*009a*/ 	.short	(.L_382 - .L_381)
	.align		4
.L_381:
        /*009c*/ 	.word	index@(.nv.constant0._ZN7cutlass13device_kernelIN5flash22FlashAttnBwdPreprocessIN4cute5tupleIJNS3_1CILi32EEENS5_ILi256EEEEEENS_10bfloat16_tEfNS_4arch4Sm80ELb1ELb1EEEEEvNT_6ParamsE)
        /*00a0*/ 	.short	0x0210
        /*00a2*/ 	.short	0x00f0


	//----- nvinfo : EIATTR_SW_WAR
	.align		4
.L_382:
        /*00a4*/ 	.byte	0x04, 0x36
        /*00a6*/ 	.short	(.L_384 - .L_383)
.L_383:
        /*00a8*/ 	.word	0x00000008
.L_384:


//--------------------- .nv.info._ZN7cutlass13device_kernelIN5flash19enable_sm80_to_sm89INS1_16FlashAttnBwdSm80INS1_25CollectiveMainloopBwdSm80ILi1ELi1EN4cute5tupleIJNS5_1CILi64EEES8_NS7_ILi256EEEEEENS_10bfloat16_tEfNS_4arch4Sm80ELb0ELb0ELb0ELb0ELb0ELb0ELb0ELb0ELi2ELi4ELi2ELi2ELb0EEENS1_21CollectiveEpilogueBwdISA_SB_SD_Li256ELb0ELb0ELi4EEENS1_19SingleTileSchedulerILb0ELb0ELb0ELi64EEEEEEEEEvNT_6ParamsE --------------------------
	.section	.nv.info._ZN7cutlass13device_kernelIN5flash19enable_sm80_to_sm89INS1_16FlashAttnBwdSm80INS1_25CollectiveMainloopBwdSm80ILi1ELi1EN4cute5tupleIJNS5_1CILi64EEES8_NS7_ILi256EEEEEENS_10bfloat16_tEfNS_4arch4Sm80ELb0ELb0ELb0ELb0ELb0ELb0ELb0ELb0ELi2ELi4ELi2ELi2ELb0EEENS1_21CollectiveEpilogueBwdISA_SB_SD_Li256ELb0ELb0ELi4EEENS1_19SingleTileSchedulerILb0ELb0ELb0ELi64EEEEEEEEEvNT_6ParamsE,"",@"SHT_CUDA_INFO"
	.sectionflags	@""
	.align	4


	//----- nvinfo : EIATTR_CUDA_API_VERSION
	.align		4
        /*0000*/ 	.byte	0x04, 0x37
        /*0002*/ 	.short	(.L_386 - .L_385)
.L_385:
        /*0004*/ 	.word	0x00000082


	//----- nvinfo : EIATTR_KPARAM_INFO
	.align		4
.L_386:
        /*0008*/ 	.byte	0x04, 0x17
        /*000a*/ 	.short	(.L_388 - .L_387)
.L_387:
        /*000c*/ 	.word	0x00000000
        /*0010*/ 	.short	0x0000
        /*0012*/ 	.short	0x0000
        /*0014*/ 	.byte	0x00, 0xf0, 0xc1, 0x09


	//----- nvinfo : EIATTR_SPARSE_MMA_MASK
	.align		4
.L_388:
        /*0018*/ 	.byte	0x03, 0x50
        /*001a*/ 	.short	0x0000


	//----- nvinfo : EIATTR_MAXREG_COUNT
	.align		4
        /*001c*/ 	.byte	0x03, 0x1b
        /*001e*/ 	.short	0x00ff


	//----- nvinfo : EIATTR_MERCURY_ISA_VERSION
	.align		4
        /*0020*/ 	.byte	0x03, 0x5f
        /*0022*/ 	.short	0x0101


	//----- nvinfo : EIATTR_EXIT_INSTR_OFFSETS
	.align		4
        /*0024*/ 	.byte	0x04, 0x1c
        /*0026*/ 	.short	(.L_390 - .L_389)


	//   ....[0]....
.L_389:
        /*0028*/ 	.word	0x00000010


	//----- nvinfo : EIATTR_MAX_THREADS
	.align		4
.L_390:
        /*002c*/ 	.byte	0x04, 0x05
        /*002e*/ 	.short	(.L_392 - .L_391)
.L_391:
        /*0030*/ 	.word	0x00000100
        /*0034*/ 	.word	0x00000001
        /*0038*/ 	.word	0x00000001


	//----- nvinfo : EIATTR_CBANK_PARAM_SIZE
	.align		4
.L_392:
        /*003c*/ 	.byte	0x03, 0x19
        /*003e*/ 	.short	0x0270


	//----- nvinfo : EIATTR_PARAM_CBANK
	.align		4
        /*0040*/ 	.byte	0x04, 0x0a
        /*0042*/ 	.short	(.L_394 - .L_393)
	.align		4
.L_393:
        /*0044*/ 	.word	index@(.nv.constant0._ZN7cutlass13device_kernelIN5flash19enable_sm80_to_sm89INS1_16FlashAttnBwdSm80INS1_25CollectiveMainloopBwdSm80ILi1ELi1EN4cute5tupleIJNS5_1CILi64EEES8_NS7_ILi256EEEEEENS_10bfloat16_tEfNS_4arch4Sm80ELb0ELb0ELb0ELb0ELb0ELb0ELb0ELb0ELi2ELi4ELi2ELi2ELb0EEENS1_21CollectiveEpilogueBwdISA_SB_SD_Li256ELb0ELb0ELi4EEENS1_19SingleTileSchedulerILb0ELb0ELb0ELi64EEEEEEEEEvNT_6ParamsE)
        /*0048*/ 	.short	0x0210
        /*004a*/ 	.short	0x0270


	//----- nvinfo : EIATTR_SW_WAR
	.align		4
.L_394:
        /*004c*/ 	.byte	0x04, 0x36
        /*004e*/ 	.short	(.L_396 - .L_395)
.L_395:
        /*0050*/ 	.word	0x00000008
.L_396:


//--------------------- .nv.info._ZN7cutlass13device_kernelIN5flash19enable_sm80_to_sm89INS1_16FlashAttnBwdSm80INS1_25CollectiveMainloopBwdSm80ILi1ELi1EN4cute5tupleIJNS5_1CILi64EEES8_NS7_ILi256EEEEEENS_10bfloat16_tEfNS_4arch4Sm80ELb0ELb0ELb0ELb0ELb0ELb0ELb0ELb0ELi2ELi4ELi2ELi2ELb0EEENS1_24CollectiveEpilogueBwdGQAISA_fSD_Li256ELb0ELb0EEENS1_19SingleTileSchedulerILb0ELb0ELb0ELi64EEEEEEEEEvNT_6ParamsE --------------------------
	.section	.nv.info._ZN7cutlass13device_kernelIN5flash19enable_sm80_to_sm89INS1_16FlashAttnBwdSm80INS1_25CollectiveMainloopBwdSm80ILi1ELi1EN4cute5tupleIJNS5_1CILi64EEES8_NS7_ILi256EEEEEENS_10bfloat16_tEfNS_4arch4Sm80ELb0ELb0ELb0ELb0ELb0ELb0ELb0ELb0ELi2ELi4ELi2ELi2ELb0EEENS1_24CollectiveEpilogueBwdGQAISA_fSD_Li256ELb0ELb0EEENS1_19SingleTileSchedulerILb0ELb0ELb0ELi64EEEEEEEEEvNT_6ParamsE,"",@"SHT_CUDA_INFO"
	.sectionflags	@""
	.align	4


	//----- nvinfo : EIATTR_CUDA_API_VERSION
	.align		4
        /*0000*/ 	.byte	0x04, 0x37
        /*0002*/ 	.short	(.L_398 - .L_397)
.L_397:
        /*0004*/ 	.word	0x00000082


	//----- nvinfo : EIATTR_KPARAM_INFO
	.align		4
.L_398:
        /*0008*/ 	.byte	0x04, 0x17
        /*000a*/ 	.short	(.L_400 - .L_399)
.L_399:
        /*000c*/ 	.word	0x00000000
        /*0010*/ 	.short	0x0000
        /*0012*/ 	.short	0x0000
        /*0014*/ 	.byte	0x00, 0xf0, 0xe1, 0x09


	//----- nvinfo : EIATTR_SPARSE_MMA_MASK
	.align		4
.L_400:
        /*0018*/ 	.byte	0x03, 0x50
        /*001a*/ 	.short	0x0000


	//----- nvinfo : EIATTR_MAXREG_COUNT
	.align		4
        /*001c*/ 	.byte	0x03, 0x1b
        /*001e*/ 	.short	0x00ff


	//----- nvinfo : EIATTR_MERCURY_ISA_VERSION
	.align		4
        /*0020*/ 	.byte	0x03, 0x5f
        /*0022*/ 	.short	0x0101


	//----- nvinfo : EIATTR_EXIT_INSTR_OFFSETS
	.align		4
        /*0024*/ 	.byte	0x04, 0x1c
        /*0026*/ 	.short	(.L_402 - .L_401)


	//   ....[0]....
.L_401:
        /*0028*/ 	.word	0x00000010


	//----- nvinfo : EIATTR_MAX_THREADS
	.align		4
.L_402:
        /*002c*/ 	.byte	0x04, 0x05
        /*002e*/ 	.short	(.L_404 - .L_403)
.L_403:
        /*0030*/ 	.word	0x00000100
        /*0034*/ 	.word	0x00000001
        /*0038*/ 	.word	0x00000001


	//----- nvinfo : EIATTR_CBANK_PARAM_SIZE
	.align		4
.L_404:
        /*003c*/ 	.byte	0x03, 0x19
        /*003e*/ 	.short	0x0278


	//----- nvinfo : EIATTR_PARAM_CBANK
	.align		4
        /*0040*/ 	.byte	0x04, 0x0a
        /*0042*/ 	.short	(.L_406 - .L_405)
	.align		4
.L_405:
        /*0044*/ 	.word	index@(.nv.constant0._ZN7cutlass13device_kernelIN5flash19enable_sm80_to_sm89INS1_16FlashAttnBwdSm80INS1_25CollectiveMainloopBwdSm80ILi1ELi1EN4cute5tupleIJNS5_1CILi64EEES8_NS7_ILi256EEEEEENS_10bfloat16_tEfNS_4arch4Sm80ELb0ELb0ELb0ELb0ELb0ELb0ELb0ELb0ELi2ELi4ELi2ELi2ELb0EEENS1_24CollectiveEpilogueBwdGQAISA_fSD_Li256ELb0ELb0EEENS1_19SingleTileSchedulerILb0ELb0ELb0ELi64EEEEEEEEEvNT_6ParamsE)
        /*0048*/ 	.short	0x0210
        /*004a*/ 	.short	0x0278


	//----- nvinfo : EIATTR_SW_WAR
	.align		4
.L_406:
        /*004c*/ 	.byte	0x04, 0x36
        /*004e*/ 	.short	(.L_408 - .L_407)
.L_407:
        /*0050*/ 	.word	0x00000008
.L_408:


//--------------------- .nv.info._ZN7cutlass13device_kernelIN5flash19enable_sm80_to_sm89INS1_16FlashAttnBwdSm80INS1_25CollectiveMainloopBwdSm80ILi1ELi1EN4cute5tupleIJNS5_1CILi64EEES8_NS7_ILi256EEEEEENS_10bfloat16_tEfNS_4arch4Sm80ELb0ELb0ELb0ELb1ELb0ELb0ELb0ELb0ELi2ELi4ELi2ELi2ELb0EEENS1_21CollectiveEpilogueBwdISA_SB_SD_Li256ELb1ELb0ELi4EEENS1_19SingleTileSchedulerILb1ELb0ELb0ELi64EEEEEEEEEvNT_6ParamsE --------------------------
	.section	.nv.info._ZN7cutlass13device_kernelIN5flash19enable_sm80_to_sm89INS1_16FlashAttnBwdSm80INS1_25CollectiveMainloopBwdSm80ILi1ELi1EN4cute5tupleIJNS5_1CILi64EEES8_NS7_ILi256EEEEEENS_10bfloat16_tEfNS_4arch4Sm80ELb0ELb0ELb0ELb1ELb0ELb0ELb0ELb0ELi2ELi4ELi2ELi2ELb0EEENS1_21CollectiveEpilogueBwdISA_SB_SD_Li256ELb1ELb0ELi4EEENS1_19SingleTileSchedulerILb1ELb0ELb0ELi64EEEEEEEEEvNT_6ParamsE,"",@"SHT_CUDA_INFO"
	.sectionflags	@""
	.align	4


	//----- nvinfo : EIATTR_CUDA_API_VERSION
	.align		4
        /*0000*/ 	.byte	0x04, 0x37
        /*0002*/ 	.short	(.L_410 - .L_409)
.L_409:
        /*0004*/ 	.word	0x00000082


	//----- nvinfo : EIATTR_KPARAM_INFO
	.align		4
.L_410:
        /*0008*/ 	.byte	0x04, 0x17
        /*000a*/ 	.short	(.L_412 - .L_411)
.L_411:
        /*000c*/ 	.word	0x00000000
        /*0010*/ 	.short	0x0000
        /*0012*/ 	.short	0x0000
        /*0014*/ 	.byte	0x00, 0xf0, 0xc1, 0x09


	//----- nvinfo : EIATTR_SPARSE_MMA_MASK
	.align		4
.L_412:
        /*0018*/ 	.byte	0x03, 0x50
        /*001a*/ 	.short	0x0000


	//----- nvinfo : EIATTR_MAXREG_COUNT
	.align		4
        /*001c*/ 	.byte	0x03, 0x1b
        /*001e*/ 	.short	0x00ff


	//----- nvinfo : EIATTR_MERCURY_ISA_VERSION
	.align		4
        /*0020*/ 	.byte	0x03, 0x5f
        /*0022*/ 	.short	0x0101


	//----- nvinfo : EIATTR_EXIT_INSTR_OFFSETS
	.align		4
        /*0024*/ 	.byte	0x04, 0x1c
        /*0026*/ 	.short	(.L_414 - .L_413)


	//   ....[0]....
.L_413:
        /*0028*/ 	.word	0x00000010


	//----- nvinfo : EIATTR_MAX_THREADS
	.align		4
.L_414:
        /*002c*/ 	.byte	0x04, 0x05
        /*002e*/ 	.short	(.L_416 - .L_415)
.L_415:
        /*0030*/ 	.word	0x00000100
        /*0034*/ 	.word	0x00000001
        /*0038*/ 	.word	0x00000001


	//----- nvinfo : EIATTR_CBANK_PARAM_SIZE
	.align		4
.L_416:
        /*003c*/ 	.byte	0x03, 0x19
        /*003e*/ 	.short	0x0270


	//----- nvinfo : EIATTR_PARAM_CBANK
	.align		4
        /*0040*/ 	.byte	0x04, 0x0a
        /*0042*/ 	.short	(.L_418 - .L_417)
	.align		4
.L_417:
        /*0044*/ 	.word	index@(.nv.constant0._ZN7cutlass13device_kernelIN5flash19enable_sm80_to_sm89INS1_16FlashAttnBwdSm80INS1_25CollectiveMainloopBwdSm80ILi1ELi1EN4cute5tupleIJNS5_1CILi64EEES8_NS7_ILi256EEEEEENS_10bfloat16_tEfNS_4arch4Sm80ELb0ELb0ELb0ELb1ELb0ELb0ELb0ELb0ELi2ELi4ELi2ELi2ELb0EEENS1_21CollectiveEpilogueBwdISA_SB_SD_Li256ELb1ELb0ELi4EEENS1_19SingleTileSchedulerILb1ELb0ELb0ELi64EEEEEEEEEvNT_6ParamsE)
        /*0048*/ 	.short	0x0210
        /*004a*/ 	.short	0x0270


	//----- nvinfo : EIATTR_SW_WAR
	.align		4
.L_418:
        /*004c*/ 	.byte	0x04, 0x36
        /*004e*/ 	.short	(.L_420 - .L_419)
.L_419:
        /*0050*/ 	.word	0x00000008
.L_420:


//--------------------- .nv.info._ZN7cutlass13device_kernelIN5flash19enable_sm80_to_sm89INS1_16FlashAttnBwdSm80INS1_25CollectiveMainloopBwdSm80ILi1ELi1EN4cute5tupleIJNS5_1CILi64EEES8_NS7_ILi256EEEEEENS_10bfloat16_tEfNS_4arch4Sm80ELb0ELb0ELb0ELb1ELb0ELb0ELb0ELb0ELi2ELi4ELi2ELi2ELb0EEENS1_24CollectiveEpilogueBwdGQAISA_fSD_Li256ELb1ELb0EEENS1_19SingleTileSchedulerILb1ELb0ELb0ELi64EEEEEEEEEvNT_6ParamsE --------------------------
	.section	.nv.info._ZN7cutlass13device_kernelIN5flash19enable_sm80_to_sm89INS1_16FlashAttnBwdSm80INS1_25CollectiveMainloopBwdSm80ILi1ELi1EN4cute5tupleIJNS5_1CILi64EEES8_NS7_ILi256EEEEEENS_10bfloat16_tEfNS_4arch4Sm80ELb0ELb0ELb0ELb1ELb0ELb0ELb0ELb0ELi2ELi4ELi2ELi2ELb0EEENS1_24CollectiveEpilogueBwdGQAISA_fSD_Li256ELb1ELb0EEENS1_19SingleTileSchedulerILb1ELb0ELb0ELi64EEEEEEEEEvNT_6ParamsE,"",@"SHT_CUDA_INFO"
	.sectionflags	@""
	.align	4


	//----- nvinfo : EIATTR_CUDA_API_VERSION
	.align		4
        /*0000*/ 	.byte	0x04, 0x37
        /*0002*/ 	.short	(.L_422 - .L_421)
.L_421:
        /*0004*/ 	.word	0x00000082


	//----- nvinfo : EIATTR_KPARAM_INFO
	.align		4
.L_422:
        /*0008*/ 	.byte	0x04, 0x17
        /*000a*/ 	.short	(.L_424 - .L_423)
.L_423:
        /*000c*/ 	.word	0x00000000
        /*0010*/ 	.short	0x0000
        /*0012*/ 	.short	0x0000
        /*0014*/ 	.byte	0x00, 0xf0, 0xe1, 0x09


	//----- nvinfo : EIATTR_SPARSE_MMA_MASK
	.align		4
.L_424:
        /*0018*/ 	.byte	0x03, 0x50
        /*001a*/ 	.short	0x0000


	//----- nvinfo : EIATTR_MAXREG_COUNT
	.align		4
        /*001c*/ 	.byte	0x03, 0x1b
        /*001e*/ 	.short	0x00ff


	//----- nvinfo : EIATTR_MERCURY_ISA_VERSION
	.align		4
        /*0020*/ 	.byte	0x03, 0x5f
        /*0022*/ 	.short	0x0101


	//----- nvinfo : EIATTR_EXIT_INSTR_OFFSETS
	.align		4
        /*0024*/ 	.byte	0x04, 0x1c
        /*0026*/ 	.short	(.L_426 - .L_425)


	//   ....[0]....
.L_425:
        /*0028*/ 	.word	0x00000010


	//----- nvinfo : EIATTR_MAX_THREADS
	.align		4
.L_426:
        /*002c*/ 	.byte	0x04, 0x05
        /*002e*/ 	.short	(.L_428 - .L_427)
.L_427:
        /*0030*/ 	.word	0x00000100
        /*0034*/ 	.word	0x00000001
        /*0038*/ 	.word	0x00000001


	//----- nvinfo : EIATTR_CBANK_PARAM_SIZE
	.align		4
.L_428:
        /*003c*/ 	.byte	0x03, 0x19
        /*003e*/ 	.short	0x0278


	//----- nvinfo : EIATTR_PARAM_CBANK
	.align		4
        /*0040*/ 	.byte	0x04, 0x0a
        /*0042*/ 	.short	(.L_430 - .L_429)
	.align		4
.L_429:
        /*0044*/ 	.word	index@(.nv.constant0._ZN7cutlass13device_kernelIN5flash19enable_sm80_to_sm89INS1_16FlashAttnBwdSm80INS1_25CollectiveMainloopBwdSm80ILi1ELi1EN4cute5tupleIJNS5_1CILi64EEES8_NS7_ILi256EEEEEENS_10bfloat16_tEfNS_4arch4Sm80ELb0ELb0ELb0ELb1ELb0ELb0ELb0ELb0ELi2ELi4ELi2ELi2ELb0EEENS1_24CollectiveEpilogueBwdGQAISA_fSD_Li256ELb1ELb0EEENS1_19SingleTileSchedulerILb1ELb0ELb0ELi64EEEEEEEEEvNT_6ParamsE)
        /*0048*/ 	.short	0x0210
        /*004a*/ 	.short	0x0278


	//----- nvinfo : EIATTR_SW_WAR
	.align		4
.L_430:
        /*004c*/ 	.byte	0x04, 0x36
        /*004e*/ 	.short	(.L_432 - .L_431)
.L_431:
        /*0050*/ 	.word	0x00000008
.L_432:


//--------------------- .nv.info._ZN7cutlass13device_kernelIN5flash19enable_sm80_to_sm89INS1_16FlashAttnBwdSm80INS1_25CollectiveMainloopBwdSm80ILi1ELi1EN4cute5tupleIJNS5_1CILi64EEES8_NS7_ILi256EEEEEENS_10bfloat16_tEfNS_4arch4Sm80ELb0ELb1ELb0ELb0ELb0ELb0ELb0ELb0ELi2ELi4ELi2ELi2ELb0EEENS1_21CollectiveEpilogueBwdISA_SB_SD_Li256ELb0ELb0ELi4EEENS1_19SingleTileSchedulerILb0ELb0ELb0ELi64EEEEEEEEEvNT_6ParamsE --------------------------
	.section	.nv.info._ZN7cutlass13device_kernelIN5flash19enable_sm80_to_sm89INS1_16FlashAttnBwdSm80INS1_25CollectiveMainloopBwdSm80ILi1ELi1EN4cute5tupleIJNS5_1CILi64EEES8_NS7_ILi256EEEEEENS_10bfloat16_tEfNS_4arch4Sm80ELb0ELb1ELb0ELb0ELb0ELb0ELb0ELb0ELi2ELi4ELi2ELi2ELb0EEENS1_21CollectiveEpilogueBwdISA_SB_SD_Li256ELb0ELb0ELi4EEENS1_19SingleTileSchedulerILb0ELb0ELb0ELi64EEEEEEEEEvNT_6ParamsE,"",@"SHT_CUDA_INFO"
	.sectionflags	@""
	.align	4


	//----- nvinfo : EIATTR_CUDA_API_VERSION
	.align		4
        /*0000*/ 	.byte	0x04, 0x37
        /*0002*/ 	.short	(.L_434 - .L_433)
.L_433:
        /*0004*/ 	.word	0x00000082


	//----- nvinfo : EIATTR_KPARAM_INFO
	.align		4
.L_434:
        /*0008*/ 	.byte	0x04, 0x17
        /*000a*/ 	.short	(.L_436 - .L_435)
.L_435:
        /*000c*/ 	.word	0x00000000
        /*0010*/ 	.short	0x0000
        /*0012*/ 	.short	0x0000
        /*0014*/ 	.byte	0x00, 0xf0, 0xc1, 0x09


	//----- nvinfo : EIATTR_SPARSE_MMA_MASK
	.align		4
.L_436:
        /*0018*/ 	.byte	0x03, 0x50
        /*001a*/ 	.short	0x0000


	//----- nvinfo : EIATTR_MAXREG_COUNT
	.align		4
        /*001c*/ 	.byte	0x03, 0x1b
        /*001e*/ 	.short	0x00ff


	//----- nvinfo : EIATTR_MERCURY_ISA_VERSION
	.align		4
        /*0020*/ 	.byte	0x03, 0x5f
        /*0022*/ 	.short	0x0101


	//----- nvinfo : EIATTR_EXIT_INSTR_OFFSETS
	.align		4
        /*0024*/ 	.byte	0x04, 0x1c
        /*0026*/ 	.short	(.L_438 - .L_437)


	//   ....[0]....
.L_437:
        /*0028*/ 	.word	0x00000010


	//----- nvinfo : EIATTR_MAX_THREADS
	.align		4
.L_438:
        /*002c*/ 	.byte	0x04, 0x05
        /*002e*/ 	.short	(.L_440 - .L_439)
.L_439:
        /*0030*/ 	.word	0x00000100
        /*0034*/ 	.word	0x00000001
        /*0038*/ 	.word	0x00000001


	//----- nvinfo : EIATTR_CBANK_PARAM_SIZE
	.align		4
.L_440:
        /*003c*/ 	.byte	0x03, 0x19
        /*003e*/ 	.short	0x0270


	//----- nvinfo : EIATTR_PARAM_CBANK
	.align		4
        /*0040*/ 	.byte	0x04, 0x0a
        /*0042*/ 	.short	(.L_442 - .L_441)
	.align		4
.L_441:
        /*0044*/ 	.word	index@(.nv.constant0._ZN7cutlass13device_kernelIN5flash19enable_sm80_to_sm89INS1_16FlashAttnBwdSm80INS1_25CollectiveMainloopBwdSm80ILi1ELi1EN4cute5tupleIJNS5_1CILi64EEES8_NS7_ILi256EEEEEENS_10bfloat16_tEfNS_4arch4Sm80ELb0ELb1ELb0ELb0ELb0ELb0ELb0ELb0ELi2ELi4ELi2ELi2ELb0EEENS1_21CollectiveEpilogueBwdISA_SB_SD_Li256ELb0ELb0ELi4EEENS1_19SingleTileSchedulerILb0ELb0ELb0ELi64EEEEEEEEEvNT_6ParamsE)
        /*0048*/ 	.short	0x0210
        /*004a*/ 	.short	0x0270


	//----- nvinfo : EIATTR_SW_WAR
	.align		4
.L_442:
        /*004c*/ 	.byte	0x04, 0x36
        /*004e*/ 	.short	(.L_444 - .L_443)
.L_443:
        /*0050*/ 	.word	0x00000008
.L_444:


//--------------------- .nv.info._ZN7cutlass13device_kernelIN5flash19enable_sm80_to_sm89INS1_16FlashAttnBwdSm80INS1_25CollectiveMainloopBwdSm80ILi1ELi1EN4cute5tupleIJNS5_1CILi64EEES8_NS7_ILi256EEEEEENS_10bfloat16_tEfNS_4arch4Sm80ELb0ELb1ELb0ELb0ELb0ELb0ELb0ELb0ELi2ELi4ELi2ELi2ELb0EEENS1_24CollectiveEpilogueBwdGQAISA_fSD_Li256ELb0ELb0EEENS1_19SingleTileSchedulerILb0ELb0ELb0ELi64EEEEEEEEEvNT_6ParamsE --------------------------
	.section	.nv.info._ZN7cutlass13device_kernelIN5flash19enable_sm80_to_sm89INS1_16FlashAttnBwdSm80INS1_25CollectiveMainloopBwdSm80ILi1ELi1EN4cute5tupleIJNS5_1CILi64EEES8_NS7_ILi256EEEEEENS_10bfloat16_tEfNS_4arch4Sm80ELb0ELb1ELb0ELb0ELb0ELb0ELb0ELb0ELi2ELi4ELi2ELi2ELb0EEENS1_24CollectiveEpilogueBwdGQAISA_fSD_Li256ELb0ELb0EEENS1_19SingleTileSchedulerILb0ELb0ELb0ELi64EEEEEEEEEvNT_6ParamsE,"",@"SHT_CUDA_INFO"
	.sectionflags	@""
	.align	4


	//----- nvinfo : EIATTR_CUDA_API_VERSION
	.align		4
        /*0000*/ 	.byte	0x04, 0x37
        /*0002*/ 	.short	(.L_446 - .L_445)
.L_445:
        /*0004*/ 	.word	0x00000082


	//----- nvinfo : EIATTR_KPARAM_INFO
	.align		4
.L_446:
        /*0008*/ 	.byte	0x04, 0x17
        /*000a*/ 	.short	(.L_448 - .L_447)
.L_447:
        /*000c*/ 	.word	0x00000000
        /*0010*/ 	.short	0x0000
        /*0012*/ 	.short	0x0000
        /*0014*/ 	.byte	0x00, 0xf0, 0xe1, 0x09


	//----- nvinfo : EIATTR_SPARSE_MMA_MASK
	.align		4
.L_448:
        /*0018*/ 	.byte	0x03, 0x50
        /*001a*/ 	.short	0x0000


	//----- nvinfo : EIATTR_MAXREG_COUNT
	.align		4
        /*001c*/ 	.byte	0x03, 0x1b
        /*001e*/ 	.short	0x00ff


	//----- nvinfo : EIATTR_MERCURY_ISA_VERSION
	.align		4
        /*0020*/ 	.byte	0x03, 0x5f
        /*0022*/ 	.short	0x0101


	//----- nvinfo : EIATTR_EXIT_INSTR_OFFSETS
	.align		4
        /*0024*/ 	.byte	0x04, 0x1c
        /*0026*/ 	.short	(.L_450 - .L_449)


	//   ....[0]....
.L_449:
        /*0028*/ 	.word	0x00000010


	//----- nvinfo : EIATTR_MAX_THREADS
	.align		4
.L_450:
        /*002c*/ 	.byte	0x04, 0x05
        /*002e*/ 	.short	(.L_452 - .L_451)
.L_451:
        /*0030*/ 	.word	0x00000100
        /*0034*/ 	.word	0x00000001
        /*0038*/ 	.word	0x00000001


	//----- nvinfo : EIATTR_CBANK_PARAM_SIZE
	.align		4
.L_452:
        /*003c*/ 	.byte	0x03, 0x19
        /*003e*/ 	.short	0x0278


	//----- nvinfo : EIATTR_PARAM_CBANK
	.align		4
        /*0040*/ 	.byte	0x04, 0x0a
        /*0042*/ 	.short	(.L_454 - .L_453)
	.align		4
.L_453:
        /*0044*/ 	.word	index@(.nv.constant0._ZN7cutlass13device_kernelIN5flash19enable_sm80_to_sm89INS1_16FlashAttnBwdSm80INS1_25CollectiveMainloopBwdSm80ILi1ELi1EN4cute5tupleIJNS5_1CILi64EEES8_NS7_ILi256EEEEEENS_10bfloat16_tEfNS_4arch4Sm80ELb0ELb1ELb0ELb0ELb0ELb0ELb0ELb0ELi2ELi4ELi2ELi2ELb0EEENS1_24CollectiveEpilogueBwdGQAISA_fSD_Li256ELb0ELb0EEENS1_19SingleTileSchedulerILb0ELb0ELb0ELi64EEEEEEEEEvNT_6ParamsE)
        /*0048*/ 	.short	0x0210
        /*004a*/ 	.short	0x0278


	//----- nvinfo : EIATTR_SW_WAR
	.align		4
.L_454:
        /*004c*/ 	.byte	0x04, 0x36
        /*004e*/ 	.short	(.L_456 - .L_455)
.L_455:
        /*0050*/ 	.word	0x00000008
.L_456:


//--------------------- .nv.info._ZN7cutlass13device_kernelIN5flash19enable_sm80_to_sm89INS1_16FlashAttnBwdSm80INS1_25CollectiveMainloopBwdSm80ILi1ELi1EN4cute5tupleIJNS5_1CILi64EEES8_NS7_ILi256EEEEEENS_10bfloat16_tEfNS_4arch4Sm80ELb0ELb1ELb0ELb1ELb0ELb0ELb0ELb0ELi2ELi4ELi2ELi2ELb0EEENS1_21CollectiveEpilogueBwdISA_SB_SD_Li256ELb1ELb0ELi4EEENS1_19SingleTileSchedulerILb1ELb0ELb0ELi64EEEEEEEEEvNT_6ParamsE --------------------------
	.section	.nv.info._ZN7cutlass13device_kernelIN5flash19enable_sm80_to_sm89INS1_16FlashAttnBwdSm80INS1_25CollectiveMainloopBwdSm80ILi1ELi1EN4cute5tupleIJNS5_1CILi64EEES8_NS7_ILi256EEEEEENS_10bfloat16_tEfNS_4arch4Sm80ELb0ELb1ELb0ELb1ELb0ELb0ELb0ELb0ELi2ELi4ELi2ELi2ELb0EEENS1_21CollectiveEpilogueBwdISA_SB_SD_Li256ELb1ELb0ELi4EEENS1_19SingleTileSchedulerILb1ELb0ELb0ELi64EEEEEEEEEvNT_6ParamsE,"",@"SHT_CUDA_INFO"
	.sectionflags	@""
	.align	4


	//----- nvinfo : EIATTR_CUDA_API_VERSION
	.align		4
        /*0000*/ 	.byte	0x04, 0x37
        /*0002*/ 	.short	(.L_458 - .L_457)
.L_457:
        /*0004*/ 	.word	0x00000082


	//----- nvinfo : EIATTR_KPARAM_INFO
	.align		4
.L_458:
        /*0008*/ 	.byte	0x04, 0x17
        /*000a*/ 	.short	(.L_460 - .L_459)
.L_459:
        /*000c*/ 	.word	0x00000000
        /*0010*/ 	.short	0x0000
        /*0012*/ 	.short	0x0000
        /*0014*/ 	.byte	0x00, 0xf0, 0xc1, 0x09


	//----- nvinfo : EIATTR_SPARSE_MMA_MASK
	.align		4
.L_460:
        /*0018*/ 	.byte	0x03, 0x50
        /*001a*/ 	.short	0x0000


	//----- nvinfo : EIATTR_MAXREG_COUNT
	.align		4
        /*001c*/ 	.byte	0x03, 0x1b
        /*001e*/ 	.short	0x00ff


	//----- nvinfo : EIATTR_MERCURY_ISA_VERSION
	.align		4
        /*0020*/ 	.byte	0x03, 0x5f
        /*0022*/ 	.short	0x0101


	//----- nvinfo : EIATTR_EXIT_INSTR_OFFSETS
	.align		4
        /*0024*/ 	.byte	0x04, 0x1c
        /*0026*/ 	.short	(.L_462 - .L_461)


	//   ....[0]....
.L_461:
        /*0028*/ 	.word	0x00000010


	//----- nvinfo : EIATTR_MAX_THREADS
	.align		4
.L_462:
        /*002c*/ 	.byte	0x04, 0x05
        /*002e*/ 	.short	(.L_464 - .L_463)
.L_463:
        /*0030*/ 	.word	0x00000100
        /*0034*/ 	.word	0x00000001
        /*0038*/ 	.word	0x00000001


	//----- nvinfo : EIATTR_CBANK_PARAM_SIZE
	.align		4
.L_464:
        /*003c*/ 	.byte	0x03, 0x19
        /*003e*/ 	.short	0x0270


	//----- nvinfo : EIATTR_PARAM_CBANK
	.align		4
        /*0040*/ 	.byte	0x04, 0x0a
        /*0042*/ 	.short	(.L_466 - .L_465)
	.align		4
.L_465:
        /*0044*/ 	.word	index@(.nv.constant0._ZN7cutlass13device_kernelIN5flash19enable_sm80_to_sm89INS1_16FlashAttnBwdSm80INS1_25CollectiveMainloopBwdSm80ILi1ELi1EN4cute5tupleIJNS5_1CILi64EEES8_NS7_ILi256EEEEEENS_10bfloat16_tEfNS_4arch4Sm80ELb0ELb1ELb0ELb1ELb0ELb0ELb0ELb0ELi2ELi4ELi2ELi2ELb0EEENS1_21CollectiveEpilogueBwdISA_SB_SD_Li256ELb1ELb0ELi4EEENS1_19SingleTileSchedulerILb1ELb0ELb0ELi64EEEEEEEEEvNT_6ParamsE)
        /*0048*/ 	.short	0x0210
        /*004a*/ 	.short	0x0270


	//----- nvinfo : EIATTR_SW_WAR
	.align		4
.L_466:
        /*004c*/ 	.byte	0x04, 0x36
        /*004e*/ 	.short	(.L_468 - .L_467)
.L_467:
        /*0050*/ 	.word	0x00000008
.L_468:


//--------------------- .nv.info._ZN7cutlass13device_kernelIN5flash19enable_sm80_to_sm89INS1_16FlashAttnBwdSm80INS1_25CollectiveMainloopBwdSm80ILi1ELi1EN4cute5tupleIJNS5_1CILi64EEES8_NS7_ILi256EEEEEENS_10bfloat16_tEfNS_4arch4Sm80ELb0ELb1ELb0ELb1ELb0ELb0ELb0ELb0ELi2ELi4ELi2ELi2ELb0EEENS1_24CollectiveEpilogueBwdGQAISA_fSD_Li256ELb1ELb0EEENS1_19SingleTileSchedulerILb1ELb0ELb0ELi64EEEEEEEEEvNT_6ParamsE --------------------------
	.section	.nv.info._ZN7cutlass13device_kernelIN5flash19enable_sm80_to_sm89INS1_16FlashAttnBwdSm80INS1_25CollectiveMainloopBwdSm80ILi1ELi1EN4cute5tupleIJNS5_1CILi64EEES8_NS7_ILi256EEEEEENS_10bfloat16_tEfNS_4arch4Sm80ELb0ELb1ELb0ELb1ELb0ELb0ELb0ELb0ELi2ELi4ELi2ELi2ELb0EEENS1_24CollectiveEpilogueBwdGQAISA_fSD_Li256ELb1ELb0EEENS1_19SingleTileSchedulerILb1ELb0ELb0ELi64EEEEEEEEEvNT_6ParamsE,"",@"SHT_CUDA_INFO"
	.sectionflags	@""
	.align	4


	//----- nvinfo : EIATTR_CUDA_API_VERSION
	.align		4
        /*0000*/ 	.byte	0x04, 0x37
        /*0002*/ 	.short	(.L_470 - .L_469)
.L_469:
        /*0004*/ 	.word	0x00000082


	//----- nvinfo : EIATTR_KPARAM_INFO
	.align		4
.L_470:
        /*0008*/ 	.byte	0x04, 0x17
        /*000a*/ 	.short	(.L_472 - .L_471)
.L_471:
        /*000c*/ 	.word	0x00000000
        /*0010*/ 	.short	0x0000
        /*0012*/ 	.short	0x0000
        /*0014*/ 	.byte	0x00, 0xf0, 0xe1, 0x09


	//----- nvinfo : EIATTR_SPARSE_MMA_MASK
	.align		4
.L_472:
        /*0018*/ 	.byte	0x03, 0x50
        /*001a*/ 	.short	0x0000


	//----- nvinfo : EIATTR_MAXREG_COUNT
	.align		4
        /*001c*/ 	.byte	0x03, 0x1b
        /*001e*/ 	.short	0x00ff


	//----- nvinfo : EIATTR_MERCURY_ISA_VERSION
	.align		4
        /*0020*/ 	.byte	0x03, 0x5f
        /*0022*/ 	.short	0x0101


	//----- nvinfo : EIATTR_EXIT_INSTR_OFFSETS
	.align		4
        /*0024*/ 	.byte	0x04, 0x1c
        /*0026*/ 	.short	(.L_474 - .L_473)


	//   ....[0]....
.L_473:
        /*0028*/ 	.word	0x00000010


	//----- nvinfo : EIATTR_MAX_THREADS
	.align		4
.L_474:
        /*002c*/ 	.byte	0x04, 0x05
        /*002e*/ 	.short	(.L_476 - .L_475)
.L_475:
        /*0030*/ 	.word	0x00000100
        /*0034*/ 	.word	0x00000001
        /*0038*/ 	.word	0x00000001


	//----- nvinfo : EIATTR_CBANK_PARAM_SIZE
	.align		4
.L_476:
        /*003c*/ 	.byte	0x03, 0x19
        /*003e*/ 	.short	0x0278


	//----- nvinfo : EIATTR_PARAM_CBANK
	.align		4
        /*0040*/ 	.byte	0x04, 0x0a
        /*0042*/ 	.short	(.L_478 - .L_477)
	.align		4
.L_477:
        /*0044*/ 	.word	index@(.nv.constant0._ZN7cutlass13device_kernelIN5flash19enable_sm80_to_sm89INS1_16FlashAttnBwdSm80INS1_25CollectiveMainloopBwdSm80ILi1ELi1EN4cute5tupleIJNS5_1CILi64EEES8_NS7_ILi256EEEEEENS_10bfloat16_tEfNS_4arch4Sm80ELb0ELb1ELb0ELb1ELb0ELb0ELb0ELb0ELi2ELi4ELi2ELi2ELb0EEENS1_24CollectiveEpilogueBwdGQAISA_fSD_Li256ELb1ELb0EEENS1_19SingleTileSchedulerILb1ELb0ELb0ELi64EEEEEEEEEvNT_6ParamsE)
        /*0048*/ 	.short	0x0210
        /*004a*/ 	.short	0x0278


	//----- nvinfo : EIATTR_SW_WAR
	.align		4
.L_478:
        /*004c*/ 	.byte	0x04, 0x36
        /*004e*/ 	.short	(.L_480 - .L_479)
.L_479:
        /*0050*/ 	.word	0x00000008
.L_480:


//--------------------- .nv.info._ZN7cutlass13device_kernelIN5flash19enable_sm80_to_sm89INS1_16FlashAttnBwdSm80INS1_25CollectiveMainloopBwdSm80ILi1ELi1EN4cute5tupleIJNS5_1CILi64EEES8_NS7_ILi256EEEEEENS_10bfloat16_tEfNS_4arch4Sm80ELb1ELb0ELb0ELb0ELb0ELb0ELb0ELb0ELi2ELi4ELi2ELi2ELb0EEENS1_21CollectiveEpilogueBwdISA_SB_SD_Li256ELb0ELb0ELi4EEENS1_25SingleTileBwdLPTSchedulerILb0ELi64ELb0EEEEEEEEEvNT_6ParamsE --------------------------
	.section	.nv.info._ZN7cutlass13device_kernelIN5flash19enable_sm80_to_sm89INS1_16FlashAttnBwdSm80INS1_25CollectiveMainloopBwdSm80ILi1ELi1EN4cute5tupleIJNS5_1CILi64EEES8_NS7_ILi256EEEEEENS_10bfloat16_tEfNS_4arch4Sm80ELb1ELb0ELb0ELb0ELb0ELb0ELb0ELb0ELi2ELi4ELi2ELi2ELb0EEENS1_21CollectiveEpilogueBwdISA_SB_SD_Li256ELb0ELb0ELi4EEENS1_25SingleTileBwdLPTSchedulerILb0ELi64ELb0EEEEEEEEEvNT_6ParamsE,"",@"SHT_CUDA_INFO"
	.sectionflags	@""
	.align	4


	//----- nvinfo : EIATTR_CUDA_API_VERSION
	.align		4
        /*0000*/ 	.byte	0x04, 0x37
        /*0002*/ 	.short	(.L_482 - .L_481)
.L_481:
        /*0004*/ 	.word	0x00000082


	//----- nvinfo : EIATTR_KPARAM_INFO
	.align		4
.L_482:
        /*0008*/ 	.byte	0x04, 0x17
        /*000a*/ 	.short	(.L_484 - .L_483)
.L_483:
        /*000c*/ 	.word	0x00000000
        /*0010*/ 	.short	0x0000
        /*0012*/ 	.short	0x0000
        /*0014*/ 	.byte	0x00, 0xf0, 0x21, 0x0a


	//----- nvinfo : EIATTR_SPARSE_MMA_MASK
	.align		4
.L_484:
        /*0018*/ 	.byte	0x03, 0x50
        /*001a*/ 	.short	0x0000


	//----- nvinfo : EIATTR_MAXREG_COUNT
	.align		4
        /*001c*/ 	.byte	0x03, 0x1b
        /*001e*/ 	.short	0x00ff


	//----- nvinfo : EIATTR_MERCURY_ISA_VERSION
	.align		4
        /*0020*/ 	.byte	0x03, 0x5f
        /*0022*/ 	.short	0x0101


	//----- nvinfo : EIATTR_EXIT_INSTR_OFFSETS
	.align		4
        /*0024*/ 	.byte	0x04, 0x1c
        /*0026*/ 	.short	(.L_486 - .L_485)


	//   ....[0]....
.L_485:
        /*0028*/ 	.word	0x00000010


	//----- nvinfo : EIATTR_MAX_THREADS
	.align		4
.L_486:
        /*002c*/ 	.byte	0x04, 0x05
        /*002e*/ 	.short	(.L_488 - .L_487)
.L_487:
        /*0030*/ 	.word	0x00000100
        /*0034*/ 	.word	0x00000001
        /*0038*/ 	.word	0x00000001


	//----- nvinfo : EIATTR_CBANK_PARAM_SIZE
	.align		4
.L_488:
        /*003c*/ 	.byte	0x03, 0x19
        /*003e*/ 	.short	0x0288


	//----- nvinfo : EIATTR_PARAM_CBANK
	.align		4
        /*0040*/ 	.byte	0x04, 0x0a
        /*0042*/ 	.short	(.L_490 - .L_489)
	.align		4
.L_489:
        /*0044*/ 	.word	index@(.nv.constant0._ZN7cutlass13device_kernelIN5flash19enable_sm80_to_sm89INS1_16FlashAttnBwdSm80INS1_25CollectiveMainloopBwdSm80ILi1ELi1EN4cute5tupleIJNS5_1CILi64EEES8_NS7_ILi256EEEEEENS_10bfloat16_tEfNS_4arch4Sm80ELb1ELb0ELb0ELb0ELb0ELb0ELb0ELb0ELi2ELi4ELi2ELi2ELb0EEENS1_21CollectiveEpilogueBwdISA_SB_SD_Li256ELb0ELb0ELi4EEENS1_25SingleTileBwdLPTSchedulerILb0ELi64ELb0EEEEEEEEEvNT_6ParamsE)
        /*0048*/ 	.short	0x0210
        /*004a*/ 	.short	0x0288


	//----- nvinfo : EIATTR_SW_WAR
	.align		4
.L_490:
        /*004c*/ 	.byte	0x04, 0x36
        /*004e*/ 	.short	(.L_492 - .L_491)
.L_491:
        /*0050*/ 	.word	0x00000008
.L_492:


//--------------------- .nv.info._ZN7cutlass13device_kernelIN5flash19enable_sm80_to_sm89INS1_16FlashAttnBwdSm80INS1_25CollectiveMainloopBwdSm80ILi1ELi1EN4cute5tupleIJNS5_1CILi64EEES8_NS7_ILi256EEEEEENS_10bfloat16_tEfNS_4arch4Sm80ELb1ELb0ELb0ELb0ELb0ELb0ELb0ELb0ELi2ELi4ELi2ELi2ELb0EEENS1_24CollectiveEpilogueBwdGQAISA_fSD_Li256ELb0ELb0EEENS1_25SingleTileBwdLPTSchedulerILb0ELi64ELb0EEEEEEEEEvNT_6ParamsE --------------------------
	.section	.nv.info._ZN7cutlass13device_kernelIN5flash19enable_sm80_to_sm89INS1_16FlashAttnBwdSm80INS1_25CollectiveMainloopBwdSm80ILi1ELi1EN4cute5tupleIJNS5_1CILi64EEES8_NS7_ILi256EEEEEENS_10bfloat16_tEfNS_4arch4Sm80ELb1ELb0ELb0ELb0ELb0ELb0ELb0ELb0ELi2ELi4ELi2ELi2ELb0EEENS1_24CollectiveEpilogueBwdGQAISA_fSD_Li256ELb0ELb0EEENS1_25SingleTileBwdLPTSchedulerILb0ELi64ELb0EEEEEEEEEvNT_6ParamsE,"",@"SHT_CUDA_INFO"
	.sectionflags	@""
	.align	4


	//----- nvinfo : EIATTR_CUDA_API_VERSION
	.align		4
        /*0000*/ 	.byte	0x04, 0x37
        /*0002*/ 	.short	(.L_494 - .L_493)
.L_493:
        /*0004*/ 	.word	0x00000082


	//----- nvinfo : EIATTR_KPARAM_INFO
	.align		4
.L_494:
        /*0008*/ 	.byte	0x04, 0x17
        /*000a*/ 	.short	(.L_496 - .L_495)
.L_495:
        /*000c*/ 	.word	0x00000000
        /*0010*/ 	.short	0x0000
        /*0012*/ 	.short	0x0000
        /*0014*/ 	.byte	0x00, 0xf0, 0x41, 0x0a


	//----- nvinfo : EIATTR_SPARSE_MMA_MASK
	.align		4
.L_496:
        /*0018*/ 	.byte	0x03, 0x50
        /*001a*/ 	.short	0x0000


	//----- nvinfo : EIATTR_MAXREG_COUNT
	.align		4
        /*001c*/ 	.byte	0x03, 0x1b
        /*001e*/ 	.short	0x00ff


	//----- nvinfo : EIATTR_MERCURY_ISA_VERSION
	.align		4
        /*0020*/ 	.byte	0x03, 0x5f
        /*0022*/ 	.short	0x0101


	//----- nvinfo : EIATTR_EXIT_INSTR_OFFSETS
	.align		4
        /*0024*/ 	.byte	0x04, 0x1c
        /*0026*/ 	.short	(.L_498 - .L_497)


	//   ....[0]....
.L_497:
        /*0028*/ 	.word	0x00000010


	//----- nvinfo : EIATTR_MAX_THREADS
	.align		4
.L_498:
        /*002c*/ 	.byte	0x04, 0x05
        /*002e*/ 	.short	(.L_500 - .L_499)
.L_499:
        /*0030*/ 	.word	0x00000100
        /*0034*/ 	.word	0x00000001
        /*0038*/ 	.word	0x00000001


	//----- nvinfo : EIATTR_CBANK_PARAM_SIZE
	.align		4
.L_500:
        /*003c*/ 	.byte	0x03, 0x19
        /*003e*/ 	.short	0x0290


	//----- nvinfo : EIATTR_PARAM_CBANK
	.align		4
        /*0040*/ 	.byte	0x04, 0x0a
        /*0042*/ 	.short	(.L_502 - .L_501)
	.align		4
.L_501:
        /*0044*/ 	.word	index@(.nv.constant0._ZN7cutlass13device_kernelIN5flash19enable_sm80_to_sm89INS1_16FlashAttnBwdSm80INS1_25CollectiveMainloopBwdSm80ILi1ELi1EN4cute5tupleIJNS5_1CILi64EEES8_NS7_ILi256EEEEEENS_10bfloat16_tEfNS_4arch4Sm80ELb1ELb0ELb0ELb0ELb0ELb0ELb0ELb0ELi2ELi4ELi2ELi2ELb0EEENS1_24CollectiveEpilogueBwdGQAISA_fSD_Li256ELb0ELb0EEENS1_25SingleTileBwdLPTSchedulerILb0ELi64ELb0EEEEEEEEEvNT_6ParamsE)
        /*0048*/ 	.short	0x0210
        /*004a*/ 	.short	0x0290


	//----- nvinfo : EIATTR_SW_WAR
	.align		4
.L_502:
        /*004c*/ 	.byte	0x04, 0x36
        /*004e*/ 	.short	(.L_504 - .L_503)
.L_503:
        /*0050*/ 	.word	0x00000008
.L_504:


//--------------------- .nv.info._ZN7cutlass13device_kernelIN5flash22FlashAttnBwdPreprocessIN4cute5tupleIJNS3_1CILi64EEENS5_ILi256EEEEEENS_10bfloat16_tEfNS_4arch4Sm80ELb1ELb0EEEEEvNT_6ParamsE --------------------------
	.section	.nv.info._ZN7cutlass13device_kernelIN5flash22FlashAttnBwdPreprocessIN4cute5tupleIJNS3_1CILi64EEENS5_ILi256EEEEEENS_10bfloat16_tEfNS_4arch4Sm80ELb1ELb0EEEEEvNT_6ParamsE,"",@"SHT_CUDA_INFO"
	.sectionflags	@""
	.align	4


	//----- nvinfo : EIATTR_CUDA_API_VERSION
	.align		4
        /*0000*/ 	.byte	0x04, 0x37
        /*0002*/ 	.short	(.L_506 - .L_505)
.L_505:
        /*0004*/ 	.word	0x00000082


	//----- nvinfo : EIATTR_KPARAM_INFO
	.align		4
.L_506:
        /*0008*/ 	.byte	0x04, 0x17
        /*000a*/ 	.short	(.L_508 - .L_507)
.L_507:
        /*000c*/ 	.word	0x00000000
        /*0010*/ 	.short	0x0000
        /*0012*/ 	.short	0x0000
        /*0014*/ 	.byte	0x00, 0xf0, 0xc1, 0x03


	//----- nvinfo : EIATTR_SPARSE_MMA_MASK
	.align		4
.L_508:
        /*0018*/ 	.byte	0x03, 0x50
        /*001a*/ 	.short	0x0000


	//----- nvinfo : EIATTR_MAXREG_COUNT
	.align		4
        /*001c*/ 	.byte	0x03, 0x1b
        /*001e*/ 	.short	0x0080


	//----- nvinfo : EIATTR_MERCURY_ISA_VERSION
	.align		4
        /*0020*/ 	.byte	0x03, 0x5f
        /*0022*/ 	.short	0x0101


	//----- nvinfo : EIATTR_COOP_GROUP_MASK_REGIDS
	.align		4
        /*0024*/ 	.byte	0x04, 0x29
        /*0026*/ 	.short	(.L_510 - .L_509)


	//   ....[0]....
.L_509:
        /*0028*/ 	.word	0xffffffff


	//   ....[1]....
        /*002c*/ 	.word	0xffffffff


	//   ....[2]....
        /*0030*/ 	.word	0xffffffff


	//   ....[3]....
        /*0034*/ 	.word	0xffffffff


	//   ....[4]....
        /*0038*/ 	.word	0xffffffff


	//   ....[5]....
        /*003c*/ 	.word	0xffffffff


	//   ....[6]....
        /*0040*/ 	.word	0xffffffff


	//   ....[7]....
        /*0044*/ 	.word	0xffffffff


	//   ....[8]....
        /*0048*/ 	.word	0xffffffff


	//   ....[9]....
        /*004c*/ 	.word	0xffffffff


	//   ....[10]....
        /*0050*/ 	.word	0xffffffff


	//   ....[11]....
        /*0054*/ 	.word	0xffffffff


	//   ....[12]....
        /*0058*/ 	.word	0xffffffff


	//   ....[13]....
        /*005c*/ 	.word	0xffffffff


	//   ....[14]....
        /*0060*/ 	.word	0xffffffff


	//   ....[15]....
        /*0064*/ 	.word	0xffffffff


	//----- nvinfo : EIATTR_COOP_GROUP_INSTR_OFFSETS
	.align		4
.L_510:
        /*0068*/ 	.byte	0x04, 0x28
        /*006a*/ 	.short	(.L_512 - .L_511)


	//   ....[0]....
.L_511:
        /*006c*/ 	.word	0x00001e70


	//   ....[1]....
        /*0070*/ 	.word	0x00001ea0


	//   ....[2]....
        /*0074*/ 	.word	0x00001ec0


	//   ....[3]....
        /*0078*/ 	.word	0x00001ed0


	//   ....[4]....
        /*007c*/ 	.word	0x00001f00


	//   ....[5]....
        /*0080*/ 	.word	0x00001f20


	//   ....[6]....
        /*0084*/ 	.word	0x00001f40


	//   ....[7]....
        /*0088*/ 	.word	0x00001f50


	//   ....[8]....
        /*008c*/ 	.word	0x00001f80


	//   ....[9]....
        /*0090*/ 	.word	0x00001fc0


	//   ....[10]....
        /*0094*/ 	.word	0x00001fe0


	//   ....[11]....
        /*0098*/ 	.word	0x00002010


	//   ....[12]....
        /*009c*/ 	.word	0x00002090


	//   ....[13]....
        /*00a0*/ 	.word	0x000020f0


	//   ....[14]....
        /*00a4*/ 	.word	0x00002120


	//   ....[15]....
        /*00a8*/ 	.word	0x00002160


	//----- nvinfo : EIATTR_EXIT_INSTR_OFFSETS
	.align		4
.L_512:
        /*00ac*/ 	.byte	0x04, 0x1c
        /*00ae*/ 	.short	(.L_514 - .L_513)


	//   ....[0]....
.L_513:
        /*00b0*/ 	.word	0x00002760


	//   ....[1]....
        /*00b4*/ 	.word	0x000027e0


	//----- nvinfo : EIATTR_MAX_THREADS
	.align		4
.L_514:
        /*00b8*/ 	.byte	0x04, 0x05
        /*00ba*/ 	.short	(.L_516 - .L_515)
.L_515:
        /*00bc*/ 	.word	0x00000100
        /*00c0*/ 	.word	0x00000001
        /*00c4*/ 	.word	0x00000001


	//----- nvinfo : EIATTR_CRS_STACK_SIZE
	.align		4
.L_516:
        /*00c8*/ 	.byte	0x04, 0x1e
        /*00ca*/ 	.short	(.L_518 - .L_517)
.L_517:
        /*00cc*/ 	.word	0x00000000


	//----- nvinfo : EIATTR_CBANK_PARAM_SIZE
	.align		4
.L_518:
        /*00d0*/ 	.byte	0x03, 0x19
        /*00d2*/ 	.short	0x00f0


	//----- nvinfo : EIATTR_PARAM_CBANK
	.align		4
        /*00d4*/ 	.byte	0x04, 0x0a
        /*00d6*/ 	.short	(.L_520 - .L_519)
	.align		4
.L_519:
        /*00d8*/ 	.word	index@(.nv.constant0._ZN7cutlass13device_kernelIN5flash22FlashAttnBwdPreprocessIN4cute5tupleIJNS3_1CILi64EEENS5_ILi256EEEEEENS_10bfloat16_tEfNS_4arch4Sm80ELb1ELb0EEEEEvNT_6ParamsE)
        /*00dc*/ 	.short	0x0210
        /*00de*/ 	.short	0x00f0


	//----- nvinfo : EIATTR_SW_WAR
	.align		4
.L_520:
        /*00e0*/ 	.byte	0x04, 0x36
        /*00e2*/ 	.short	(.L_522 - .L_521)
.L_521:
        /*00e4*/ 	.word	0x00000008
.L_522:


//--------------------- .nv.info._ZN7cutlass13device_kernelIN5flash19enable_sm80_to_sm89INS1_16FlashAttnBwdSm80INS1_25CollectiveMainloopBwdSm80ILi1ELi1EN4cute5tupleIJNS5_1CILi64EEES8_NS7_ILi256EEEEEENS_10bfloat16_tEfNS_4arch4Sm80ELb1ELb0ELb0ELb1ELb0ELb0ELb0ELb0ELi2ELi4ELi2ELi2ELb0EEENS1_21CollectiveEpilogueBwdISA_SB_SD_Li256ELb1ELb0ELi4EEENS1_25SingleTileBwdLPTSchedulerILb1ELi64ELb0EEEEEEEEEvNT_6ParamsE --------------------------
	.section	.nv.info._ZN7cutlass13device_kernelIN5flash19enable_sm80_to_sm89INS1_16FlashAttnBwdSm80INS1_25CollectiveMainloopBwdSm80ILi1ELi1EN4cute5tupleIJNS5_1CILi64EEES8_NS7_ILi256EEEEEENS_10bfloat16_tEfNS_4arch4Sm80ELb1ELb0ELb0ELb1ELb0ELb0ELb0ELb0ELi2ELi4ELi2ELi2ELb0EEENS1_21CollectiveEpilogueBwdISA_SB_SD_Li256ELb1ELb0ELi4EEENS1_25SingleTileBwdLPTSchedulerILb1ELi64ELb0EEEEEEEEEvNT_6ParamsE,"",@"SHT_CUDA_INFO"
	.sectionflags	@""
	.align	4


	//----- nvinfo : EIATTR_CUDA_API_VERSION
	.align		4
        /*0000*/ 	.byte	0x04, 0x37
        /*0002*/ 	.short	(.L_524 - .L_523)
.L_523:
        /*0004*/ 	.word	0x00000082


	//----- nvinfo : EIATTR_KPARAM_INFO
	.align		4
.L_524:
        /*0008*/ 	.byte	0x04, 0x17
        /*000a*/ 	.short	(.L_526 - .L_525)
.L_525:
        /*000c*/ 	.word	0x00000000
        /*0010*/ 	.short	0x0000
        /*0012*/ 	.short	0x0000
        /*0014*/ 	.byte	0x00, 0xf0, 0x21, 0x0a


	//----- nvinfo : EIATTR_SPARSE_MMA_MASK
	.align		4
.L_526:
        /*0018*/ 	.byte	0x03, 0x50
        /*001a*/ 	.short	0x0000


	//----- nvinfo : EIATTR_MAXREG_COUNT
	.align		4
        /*001c*/ 	.byte	0x03, 0x1b
        /*001e*/ 	.short	0x00ff


	//----- nvinfo : EIATTR_MERCURY_ISA_VERSION
	.align		4
        /*0020*/ 	.byte	0x03, 0x5f
        /*0022*/ 	.short	0x0101


	//----- nvinfo : EIATTR_EXIT_INSTR_OFFSETS
	.align		4
        /*0024*/ 	.byte	0x04, 0x1c
        /*0026*/ 	.short	(.L_528 - .L_527)


	//   ....[0]....
.L_527:
        /*0028*/ 	.word	0x00000010


	//----- nvinfo : EIATTR_MAX_THREADS
	.align		4
.L_528:
        /*002c*/ 	.byte	0x04, 0x05
        /*002e*/ 	.short	(.L_530 - .L_529)
.L_529:
        /*0030*/ 	.word	0x00000100
        /*0034*/ 	.word	0x00000001
        /*0038*/ 	.word	0x00000001


	//----- nvinfo : EIATTR_CBANK_PARAM_SIZE
	.align		4
.L_530:
        /*003c*/ 	.byte	0x03, 0x19
        /*003e*/ 	.short	0x0288


	//----- nvinfo : EIATTR_PARAM_CBANK
	.align		4
        /*0040*/ 	.byte	0x04, 0x0a
        /*0042*/ 	.short	(.L_532 - .L_531)
	.align		4
.L_531:
        /*0044*/ 	.word	index@(.nv.constant0._ZN7cutlass13device_kernelIN5flash19enable_sm80_to_sm89INS1_16FlashAttnBwdSm80INS1_25CollectiveMainloopBwdSm80ILi1ELi1EN4cute5tupleIJNS5_1CILi64EEES8_NS7_ILi256EEEEEENS_10bfloat16_tEfNS_4arch4Sm80ELb1ELb0ELb0ELb1ELb0ELb0ELb0ELb0ELi2ELi4ELi2ELi2ELb0EEENS1_21CollectiveEpilogueBwdISA_SB_SD_Li256ELb1ELb0ELi4EEENS1_25SingleTileBwdLPTSchedulerILb1ELi64ELb0EEEEEEEEEvNT_6ParamsE)
        /*0048*/ 	.short	0x0210
        /*004a*/ 	.short	0x0288


	//----- nvinfo : EIATTR_SW_WAR
	.align		4
.L_532:
        /*004c*/ 	.byte	0x04, 0x36
        /*004e*/ 	.short	(.L_534 - .L_533)
.L_533:
        /*0050*/ 	.word	0x00000008
.L_534:


//--------------------- .nv.info._ZN7cutlass13device_kernelIN5flash32FlashAttnBwdPostprocessConvertdQIN4cute5tupleIJNS3_1CILi64EEENS5_ILi256EEEEEENS_10bfloat16_tEfNS_4arch4Sm80ELi256ENS3_8TiledMMAINS3_8MMA_AtomIJNS3_30SM80_16x8x16_F32BF16BF16F32_TNEEEENS3_6LayoutINS4_IJNS5_ILi2EEENS5_ILi4EEENS5_ILi1EEEEEENS4_IJSJ_SH_NS5_ILi0EEEEEEEENS4_IJNS5_ILi32EEES6_NS5_ILi16EEEEEEEELb0EEEEEvNT_6ParamsE --------------------------
	.section	.nv.info._ZN7cutlass13device_kernelIN5flash32FlashAttnBwdPostprocessConvertdQIN4cute5tupleIJNS3_1CILi64EEENS5_ILi256EEEEEENS_10bfloat16_tEfNS_4arch4Sm80ELi256ENS3_8TiledMMAINS3_8MMA_AtomIJNS3_30SM80_16x8x16_F32BF16BF16F32_TNEEEENS3_6LayoutINS4_IJNS5_ILi2EEENS5_ILi4EEENS5_ILi1EEEEEENS4_IJSJ_SH_NS5_ILi0EEEEEEEENS4_IJNS5_ILi32EEES6_NS5_ILi16EEEEEEEELb0EEEEEvNT_6ParamsE,"",@"SHT_CUDA_INFO"
	.sectionflags	@""
	.align	4


	//----- nvinfo : EIATTR_CUDA_API_VERSION
	.align		4
        /*0000*/ 	.byte	0x04, 0x37
        /*0002*/ 	.short	(.L_536 - .L_535)
.L_535:
        /*0004*/ 	.word	0x00000082


	//----- nvinfo : EIATTR_KPARAM_INFO
	.align		4
.L_536:
        /*0008*/ 	.byte	0x04, 0x17
        /*000a*/ 	.short	(.L_538 - .L_537)
.L_537:
        /*000c*/ 	.word	0x00000000
        /*0010*/ 	.short	0x0000
        /*0012*/ 	.short	0x0000
        /*0014*/ 	.byte	0x00, 0xf0, 0xc1, 0x01


	//----- nvinfo : EIATTR_SPARSE_MMA_MASK
	.align		4
.L_538:
        /*0018*/ 	.byte	0x03, 0x50
        /*001a*/ 	.short	0x0000


	//----- nvinfo : EIATTR_MAXREG_COUNT
	.align		4
        /*001c*/ 	.byte	0x03, 0x1b
        /*001e*/ 	.short	0x0080


	//----- nvinfo : EIATTR_NUM_BARRIERS
	.align		4
        /*0020*/ 	.byte	0x02, 0x4c
        /*0022*/ 	.byte	0x01
	.zero		1


	//----- nvinfo : EIATTR_MERCURY_ISA_VERSION
	.align		4
        /*0024*/ 	.byte	0x03, 0x5f
        /*0026*/ 	.short	0x0101


	//----- nvinfo : EIATTR_EXIT_INSTR_OFFSETS
	.align		4
        /*0028*/ 	.byte	0x04, 0x1c
        /*002a*/ 	.short	(.L_540 - .L_539)


	//   ....[0]....
.L_539:
        /*002c*/ 	.word	0x000001b0


	//   ....[1]....
        /*0030*/ 	.word	0x00001f00


	//   ....[2]....
        /*0034*/ 	.word	0x00001fd0


	//----- nvinfo : EIATTR_MAX_THREADS
	.align		4
.L_540:
        /*0038*/ 	.byte	0x04, 0x05
        /*003a*/ 	.short	(.L_542 - .L_541)
.L_541:
        /*003c*/ 	.word	0x00000100
        /*0040*/ 	.word	0x00000001
        /*0044*/ 	.word	0x00000001


	//----- nvinfo : EIATTR_CRS_STACK_SIZE
	.align		4
.L_542:
        /*0048*/ 	.byte	0x04, 0x1e
        /*004a*/ 	.short	(.L_544 - .L_543)
.L_543:
        /*004c*/ 	.word	0x00000000


	//----- nvinfo : EIATTR_CBANK_PARAM_SIZE
	.align		4
.L_544:
        /*0050*/ 	.byte	0x03, 0x19
        /*0052*/ 	.short	0x0070


	//----- nvinfo : EIATTR_PARAM_CBANK
	.align		4
        /*0054*/ 	.byte	0x04, 0x0a
        /*0056*/ 	.short	(.L_546 - .L_545)
	.align		4
.L_545:
        /*0058*/ 	.word	index@(.nv.constant0._ZN7cutlass13device_kernelIN5flash32FlashAttnBwdPostprocessConvertdQIN4cute5tupleIJNS3_1CILi64EEENS5_ILi256EEEEEENS_10bfloat16_tEfNS_4arch4Sm80ELi256ENS3_8TiledMMAINS3_8MMA_AtomIJNS3_30SM80_16x8x16_F32BF16BF16F32_TNEEEENS3_6LayoutINS4_IJNS5_ILi2EEENS5_ILi4EEENS5_ILi1EEEEEENS4_IJSJ_SH_NS5_ILi0EEEEEEEENS4_IJNS5_ILi32EEES6_NS5_ILi16EEEEEEEELb0EEEEEvNT_6ParamsE)
        /*005c*/ 	.short	0x0210
        /*005e*/ 	.short	0x0070


	//----- nvinfo : EIATTR_SW_WAR
	.align		4
.L_546:
        /*0060*/ 	.byte	0x04, 0x36
        /*0062*/ 	.short	(.L_548 - .L_547)
.L_547:
        /*0064*/ 	.word	0x00000008
.L_548:


//--------------------- .nv.info._ZN7cutlass13device_kernelIN5flash19enable_sm80_to_sm89INS1_16FlashAttnBwdSm80INS1_25CollectiveMainloopBwdSm80ILi1ELi1EN4cute5tupleIJNS5_1CILi64EEES8_NS7_ILi256EEEEEENS_10bfloat16_tEfNS_4arch4Sm80ELb1ELb0ELb0ELb1ELb0ELb0ELb0ELb0ELi2ELi4ELi2ELi2ELb0EEENS1_24CollectiveEpilogueBwdGQAISA_fSD_Li256ELb1ELb0EEENS1_25SingleTileBwdLPTSchedulerILb1ELi64ELb0EEEEEEEEEvNT_6ParamsE --------------------------
	.section	.nv.info._ZN7cutlass13device_kernelIN5flash19enable_sm80_to_sm89INS1_16FlashAttnBwdSm80INS1_25CollectiveMainloopBwdSm80ILi1ELi1EN4cute5tupleIJNS5_1CILi64EEES8_NS7_ILi256EEEEEENS_10bfloat16_tEfNS_4arch4Sm80ELb1ELb0ELb0ELb1ELb0ELb0ELb0ELb0ELi2ELi4ELi2ELi2ELb0EEENS1_24CollectiveEpilogueBwdGQAISA_fSD_Li256ELb1ELb0EEENS1_25SingleTileBwdLPTSchedulerILb1ELi64ELb0EEEEEEEEEvNT_6ParamsE,"",@"SHT_CUDA_INFO"
	.sectionflags	@""
	.align	4


	//----- nvinfo : EIATTR_CUDA_API_VERSION
	.align		4
        /*0000*/ 	.byte	0x04, 0x37
        /*0002*/ 	.short	(.L_550 - .L_549)
.L_549:
        /*0004*/ 	.word	0x00000082


	//----- nvinfo : EIATTR_KPARAM_INFO
	.align		4
.L_550:
        /*0008*/ 	.byte	0x04, 0x17
        /*000a*/ 	.short	(.L_552 - .L_551)
.L_551:
        /*000c*/ 	.word	0x00000000
        /*0010*/ 	.short	0x0000
        /*0012*/ 	.short	0x0000
        /*0014*/ 	.byte	0x00, 0xf0, 0x41, 0x0a


	//----- nvinfo : EIATTR_SPARSE_MMA_MASK
	.align		4
.L_552:
        /*0018*/ 	.byte	0x03, 0x50
        /*001a*/ 	.short	0x0000


	//----- nvinfo : EIATTR_MAXREG_COUNT
	.align		4
        /*001c*/ 	.byte	0x03, 0x1b
        /*001e*/ 	.short	0x00ff


	//----- nvinfo : EIATTR_MERCURY_ISA_VERSION
	.align		4
        /*0020*/ 	.byte	0x03, 0x5f
        /*0022*/ 	.short	0x0101


	//----- nvinfo : EIATTR_EXIT_INSTR_OFFSETS
	.align		4
        /*0024*/ 	.byte	0x04, 0x1c
        /*0026*/ 	.short	(.L_554 - .L_553)


	//   ....[0]....
.L_553:
        /*0028*/ 	.word	0x00000010


	//----- nvinfo : EIATTR_MAX_THREADS
	.align		4
.L_554:
        /*002c*/ 	.byte	0x04, 0x05
        /*002e*/ 	.short	(.L_556 - .L_555)
.L_555:
        /*0030*/ 	.word	0x00000100
        /*0034*/ 	.word	0x00000001
        /*0038*/ 	.word	0x00000001


	//----- nvinfo : EIATTR_CBANK_PARAM_SIZE
	.align		4
.L_556:
        /*003c*/ 	.byte	0x03, 0x19
        /*003e*/ 	.short	0x0290


	//----- nvinfo : EIATTR_PARAM_CBANK
	.align		4
        /*0040*/ 	.byte	0x04, 0x0a
        /*0042*/ 	.short	(.L_558 - .L_557)
	.align		4
.L_557:
        /*0044*/ 	.word	index@(.nv.constant0._ZN7cutlass13device_kernelIN5flash19enable_sm80_to_sm89INS1_16FlashAttnBwdSm80INS1_25CollectiveMainloopBwdSm80ILi1ELi1EN4cute5tupleIJNS5_1CILi64EEES8_NS7_ILi256EEEEEENS_10bfloat16_tEfNS_4arch4Sm80ELb1ELb0ELb0ELb1ELb0ELb0ELb0ELb0ELi2ELi4ELi2ELi2ELb0EEENS1_24CollectiveEpilogueBwdGQAISA_fSD_Li256ELb1ELb0EEENS1_25SingleTileBwdLPTSchedulerILb1ELi64ELb0EEEEEEEEEvNT_6ParamsE)
        /*0048*/ 	.short	0x0210
        /*004a*/ 	.short	0x0290


	//----- nvinfo : EIATTR_SW_WAR
	.align		4
.L_558:
        /*004c*/ 	.byte	0x04, 0x36
        /*004e*/ 	.short	(.L_560 - .L_559)
.L_559:
        /*0050*/ 	.word	0x00000008
.L_560:


//--------------------- .nv.info._ZN7cutlass13device_kernelIN5flash22FlashAttnBwdPreprocessIN4cute5tupleIJNS3_1CILi64EEENS5_ILi256EEEEEENS_10bfloat16_tEfNS_4arch4Sm80ELb1ELb1EEEEEvNT_6ParamsE --------------------------
	.section	.nv.info._ZN7cutlass13device_kernelIN5flash22FlashAttnBwdPreprocessIN4cute5tupleIJNS3_1CILi64EEENS5_ILi256EEEEEENS_10bfloat16_tEfNS_4arch4Sm80ELb1ELb1EEEEEvNT_6ParamsE,"",@"SHT_CUDA_INFO"
	.sectionflags	@""
	.align	4


	//----- nvinfo : EIATTR_CUDA_API_VERSION
	.align		4
        /*0000*/ 	.byte	0x04, 0x37
        /*0002*/ 	.short	(.L_562 - .L_561)
.L_561:
        /*0004*/ 	.word	0x00000082


	//----- nvinfo : EIATTR_KPARAM_INFO
	.align		4
.L_562:
        /*0008*/ 	.byte	0x04, 0x17
        /*000a*/ 	.short	(.L_564 - .L_563)
.L_563:
        /*000c*/ 	.word	0x00000000
        /*0010*/ 	.short	0x0000
        /*0012*/ 	.short	0x0000
        /*0014*/ 	.byte	0x00, 0xf0, 0xc1, 0x03


	//----- nvinfo : EIATTR_SPARSE_MMA_MASK
	.align		4
.L_564:
        /*0018*/ 	.byte	0x03, 0x50
        /*001a*/ 	.short	0x0000


	//----- nvinfo : EIATTR_MAXREG_COUNT
	.align		4
        /*001c*/ 	.byte	0x03, 0x1b
        /*001e*/ 	.short	0x0080


	//----- nvinfo : EIATTR_MERCURY_ISA_VERSION
	.align		4
        /*0020*/ 	.byte	0x03, 0x5f
        /*0022*/ 	.short	0x0101


	//----- nvinfo : EIATTR_COOP_GROUP_MASK_REGIDS
	.align		4
        /*0024*/ 	.byte	0x04, 0x29
        /*0026*/ 	.short	(.L_566 - .L_565)


	//   ....[0]....
.L_565:
        /*0028*/ 	.word	0xffffffff


	//   ....[1]....
        /*002c*/ 	.word	0xffffffff


	//   ....[2]....
        /*0030*/ 	.word	0xffffffff


	//   ....[3]....
        /*0034*/ 	.word	0xffffffff


	//   ....[4]....
        /*0038*/ 	.word	0xffffffff


	//   ....[5]....
        /*003c*/ 	.word	0xffffffff


	//   ....[6]....
        /*0040*/ 	.word	0xffffffff


	//   ....[7]....
        /*0044*/ 	.word	0xffffffff


	//   ....[8]....
        /*0048*/ 	.word	0xffffffff


	//   ....[9]....
        /*004c*/ 	.word	0xffffffff


	//   ....[10]....
        /*0050*/ 	.word	0xffffffff


	//   ....[11]....
        /*0054*/ 	.word	0xffffffff


	//   ....[12]....
        /*0058*/ 	.word	0xffffffff


	//   ....[13]....
        /*005c*/ 	.word	0xffffffff


	//   ....[14]....
        /*0060*/ 	.word	0xffffffff


	//   ....[15]....
        /*0064*/ 	.word	0xffffffff


	//----- nvinfo : EIATTR_COOP_GROUP_INSTR_OFFSETS
	.align		4
.L_566:
        /*0068*/ 	.byte	0x04, 0x28
        /*006a*/ 	.short	(.L_568 - .L_567)


	//   ....[0]....
.L_567:
        /*006c*/ 	.word	0x00002720


	//   ....[1]....
        /*0070*/ 	.word	0x00002730


	//   ....[2]....
        /*0074*/ 	.word	0x00002740


	//   ....[3]....
        /*0078*/ 	.word	0x00002750


	//   ....[4]....
        /*007c*/ 	.word	0x000027a0


	//   ....[5]....
        /*0080*/ 	.word	0x000027d0


	//   ....[6]....
        /*0084*/ 	.word	0x000027e0


	//   ....[7]....
        /*0088*/ 	.word	0x000027f0


	//   ....[8]....
        /*008c*/ 	.word	0x00002830


	//   ....[9]....
        /*0090*/ 	.word	0x00002850


	//   ....[10]....
        /*0094*/ 	.word	0x00002860


	//   ....[11]....
        /*0098*/ 	.word	0x00002870


	//   ....[12]....
        /*009c*/ 	.word	0x000028b0


	//   ....[13]....
        /*00a0*/ 	.word	0x000028e0


	//   ....[14]....
        /*00a4*/ 	.word	0x000028f0


	//   ....[15]....
        /*00a8*/ 	.word	0x00002910


	//----- nvinfo : EIATTR_EXIT_INSTR_OFFSETS
	.align		4
.L_568:
        /*00ac*/ 	.byte	0x04, 0x1c
        /*00ae*/ 	.short	(.L_570 - .L_569)


	//   ....[0]....
.L_569:
        /*00b0*/ 	.word	0x00000320


	//   ....[1]....
        /*00b4*/ 	.word	0x000030d0


	//   ....[2]....
        /*00b8*/ 	.word	0x00003170


	//----- nvinfo : EIATTR_MAX_THREADS
	.align		4
.L_570:
        /*00bc*/ 	.byte	0x04, 0x05
        /*00be*/ 	.short	(.L_572 - .L_571)
.L_571:
        /*00c0*/ 	.word	0x00000100
        /*00c4*/ 	.word	0x00000001
        /*00c8*/ 	.word	0x00000001


	//----- nvinfo : EIATTR_CRS_STACK_SIZE
	.align		4
.L_572:
        /*00cc*/ 	.byte	0x04, 0x1e
        /*00ce*/ 	.short	(.L_574 - .L_573)
.L_573:
        /*00d0*/ 	.word	0x00000000


	//----- nvinfo : EIATTR_CBANK_PARAM_SIZE
	.align		4
.L_574:
        /*00d4*/ 	.byte	0x03, 0x19
        /*00d6*/ 	.short	0x00f0


	//----- nvinfo : EIATTR_PARAM_CBANK
	.align		4
        /*00d8*/ 	.byte	0x04, 0x0a
        /*00da*/ 	.short	(.L_576 - .L_575)
	.align		4
.L_575:
        /*00dc*/ 	.word	index@(.nv.constant0._ZN7cutlass13device_kernelIN5flash22FlashAttnBwdPreprocessIN4cute5tupleIJNS3_1CILi64EEENS5_ILi256EEEEEENS_10bfloat16_tEfNS_4arch4Sm80ELb1ELb1EEEEEvNT_6ParamsE)
        /*00e0*/ 	.short	0x0210
        /*00e2*/ 	.short	0x00f0


	//----- nvinfo : EIATTR_SW_WAR
	.align		4
.L_576:
        /*00e4*/ 	.byte	0x04, 0x36
        /*00e6*/ 	.short	(.L_578 - .L_577)
.L_577:
        /*00e8*/ 	.word	0x00000008
.L_578:


//--------------------- .nv.callgraph             --------------------------
	.section	.nv.callgraph,"",@"SHT_CUDA_CALLGRAPH"
	.align	4
	.sectionentsize	8
	.align		4
        /*0000*/ 	.word	0x00000000
	.align		4
        /*0004*/ 	.word	0xffffffff
	.align		4
        /*0008*/ 	.word	0x00000000
	.align		4
        /*000c*/ 	.word	0xfffffffe
	.align		4
        /*0010*/ 	.word	0x00000000
	.align		4
        /*0014*/ 	.word	0xfffffffd
	.align		4
        /*0018*/ 	.word	0x00000000
	.align		4
        /*001c*/ 	.word	0xfffffffc


//--------------------- .nv.constant4             --------------------------
	.section	.nv.constant4,"a",@progbits
	.align	8
	.align		8
.nv.constant4:
        /*0000*/ 	.dword	_ZN66_INTERNAL_53a03d1d_30_flash_bwd_hdim256_bf16_sm80_cu_1f2e7571_29834cuda3std3__45__cpo5beginE
	.align		8
        /*0008*/ 	.dword	_ZN66_INTERNAL_53a03d1d_30_flash_bwd_hdim256_bf16_sm80_cu_1f2e7571_29834cuda3std3__45__cpo3endE
	.align		8
        /*0010*/ 	.dword	_ZN66_INTERNAL_53a03d1d_30_flash_bwd_hdim256_bf16_sm80_cu_1f2e7571_29834cuda3std3__45__cpo6cbeginE
	.align		8
        /*0018*/ 	.dword	_ZN66_INTERNAL_53a03d1d_30_flash_bwd_hdim256_bf16_sm80_cu_1f2e7571_29834cuda3std3__45__cpo4cendE
	.align		8
        /*0020*/ 	.dword	_ZN66_INTERNAL_53a03d1d_30_flash_bwd_hdim256_bf16_sm80_cu_1f2e7571_29834cuda3std3__468_GLOBAL__N__53a03d1d_30_flash_bwd_hdim256_bf16_sm80_cu_1f2e7571_29836ignoreE
	.align		8
        /*0028*/ 	.dword	_ZN66_INTERNAL_53a03d1d_30_flash_bwd_hdim256_bf16_sm80_cu_1f2e7571_29834cuda3std3__419piecewise_constructE
	.align		8
        /*0030*/ 	.dword	_ZN66_INTERNAL_53a03d1d_30_flash_bwd_hdim256_bf16_sm80_cu_1f2e7571_29834cuda3std3__48in_placeE
	.align		8
        /*0038*/ 	.dword	_ZN66_INTERNAL_53a03d1d_30_flash_bwd_hdim256_bf16_sm80_cu_1f2e7571_29834cuda3std6ranges3__45__cpo4swapE
	.align		8
        /*0040*/ 	.dword	_ZN66_INTERNAL_53a03d1d_30_flash_bwd_hdim256_bf16_sm80_cu_1f2e7571_29834cuda3std6ranges3__45__cpo9iter_moveE
	.align		8
        /*0048*/ 	.dword	_ZN66_INTERNAL_53a03d1d_30_flash_bwd_hdim256_bf16_sm80_cu_1f2e7571_29834cute7productE
	.align		8
        /*0050*/ 	.dword	_ZN66_INTERNAL_53a03d1d_30_flash_bwd_hdim256_bf16_sm80_cu_1f2e7571_29834cute1_E


//--------------------- .text._ZN7cutlass13device_kernelIN5flash19enable_sm80_to_sm89INS1_16FlashAttnBwdSm80INS1_25CollectiveMainloopBwdSm80ILi1ELi1EN4cute5tupleIJNS5_1CILi32EEENS7_ILi64EEENS7_ILi256EEEEEENS_10bfloat16_tEfNS_4arch4Sm80ELb0ELb0ELb0ELb0ELb0ELb0ELb0ELb0ELi2ELi2ELi2ELi1ELb1EEENS1_21CollectiveEpilogueBwdISB_SC_SE_Li256ELb0ELb0ELi4EEENS1_19SingleTileSchedulerILb0ELb0ELb0ELi64EEEEEEEEEvNT_6ParamsE --------------------------
	.section	.text._ZN7cutlass13device_kernelIN5flash19enable_sm80_to_sm89INS1_16FlashAttnBwdSm80INS1_25CollectiveMainloopBwdSm80ILi1ELi1EN4cute5tupleIJNS5_1CILi32EEENS7_ILi64EEENS7_ILi256EEEEEENS_10bfloat16_tEfNS_4arch4Sm80ELb0ELb0ELb0ELb0ELb0ELb0ELb0ELb0ELi2ELi2ELi2ELi1ELb1EEENS1_21CollectiveEpilogueBwdISB_SC_SE_Li256ELb0ELb0ELi4EEENS1_19SingleTileSchedulerILb0ELb0ELb0ELi64EEEEEEEEEvNT_6ParamsE,"ax",@progbits
	.align	128
.text._ZN7cutlass13device_kernelIN5flash19enable_sm80_to_sm89INS1_16FlashAttnBwdSm80INS1_25CollectiveMainloopBwdSm80ILi1ELi1EN4cute5tupleIJNS5_1CILi32EEENS7_ILi64EEENS7_ILi256EEEEEENS_10bfloat16_tEfNS_4arch4Sm80ELb0ELb0ELb0ELb0ELb0ELb0ELb0ELb0ELi2ELi2ELi2ELi1ELb1EEENS1_21CollectiveEpilogueBwdISB_SC_SE_Li256ELb0ELb0ELi4EEENS1_19SingleTileSchedulerILb0ELb0ELb0ELi64EEEEEEEEEvNT_6ParamsE:
        .type           _ZN7cutlass13device_kernelIN5flash19enable_sm80_to_sm89INS1_16FlashAttnBwdSm80INS1_25CollectiveMainloopBwdSm80ILi1ELi1EN4cute5tupleIJNS5_1CILi32EEENS7_ILi64EEENS7_ILi256EEEEEENS_10bfloat16_tEfNS_4arch4Sm80ELb0ELb0ELb0ELb0ELb0ELb0ELb0ELb0ELi2ELi2ELi2ELi1ELb1EEENS1_21CollectiveEpilogueBwdISB_SC_SE_Li256ELb0ELb0ELi4EEENS1_19SingleTileSchedulerILb0ELb0ELb0ELi64EEEEEEEEEvNT_6ParamsE,@function
        .size           _ZN7cutlass13device_kernelIN5flash19enable_sm80_to_sm89INS1_16FlashAttnBwdSm80INS1_25CollectiveMainloopBwdSm80ILi1ELi1EN4cute5tupleIJNS5_1CILi32EEENS7_ILi64EEENS7_ILi256EEEEEENS_10bfloat16_tEfNS_4arch4Sm80ELb0ELb0ELb0ELb0ELb0ELb0ELb0ELb0ELi2ELi2ELi2ELi1ELb1EEENS1_21CollectiveEpilogueBwdISB_SC_SE_Li256ELb0ELb0ELi4EEENS1_19SingleTileSchedulerILb0ELb0ELb0ELi64EEEEEEEEEvNT_6ParamsE,(.L_x_126 - _ZN7cutlass13device_kernelIN5flash19enable_sm80_to_sm89INS1_16FlashAttnBwdSm80INS1_25CollectiveMainloopBwdSm80ILi1ELi1EN4cute5tupleIJNS5_1CILi32EEENS7_ILi64EEENS7_ILi256EEEEEENS_10bfloat16_tEfNS_4arch4Sm80ELb0ELb0ELb0ELb0ELb0ELb0ELb0ELb0ELi2ELi2ELi2ELi1ELb1EEENS1_21CollectiveEpilogueBwdISB_SC_SE_Li256ELb0ELb0ELi4EEENS1_19SingleTileSchedulerILb0ELb0ELb0ELi64EEEEEEEEEvNT_6ParamsE)
        .other          _ZN7cutlass13device_kernelIN5flash19enable_sm80_to_sm89INS1_16FlashAttnBwdSm80INS1_25CollectiveMainloopBwdSm80ILi1ELi1EN4cute5tupleIJNS5_1CILi32EEENS7_ILi64EEENS7_ILi256EEEEEENS_10bfloat16_tEfNS_4arch4Sm80ELb0ELb0ELb0ELb0ELb0ELb0ELb0ELb0ELi2ELi2ELi2ELi1ELb1EEENS1_21CollectiveEpilogueBwdISB_SC_SE_Li256ELb0ELb0ELi4EEENS1_19SingleTileSchedulerILb0ELb0ELb0ELi64EEEEEEEEEvNT_6ParamsE,@"STO_CUDA_ENTRY STV_DEFAULT"
_ZN7cutlass13device_kernelIN5flash19enable_sm80_to_sm89INS1_16FlashAttnBwdSm80INS1_25CollectiveMainloopBwdSm80ILi1ELi1EN4cute5tupleIJNS5_1CILi32EEENS7_ILi64EEENS7_ILi256EEEEEENS_10bfloat16_tEfNS_4arch4Sm80ELb0ELb0ELb0ELb0ELb0ELb0ELb0ELb0ELi2ELi2ELi2ELi1ELb1EEENS1_21CollectiveEpilogueBwdISB_SC_SE_Li256ELb0ELb0ELi4EEENS1_19SingleTileSchedulerILb0ELb0ELb0ELi64EEEEEEEEEvNT_6ParamsE:
[----:B------:R-:W-:Y:S01]  /*0000*/  LDC R1, c[0x0][0x28] ;  /* 0x00000a00ff017b82 */ /* 0x000fe20000000800 */
[----:B------:R-:W-:Y:S05]  /*0010*/  EXIT ;  /* 0x000000000000794d */ /* 0x000fea0003800000 */
.L_x_0:
[----:B------:R-:W-:-:S00]  /*0020*/  BRA `(.L_x_0) ;  /* 0xfffffffc00fc7947 */ /* 0x000fc0000383ffff */
[----:B------:R-:W-:-:S00]  /*0030*/  NOP ;  /* 0x0000000000007918 */ /* 0x000fc00000000000 */
        /* <DEDUP_REMOVED lines=12> */
.L_x_126:


//--------------------- .text._ZN7cutlass13device_kernelIN5flash19enable_sm80_to_sm89INS1_16FlashAttnBwdSm80INS1_25CollectiveMainloopBwdSm80ILi1ELi1EN4cute5tupleIJNS5_1CILi32EEENS7_ILi64EEENS7_ILi256EEEEEENS_10bfloat16_tEfNS_4arch4Sm80ELb0ELb0ELb0ELb0ELb0ELb0ELb0ELb0ELi2ELi2ELi2ELi1ELb1EEENS1_24CollectiveEpilogueBwdGQAISB_fSE_Li256ELb0ELb0EEENS1_19SingleTileSchedulerILb0ELb0ELb0ELi64EEEEEEEEEvNT_6ParamsE --------------------------
	.section	.text._ZN7cutlass13device_kernelIN5flash19enable_sm80_to_sm89INS1_16FlashAttnBwdSm80INS1_25CollectiveMainloopBwdSm80ILi1ELi1EN4cute5tupleIJNS5_1CILi32EEENS7_ILi64EEENS7_ILi256EEEEEENS_10bfloat16_tEfNS_4arch4Sm80ELb0ELb0ELb0ELb0ELb0ELb0ELb0ELb0ELi2ELi2ELi2ELi1ELb1EEENS1_24CollectiveEpilogueBwdGQAISB_fSE_Li256ELb0ELb0EEENS1_19SingleTileSchedulerILb0ELb0ELb0ELi64EEEEEEEEEvNT_6ParamsE,"ax",@progbits
	.align	128
.text._ZN7cutlass13device_kernelIN5flash19enable_sm80_to_sm89INS1_16FlashAttnBwdSm80INS1_25CollectiveMainloopBwdSm80ILi1ELi1EN4cute5tupleIJNS5_1CILi32EEENS7_ILi64EEENS7_ILi256EEEEEENS_10bfloat16_tEfNS_4arch4Sm80ELb0ELb0ELb0ELb0ELb0ELb0ELb0ELb0ELi2ELi2ELi2ELi1ELb1EEENS1_24CollectiveEpilogueBwdGQAISB_fSE_Li256ELb0ELb0EEENS1_19SingleTileSchedulerILb0ELb0ELb0ELi64EEEEEEEEEvNT_6ParamsE:
        .type           _ZN7cutlass13device_kernelIN5flash19enable_sm80_to_sm89INS1_16FlashAttnBwdSm80INS1_25CollectiveMainloopBwdSm80ILi1ELi1EN4cute5tupleIJNS5_1CILi32EEENS7_ILi64EEENS7_ILi256EEEEEENS_10bfloat16_tEfNS_4arch4Sm80ELb0ELb0ELb0ELb0ELb0ELb0ELb0ELb0ELi2ELi2ELi2ELi1ELb1EEENS1_24CollectiveEpilogueBwdGQAISB_fSE_Li256ELb0ELb0EEENS1_19SingleTileSchedulerILb0ELb0ELb0ELi64EEEEEEEEEvNT_6ParamsE,@function
        .size           _ZN7cutlass13device_kernelIN5flash19enable_sm80_to_sm89INS1_16FlashAttnBwdSm80INS1_25CollectiveMainloopBwdSm80ILi1ELi1EN4cute5tupleIJNS5_1CILi32EEENS7_ILi64EEENS7_ILi256EEEEEENS_10bfloat16_tEfNS_4arch4Sm80ELb0ELb0ELb0ELb0ELb0ELb0ELb0ELb0ELi2ELi2ELi2ELi1ELb1EEENS1_24CollectiveEpilogueBwdGQAISB_fSE_Li256ELb0ELb0EEENS1_19SingleTileSchedulerILb0ELb0ELb0ELi64EEEEEEEEEvNT_6ParamsE,(.L_x_127 - _ZN7cutlass13device_kernelIN5flash19enable_sm80_to_sm89INS1_16FlashAttnBwdSm80INS1_25CollectiveMainloopBwdSm80ILi1ELi1EN4cute5tupleIJNS5_1CILi32EEENS7_ILi64EEENS7_ILi256EEEEEENS_10bfloat16_tEfNS_4arch4Sm80ELb0ELb0ELb0ELb0ELb0ELb0ELb0ELb0ELi2ELi2ELi2ELi1ELb1EEENS1_24CollectiveEpilogueBwdGQAISB_fSE_Li256ELb0ELb0EEENS1_19SingleTileSchedulerILb0ELb0ELb0ELi64EEEEEEEEEvNT_6ParamsE)
        .other          _ZN7cutlass13device_kernelIN5flash19enable_sm80_to_sm89INS1_16FlashAttnBwdSm80INS1_25CollectiveMainloopBwdSm80ILi1ELi1EN4cute5tupleIJNS5_1CILi32EEENS7_ILi64EEENS7_ILi256EEEEEENS_10bfloat16_tEfNS_4arch4Sm80ELb0ELb0ELb0ELb0ELb0ELb0ELb0ELb0ELi2ELi2ELi2ELi1ELb1EEENS1_24CollectiveEpilogueBwdGQAISB_fSE_Li256ELb0ELb0EEENS1_19SingleTileSchedulerILb0ELb0ELb0ELi64EEEEEEEEEvNT_6ParamsE,@"STO_CUDA_ENTRY STV_DEFAULT"
_ZN7cutlass13device_kernelIN5flash19enable_sm80_to_sm89INS1_16FlashAttnBwdSm80INS1_25CollectiveMainloopBwdSm80ILi1ELi1EN4cute5tupleIJNS5_1CILi32EEENS7_ILi64EEENS7_ILi256EEEEEENS_10bfloat16_tEfNS_4arch4Sm80ELb0ELb0ELb0ELb0ELb0ELb0ELb0ELb0ELi2ELi2ELi2ELi1ELb1EEENS1_24CollectiveEpilogueBwdGQAISB_fSE_Li256ELb0ELb0EEENS1_19SingleTileSchedulerILb0ELb0ELb0ELi64EEEEEEEEEvNT_6ParamsE:
[----:B------:R-:W-:Y:S01]  /*0000*/  LDC R1, c[0x0][0x28] ;  /* 0x00000a00ff017b82 */ /* 0x000fe20000000800 */
[----:B------:R-:W-:Y:S05]  /*0010*/  EXIT ;  /* 0x000000000000794d */ /* 0x000fea0003800000 */
.L_x_1:
        /* <DEDUP_REMOVED lines=14> */
.L_x_127:


//--------------------- .text._ZN7cutlass13device_kernelIN5flash19enable_sm80_to_sm89INS1_16FlashAttnBwdSm80INS1_25CollectiveMainloopBwdSm80ILi1ELi1EN4cute5tupleIJNS5_1CILi32EEENS7_ILi64EEENS7_ILi256EEEEEENS_10bfloat16_tEfNS_4arch4Sm80ELb0ELb0ELb0ELb1ELb0ELb0ELb0ELb0ELi2ELi2ELi2ELi1ELb1EEENS1_21CollectiveEpilogueBwdISB_SC_SE_Li256ELb1ELb0ELi4EEENS1_19SingleTileSchedulerILb1ELb0ELb0ELi64EEEEEEEEEvNT_6ParamsE --------------------------
	.section	.text._ZN7cutlass13device_kernelIN5flash19enable_sm80_to_sm89INS1_16FlashAttnBwdSm80INS1_25CollectiveMainloopBwdSm80ILi1ELi1EN4cute5tupleIJNS5_1CILi32EEENS7_ILi64EEENS7_ILi256EEEEEENS_10bfloat16_tEfNS_4arch4Sm80ELb0ELb0ELb0ELb1ELb0ELb0ELb0ELb0ELi2ELi2ELi2ELi1ELb1EEENS1_21CollectiveEpilogueBwdISB_SC_SE_Li256ELb1ELb0ELi4EEENS1_19SingleTileSchedulerILb1ELb0ELb0ELi64EEEEEEEEEvNT_6ParamsE,"ax",@progbits
	.align	128
.text._ZN7cutlass13device_kernelIN5flash19enable_sm80_to_sm89INS1_16FlashAttnBwdSm80INS1_25CollectiveMainloopBwdSm80ILi1ELi1EN4cute5tupleIJNS5_1CILi32EEENS7_ILi64EEENS7_ILi256EEEEEENS_10bfloat16_tEfNS_4arch4Sm80ELb0ELb0ELb0ELb1ELb0ELb0ELb0ELb0ELi2ELi2ELi2ELi1ELb1EEENS1_21CollectiveEpilogueBwdISB_SC_SE_Li256ELb1ELb0ELi4EEENS1_19SingleTileSchedulerILb1ELb0ELb0ELi64EEEEEEEEEvNT_6ParamsE:
        .type           _ZN7cutlass13device_kernelIN5flash19enable_sm80_to_sm89INS1_16FlashAttnBwdSm80INS1_25CollectiveMainloopBwdSm80ILi1ELi1EN4cute5tupleIJNS5_1CILi32EEENS7_ILi64EEENS7_ILi256EEEEEENS_10bfloat16_tEfNS_4arch4Sm80ELb0ELb0ELb0ELb1ELb0ELb0ELb0ELb0ELi2ELi2ELi2ELi1ELb1EEENS1_21CollectiveEpilogueBwdISB_SC_SE_Li256ELb1ELb0ELi4EEENS1_19SingleTileSchedulerILb1ELb0ELb0ELi64EEEEEEEEEvNT_6ParamsE,@function
        .size           _ZN7cutlass13device_kernelIN5flash19enable_sm80_to_sm89INS1_16FlashAttnBwdSm80INS1_25CollectiveMainloopBwdSm80ILi1ELi1EN4cute5tupleIJNS5_1CILi32EEENS7_ILi64EEENS7_ILi256EEEEEENS_10bfloat16_tEfNS_4arch4Sm80ELb0ELb0ELb0ELb1ELb0ELb0ELb0ELb0ELi2ELi2ELi2ELi1ELb1EEENS1_21CollectiveEpilogueBwdISB_SC_SE_Li256ELb1ELb0ELi4EEENS1_19SingleTileSchedulerILb1ELb0ELb0ELi64EEEEEEEEEvNT_6ParamsE,(.L_x_128 - _ZN7cutlass13device_kernelIN5flash19enable_sm80_to_sm89INS1_16FlashAttnBwdSm80INS1_25CollectiveMainloopBwdSm80ILi1ELi1EN4cute5tupleIJNS5_1CILi32EEENS7_ILi64EEENS7_ILi256EEEEEENS_10bfloat16_tEfNS_4arch4Sm80ELb0ELb0ELb0ELb1ELb0ELb0ELb0ELb0ELi2ELi2ELi2ELi1ELb1EEENS1_21CollectiveEpilogueBwdISB_SC_SE_Li256ELb1ELb0ELi4EEENS1_19SingleTileSchedulerILb1ELb0ELb0ELi64EEEEEEEEEvNT_6ParamsE)
        .other          _ZN7cutlass13device_kernelIN5flash19enable_sm80_to_sm89INS1_16FlashAttnBwdSm80INS1_25CollectiveMainloopBwdSm80ILi1ELi1EN4cute5tupleIJNS5_1CILi32EEENS7_ILi64EEENS7_ILi256EEEEEENS_10bfloat16_tEfNS_4arch4Sm80ELb0ELb0ELb0ELb1ELb0ELb0ELb0ELb0ELi2ELi2ELi2ELi1ELb1EEENS1_21CollectiveEpilogueBwdISB_SC_SE_Li256ELb1ELb0ELi4EEENS1_19SingleTileSchedulerILb1ELb0ELb0ELi64EEEEEEEEEvNT_6ParamsE,@"STO_CUDA_ENTRY STV_DEFAULT"
_ZN7cutlass13device_kernelIN5flash19enable_sm80_to_sm89INS1_16FlashAttnBwdSm80INS1_25CollectiveMainloopBwdSm80ILi1ELi1EN4cute5tupleIJNS5_1CILi32EEENS7_ILi64EEENS7_ILi256EEEEEENS_10bfloat16_tEfNS_4arch4Sm80ELb0ELb0ELb0ELb1ELb0ELb0ELb0ELb0ELi2ELi2ELi2ELi1ELb1EEENS1_21CollectiveEpilogueBwdISB_SC_SE_Li256ELb1ELb0ELi4EEENS1_19SingleTileSchedulerILb1ELb0ELb0ELi64EEEEEEEEEvNT_6ParamsE:
[----:B------:R-:W-:Y:S01]  /*0000*/  LDC R1, c[0x0][0x28] ;  /* 0x00000a00ff017b82 */ /* 0x000fe20000000800 */
[----:B------:R-:W-:Y:S05]  /*0010*/  EXIT ;  /* 0x000000000000794d */ /* 0x000fea0003800000 */
.L_x_2:
        /* <DEDUP_REMOVED lines=14> */
.L_x_128:


//--------------------- .text._ZN7cutlass13device_kernelIN5flash19enable_sm80_to_sm89INS1_16FlashAttnBwdSm80INS1_25CollectiveMainloopBwdSm80ILi1ELi1EN4cute5tupleIJNS5_1CILi32EEENS7_ILi64EEENS7_ILi256EEEEEENS_10bfloat16_tEfNS_4arch4Sm80ELb0ELb0ELb0ELb1ELb0ELb0ELb0ELb0ELi2ELi2ELi2ELi1ELb1EEENS1_24CollectiveEpilogueBwdGQAISB_fSE_Li256ELb1ELb0EEENS1_19SingleTileSchedulerILb1ELb0ELb0ELi64EEEEEEEEEvNT_6ParamsE --------------------------
	.section	.text._ZN7cutlass13device_kernelIN5flash19enable_sm80_to_sm89INS1_16FlashAttnBwdSm80INS1_25CollectiveMainloopBwdSm80ILi1ELi1EN4cute5tupleIJNS5_1CILi32EEENS7_ILi64EEENS7_ILi256EEEEEENS_10bfloat16_tEfNS_4arch4Sm80ELb0ELb0ELb0ELb1ELb0ELb0ELb0ELb0ELi2ELi2ELi2ELi1ELb1EEENS1_24CollectiveEpilogueBwdGQAISB_fSE_Li256ELb1ELb0EEENS1_19SingleTileSchedulerILb1ELb0ELb0ELi64EEEEEEEEEvNT_6ParamsE,"ax",@progbits
	.align	128
.text._ZN7cutlass13device_kernelIN5flash19enable_sm80_to_sm89INS1_16FlashAttnBwdSm80INS1_25CollectiveMainloopBwdSm80ILi1ELi1EN4cute5tupleIJNS5_1CILi32EEENS7_ILi64EEENS7_ILi256EEEEEENS_10bfloat16_tEfNS_4arch4Sm80ELb0ELb0ELb0ELb1ELb0ELb0ELb0ELb0ELi2ELi2ELi2ELi1ELb1EEENS1_24CollectiveEpilogueBwdGQAISB_fSE_Li256ELb1ELb0EEENS1_19SingleTileSchedulerILb1ELb0ELb0ELi64EEEEEEEEEvNT_6ParamsE:
        .type           _ZN7cutlass13device_kernelIN5flash19enable_sm80_to_sm89INS1_16FlashAttnBwdSm80INS1_25CollectiveMainloopBwdSm80ILi1ELi1EN4cute5tupleIJNS5_1CILi32EEENS7_ILi64EEENS7_ILi256EEEEEENS_10bfloat16_tEfNS_4arch4Sm80ELb0ELb0ELb0ELb1ELb0ELb0ELb0ELb0ELi2ELi2ELi2ELi1ELb1EEENS1_24CollectiveEpilogueBwdGQAISB_fSE_Li256ELb1ELb0EEENS1_19SingleTileSchedulerILb1ELb0ELb0ELi64EEEEEEEEEvNT_6ParamsE,@function
        .size           _ZN7cutlass13device_kernelIN5flash19enable_sm80_to_sm89INS1_16FlashAttnBwdSm80INS1_25CollectiveMainloopBwdSm80ILi1ELi1EN4cute5tupleIJNS5_1CILi32EEENS7_ILi64EEENS7_ILi256EEEEEENS_10bfloat16_tEfNS_4arch4Sm80ELb0ELb0ELb0ELb1ELb0ELb0ELb0ELb0ELi2ELi2ELi2ELi1ELb1EEENS1_24CollectiveEpilogueBwdGQAISB_fSE_Li256ELb1ELb0EEENS1_19SingleTileSchedulerILb1ELb0ELb0ELi64EEEEEEEEEvNT_6ParamsE,(.L_x_129 - _ZN7cutlass13device_kernelIN5flash19enable_sm80_to_sm89INS1_16FlashAttnBwdSm80INS1_25CollectiveMainloopBwdSm80ILi1ELi1EN4cute5tupleIJNS5_1CILi32EEENS7_ILi64EEENS7_ILi256EEEEEENS_10bfloat16_tEfNS_4arch4Sm80ELb0ELb0ELb0ELb1ELb0ELb0ELb0ELb0ELi2ELi2ELi2ELi1ELb1EEENS1_24CollectiveEpilogueBwdGQAISB_fSE_Li256ELb1ELb0EEENS1_19SingleTileSchedulerILb1ELb0ELb0ELi64EEEEEEEEEvNT_6ParamsE)
        .other          _ZN7cutlass13device_kernelIN5flash19enable_sm80_to_sm89INS1_16FlashAttnBwdSm80INS1_25CollectiveMainloopBwdSm80ILi1ELi1EN4cute5tupleIJNS5_1CILi32EEENS7_ILi64EEENS7_ILi256EEEEEENS_10bfloat16_tEfNS_4arch4Sm80ELb0ELb0ELb0ELb1ELb0ELb0ELb0ELb0ELi2ELi2ELi2ELi1ELb1EEENS1_24CollectiveEpilogueBwdGQAISB_fSE_Li256ELb1ELb0EEENS1_19SingleTileSchedulerILb1ELb0ELb0ELi64EEEEEEEEEvNT_6ParamsE,@"STO_CUDA_ENTRY STV_DEFAULT"
_ZN7cutlass13device_kernelIN5flash19enable_sm80_to_sm89INS1_16FlashAttnBwdSm80INS1_25CollectiveMainloopBwdSm80ILi1ELi1EN4cute5tupleIJNS5_1CILi32EEENS7_ILi64EEENS7_ILi256EEEEEENS_10bfloat16_tEfNS_4arch4Sm80ELb0ELb0ELb0ELb1ELb0ELb0ELb0ELb0ELi2ELi2ELi2ELi1ELb1EEENS1_24CollectiveEpilogueBwdGQAISB_fSE_Li256ELb1ELb0EEENS1_19SingleTileSchedulerILb1ELb0ELb0ELi64EEEEEEEEEvNT_6ParamsE:
[----:B------:R-:W-:Y:S01]  /*0000*/  LDC R1, c[0x0][0x28] ;  /* 0x00000a00ff017b82 */ /* 0x000fe20000000800 */
[----:B------:R-:W-:Y:S05]  /*0010*/  EXIT ;  /* 0x000000000000794d */ /* 0x000fea0003800000 */
.L_x_3:
        /* <DEDUP_REMOVED lines=14> */
.L_x_129:


//--------------------- .text._ZN7cutlass13device_kernelIN5flash19enable_sm80_to_sm89INS1_16FlashAttnBwdSm80INS1_25CollectiveMainloopBwdSm80ILi1ELi1EN4cute5tupleIJNS5_1CILi32EEENS7_ILi64EEENS7_ILi256EEEEEENS_10bfloat16_tEfNS_4arch4Sm80ELb0ELb1ELb0ELb0ELb0ELb0ELb0ELb0ELi2ELi2ELi2ELi1ELb1EEENS1_21CollectiveEpilogueBwdISB_SC_SE_Li256ELb0ELb0ELi4EEENS1_19SingleTileSchedulerILb0ELb0ELb0ELi64EEEEEEEEEvNT_6ParamsE --------------------------
	.section	.text._ZN7cutlass13device_kernelIN5flash19enable_sm80_to_sm89INS1_16FlashAttnBwdSm80INS1_25CollectiveMainloopBwdSm80ILi1ELi1EN4cute5tupleIJNS5_1CILi32EEENS7_ILi64EEENS7_ILi256EEEEEENS_10bfloat16_tEfNS_4arch4Sm80ELb0ELb1ELb0ELb0ELb0ELb0ELb0ELb0ELi2ELi2ELi2ELi1ELb1EEENS1_21CollectiveEpilogueBwdISB_SC_SE_Li256ELb0ELb0ELi4EEENS1_19SingleTileSchedulerILb0ELb0ELb0ELi64EEEEEEEEEvNT_6ParamsE,"ax",@progbits
	.align	128
.text._ZN7cutlass13device_kernelIN5flash19enable_sm80_to_sm89INS1_16FlashAttnBwdSm80INS1_25CollectiveMainloopBwdSm80ILi1ELi1EN4cute5tupleIJNS5_1CILi32EEENS7_ILi64EEENS7_ILi256EEEEEENS_10bfloat16_tEfNS_4arch4Sm80ELb0ELb1ELb0ELb0ELb0ELb0ELb0ELb0ELi2ELi2ELi2ELi1ELb1EEENS1_21CollectiveEpilogueBwdISB_SC_SE_Li256ELb0ELb0ELi4EEENS1_19SingleTileSchedulerILb0ELb0ELb0ELi64EEEEEEEEEvNT_6ParamsE:
        .type           _ZN7cutlass13device_kernelIN5flash19enable_sm80_to_sm89INS1_16FlashAttnBwdSm80INS1_25CollectiveMainloopBwdSm80ILi1ELi1EN4cute5tupleIJNS5_1CILi32EEENS7_ILi64EEENS7_ILi256EEEEEENS_10bfloat16_tEfNS_4arch4Sm80ELb0ELb1ELb0ELb0ELb0ELb0ELb0ELb0ELi2ELi2ELi2ELi1ELb1EEENS1_21CollectiveEpilogueBwdISB_SC_SE_Li256ELb0ELb0ELi4EEENS1_19SingleTileSchedulerILb0ELb0ELb0ELi64EEEEEEEEEvNT_6ParamsE,@function
        .size           _ZN7cutlass13device_kernelIN5flash19enable_sm80_to_sm89INS1_16FlashAttnBwdSm80INS1_25CollectiveMainloopBwdSm80ILi1ELi1EN4cute5tupleIJNS5_1CILi32EEENS7_ILi64EEENS7_ILi256EEEEEENS_10bfloat16_tEfNS_4arch4Sm80ELb0ELb1ELb0ELb0ELb0ELb0ELb0ELb0ELi2ELi2ELi2ELi1ELb1EEENS1_21CollectiveEpilogueBwdISB_SC_SE_Li256ELb0ELb0ELi4EEENS1_19SingleTileSchedulerILb0ELb0ELb0ELi64EEEEEEEEEvNT_6ParamsE,(.L_x_130 - _ZN7cutlass13device_kernelIN5flash19enable_sm80_to_sm89INS1_16FlashAttnBwdSm80INS1_25CollectiveMainloopBwdSm80ILi1ELi1EN4cute5tupleIJNS5_1CILi32EEENS7_ILi64EEENS7_ILi256EEEEEENS_10bfloat16_tEfNS_4arch4Sm80ELb0ELb1ELb0ELb0ELb0ELb0ELb0ELb0ELi2ELi2ELi2ELi1ELb1EEENS1_21CollectiveEpilogueBwdISB_SC_SE_Li256ELb0ELb0ELi4EEENS1_19SingleTileSchedulerILb0ELb0ELb0ELi64EEEEEEEEEvNT_6ParamsE)
        .other          _ZN7cutlass13device_kernelIN5flash19enable_sm80_to_sm89INS1_16FlashAttnBwdSm80INS1_25CollectiveMainloopBwdSm80ILi1ELi1EN4cute5tupleIJNS5_1CILi32EEENS7_ILi64EEENS7_ILi256EEEEEENS_10bfloat16_tEfNS_4arch4Sm80ELb0ELb1ELb0ELb0ELb0ELb0ELb0ELb0ELi2ELi2ELi2ELi1ELb1EEENS1_21CollectiveEpilogueBwdISB_SC_SE_Li256ELb0ELb0ELi4EEENS1_19SingleTileSchedulerILb0ELb0ELb0ELi64EEEEEEEEEvNT_6ParamsE,@"STO_CUDA_ENTRY STV_DEFAULT"
_ZN7cutlass13device_kernelIN5flash19enable_sm80_to_sm89INS1_16FlashAttnBwdSm80INS1_25CollectiveMainloopBwdSm80ILi1ELi1EN4cute5tupleIJNS5_1CILi32EEENS7_ILi64EEENS7_ILi256EEEEEENS_10bfloat16_tEfNS_4arch4Sm80ELb0ELb1ELb0ELb0ELb0ELb0ELb0ELb0ELi2ELi2ELi2ELi1ELb1EEENS1_21CollectiveEpilogueBwdISB_SC_SE_Li256ELb0ELb0ELi4EEENS1_19SingleTileSchedulerILb0ELb0ELb0ELi64EEEEEEEEEvNT_6ParamsE:
[----:B------:R-:W-:Y:S01]  /*0000*/  LDC R1, c[0x0][0x28] ;  /* 0x00000a00ff017b82 */ /* 0x000fe20000000800 */
[----:B------:R-:W-:Y:S05]  /*0010*/  EXIT ;  /* 0x000000000000794d */ /* 0x000fea0003800000 */
.L_x_4:
        /* <DEDUP_REMOVED lines=14> */
.L_x_130:


//--------------------- .text._ZN7cutlass13device_kernelIN5flash19enable_sm80_to_sm89INS1_16FlashAttnBwdSm80INS1_25CollectiveMainloopBwdSm80ILi1ELi1EN4cute5tupleIJNS5_1CILi32EEENS7_ILi64EEENS7_ILi256EEEEEENS_10bfloat16_tEfNS_4arch4Sm80ELb0ELb1ELb0ELb0ELb0ELb0ELb0ELb0ELi2ELi2ELi2ELi1ELb1EEENS1_24CollectiveEpilogueBwdGQAISB_fSE_Li256ELb0ELb0EEENS1_19SingleTileSchedulerILb0ELb0ELb0ELi64EEEEEEEEEvNT_6ParamsE --------------------------
	.section	.text._ZN7cutlass13device_kernelIN5flash19enable_sm80_to_sm89INS1_16FlashAttnBwdSm80INS1_25CollectiveMainloopBwdSm80ILi1ELi1EN4cute5tupleIJNS5_1CILi32EEENS7_ILi64EEENS7_ILi256EEEEEENS_10bfloat16_tEfNS_4arch4Sm80ELb0ELb1ELb0ELb0ELb0ELb0ELb0ELb0ELi2ELi2ELi2ELi1ELb1EEENS1_24CollectiveEpilogueBwdGQAISB_fSE_Li256ELb0ELb0EEENS1_19SingleTileSchedulerILb0ELb0ELb0ELi64EEEEEEEEEvNT_6ParamsE,"ax",@progbits
	.align	128
.text._ZN7cutlass13device_kernelIN5flash19enable_sm80_to_sm89INS1_16FlashAttnBwdSm80INS1_25CollectiveMainloopBwdSm80ILi1ELi1EN4cute5tupleIJNS5_1CILi32EEENS7_ILi64EEENS7_ILi256EEEEEENS_10bfloat16_tEfNS_4arch4Sm80ELb0ELb1ELb0ELb0ELb0ELb0ELb0ELb0ELi2ELi2ELi2ELi1ELb1EEENS1_24CollectiveEpilogueBwdGQAISB_fSE_Li256ELb0ELb0EEENS1_19SingleTileSchedulerILb0ELb0ELb0ELi64EEEEEEEEEvNT_6ParamsE:
        .type           _ZN7cutlass13device_kernelIN5flash19enable_sm80_to_sm89INS1_16FlashAttnBwdSm80INS1_25CollectiveMainloopBwdSm80ILi1ELi1EN4cute5tupleIJNS5_1CILi32EEENS7_ILi64EEENS7_ILi256EEEEEENS_10bfloat16_tEfNS_4arch4Sm80ELb0ELb1ELb0ELb0ELb0ELb0ELb0ELb0ELi2ELi2ELi2ELi1ELb1EEENS1_24CollectiveEpilogueBwdGQAISB_fSE_Li256ELb0ELb0EEENS1_19SingleTileSchedulerILb0ELb0ELb0ELi64EEEEEEEEEvNT_6ParamsE,@function
        .size           _ZN7cutlass13device_kernelIN5flash19enable_sm80_to_sm89INS1_16FlashAttnBwdSm80INS1_25CollectiveMainloopBwdSm80ILi1ELi1EN4cute5tupleIJNS5_1CILi32EEENS7_ILi64EEENS7_ILi256EEEEEENS_10bfloat16_tEfNS_4arch4Sm80ELb0ELb1ELb0ELb0ELb0ELb0ELb0ELb0ELi2ELi2ELi2ELi1ELb1EEENS1_24CollectiveEpilogueBwdGQAISB_fSE_Li256ELb0ELb0EEENS1_19SingleTileSchedulerILb0ELb0ELb0ELi64EEEEEEEEEvNT_6ParamsE,(.L_x_131 - _ZN7cutlass13device_kernelIN5flash19enable_sm80_to_sm89INS1_16FlashAttnBwdSm80INS1_25CollectiveMainloopBwdSm80ILi1ELi1EN4cute5tupleIJNS5_1CILi32EEENS7_ILi64EEENS7_ILi256EEEEEENS_10bfloat16_tEfNS_4arch4Sm80ELb0ELb1ELb0ELb0ELb0ELb0ELb0ELb0ELi2ELi2ELi2ELi1ELb1EEENS1_24CollectiveEpilogueBwdGQAISB_fSE_Li256ELb0ELb0EEENS1_19SingleTileSchedulerILb0ELb0ELb0ELi64EEEEEEEEEvNT_6ParamsE)
        .other          _ZN7cutlass13device_kernelIN5flash19enable_sm80_to_sm89INS1_16FlashAttnBwdSm80INS1_25CollectiveMainloopBwdSm80ILi1ELi1EN4cute5tupleIJNS5_1CILi32EEENS7_ILi64EEENS7_ILi256EEEEEENS_10bfloat16_tEfNS_4arch4Sm80ELb0ELb1ELb0ELb0ELb0ELb0ELb0ELb0ELi2ELi2ELi2ELi1ELb1EEENS1_24CollectiveEpilogueBwdGQAISB_fSE_Li256ELb0ELb0EEENS1_19SingleTileSchedulerILb0ELb0ELb0ELi64EEEEEEEEEvNT_6ParamsE,@"STO_CUDA_ENTRY STV_DEFAULT"
_ZN7cutlass13device_kernelIN5flash19enable_sm80_to_sm89INS1_16FlashAttnBwdSm80INS1_25CollectiveMainloopBwdSm80ILi1ELi1EN4cute5tupleIJNS5_1CILi32EEENS7_ILi64EEENS7_ILi256EEEEEENS_10bfloat16_tEfNS_4arch4Sm80ELb0ELb1ELb0ELb0ELb0ELb0ELb0ELb0ELi2ELi2ELi2ELi1ELb1EEENS1_24CollectiveEpilogueBwdGQAISB_fSE_Li256ELb0ELb0EEENS1_19SingleTileSchedulerILb0ELb0ELb0ELi64EEEEEEEEEvNT_6ParamsE:
[----:B------:R-:W-:Y:S01]  /*0000*/  LDC R1, c[0x0][0x28] ;  /* 0x00000a00ff017b82 */ /* 0x000fe20000000800 */
[----:B------:R-:W-:Y:S05]  /*0010*/  EXIT ;  /* 0x000000000000794d */ /* 0x000fea0003800000 */
.L_x_5:
        /* <DEDUP_REMOVED lines=14> */
.L_x_131:


//--------------------- .text._ZN7cutlass13device_kernelIN5flash19enable_sm80_to_sm89INS1_16FlashAttnBwdSm80INS1_25CollectiveMainloopBwdSm80ILi1ELi1EN4cute5tupleIJNS5_1CILi32EEENS7_ILi64EEENS7_ILi256EEEEEENS_10bfloat16_tEfNS_4arch4Sm80ELb0ELb1ELb0ELb1ELb0ELb0ELb0ELb0ELi2ELi2ELi2ELi1ELb1EEENS1_21CollectiveEpilogueBwdISB_SC_SE_Li256ELb1ELb0ELi4EEENS1_19SingleTileSchedulerILb1ELb0ELb0ELi64EEEEEEEEEvNT_6ParamsE --------------------------
	.section	.text._ZN7cutlass13device_kernelIN5flash19enable_sm80_to_sm89INS1_16FlashAttnBwdSm80INS1_25CollectiveMainloopBwdSm80ILi1ELi1EN4cute5tupleIJNS5_1CILi32EEENS7_ILi64EEENS7_ILi256EEEEEENS_10bfloat16_tEfNS_4arch4Sm80ELb0ELb1ELb0ELb1ELb0ELb0ELb0ELb0ELi2ELi2ELi2ELi1ELb1EEENS1_21CollectiveEpilogueBwdISB_SC_SE_Li256ELb1ELb0ELi4EEENS1_19SingleTileSchedulerILb1ELb0ELb0ELi64EEEEEEEEEvNT_6ParamsE,"ax",@progbits
	.align	128
.text._ZN7cutlass13device_kernelIN5flash19enable_sm80_to_sm89INS1_16FlashAttnBwdSm80INS1_25CollectiveMainloopBwdSm80ILi1ELi1EN4cute5tupleIJNS5_1CILi32EEENS7_ILi64EEENS7_ILi256EEEEEENS_10bfloat16_tEfNS_4arch4Sm80ELb0ELb1ELb0ELb1ELb0ELb0ELb0ELb0ELi2ELi2ELi2ELi1ELb1EEENS1_21CollectiveEpilogueBwdISB_SC_SE_Li256ELb1ELb0ELi4EEENS1_19SingleTileSchedulerILb1ELb0ELb0ELi64EEEEEEEEEvNT_6ParamsE:
        .type           _ZN7cutlass13device_kernelIN5flash19enable_sm80_to_sm89INS1_16FlashAttnBwdSm80INS1_25CollectiveMainloopBwdSm80ILi1ELi1EN4cute5tupleIJNS5_1CILi32EEENS7_ILi64EEENS7_ILi256EEEEEENS_10bfloat16_tEfNS_4arch4Sm80ELb0ELb1ELb0ELb1ELb0ELb0ELb0ELb0ELi2ELi2ELi2ELi1ELb1EEENS1_21CollectiveEpilogueBwdISB_SC_SE_Li256ELb1ELb0ELi4EEENS1_19SingleTileSchedulerILb1ELb0ELb0ELi64EEEEEEEEEvNT_6ParamsE,@function
        .size           _ZN7cutlass13device_kernelIN5flash19enable_sm80_to_sm89INS1_16FlashAttnBwdSm80INS1_25CollectiveMainloopBwdSm80ILi1ELi1EN4cute5tupleIJNS5_1CILi32EEENS7_ILi64EEENS7_ILi256EEEEEENS_10bfloat16_tEfNS_4arch4Sm80ELb0ELb1ELb0ELb1ELb0ELb0ELb0ELb0ELi2ELi2ELi2ELi1ELb1EEENS1_21CollectiveEpilogueBwdISB_SC_SE_Li256ELb1ELb0ELi4EEENS1_19SingleTileSchedulerILb1ELb0ELb0ELi64EEEEEEEEEvNT_6ParamsE,(.L_x_132 - _ZN7cutlass13device_kernelIN5flash19enable_sm80_to_sm89INS1_16FlashAttnBwdSm80INS1_25CollectiveMainloopBwdSm80ILi1ELi1EN4cute5tupleIJNS5_1CILi32EEENS7_ILi64EEENS7_ILi256EEEEEENS_10bfloat16_tEfNS_4arch4Sm80ELb0ELb1ELb0ELb1ELb0ELb0ELb0ELb0ELi2ELi2ELi2ELi1ELb1EEENS1_21CollectiveEpilogueBwdISB_SC_SE_Li256ELb1ELb0ELi4EEENS1_19SingleTileSchedulerILb1ELb0ELb0ELi64EEEEEEEEEvNT_6ParamsE)
        .other          _ZN7cutlass13device_kernelIN5flash19enable_sm80_to_sm89INS1_16FlashAttnBwdSm80INS1_25CollectiveMainloopBwdSm80ILi1ELi1EN4cute5tupleIJNS5_1CILi32EEENS7_ILi64EEENS7_ILi256EEEEEENS_10bfloat16_tEfNS_4arch4Sm80ELb0ELb1ELb0ELb1ELb0ELb0ELb0ELb0ELi2ELi2ELi2ELi1ELb1EEENS1_21CollectiveEpilogueBwdISB_SC_SE_Li256ELb1ELb0ELi4EEENS1_19SingleTileSchedulerILb1ELb0ELb0ELi64EEEEEEEEEvNT_6ParamsE,@"STO_CUDA_ENTRY STV_DEFAULT"
_ZN7cutlass13device_kernelIN5flash19enable_sm80_to_sm89INS1_16FlashAttnBwdSm80INS1_25CollectiveMainloopBwdSm80ILi1ELi1EN4cute5tupleIJNS5_1CILi32EEENS7_ILi64EEENS7_ILi256EEEEEENS_10bfloat16_tEfNS_4arch4Sm80ELb0ELb1ELb0ELb1ELb0ELb0ELb0ELb0ELi2ELi2ELi2ELi1ELb1EEENS1_21CollectiveEpilogueBwdISB_SC_SE_Li256ELb1ELb0ELi4EEENS1_19SingleTileSchedulerILb1ELb0ELb0ELi64EEEEEEEEEvNT_6ParamsE:
[----:B------:R-:W-:Y:S01]  /*0000*/  LDC R1, c[0x0][0x28] ;  /* 0x00000a00ff017b82 */ /* 0x000fe20000000800 */
[----:B------:R-:W-:Y:S05]  /*0010*/  EXIT ;  /* 0x000000000000794d */ /* 0x000fea0003800000 */
.L_x_6:
        /* <DEDUP_REMOVED lines=14> */
.L_x_132:


//--------------------- .text._ZN7cutlass13device_kernelIN5flash19enable_sm80_to_sm89INS1_16FlashAttnBwdSm80INS1_25CollectiveMainloopBwdSm80ILi1ELi1EN4cute5tupleIJNS5_1CILi32EEENS7_ILi64EEENS7_ILi256EEEEEENS_10bfloat16_tEfNS_4arch4Sm80ELb0ELb1ELb0ELb1ELb0ELb0ELb0ELb0ELi2ELi2ELi2ELi1ELb1EEENS1_24CollectiveEpilogueBwdGQAISB_fSE_Li256ELb1ELb0EEENS1_19SingleTileSchedulerILb1ELb0ELb0ELi64EEEEEEEEEvNT_6ParamsE --------------------------
	.section	.text._ZN7cutlass13device_kernelIN5flash19enable_sm80_to_sm89INS1_16FlashAttnBwdSm80INS1_25CollectiveMainloopBwdSm80ILi1ELi1EN4cute5tupleIJNS5_1CILi32EEENS7_ILi64EEENS7_ILi256EEEEEENS_10bfloat16_tEfNS_4arch4Sm80ELb0ELb1ELb0ELb1ELb0ELb0ELb0ELb0ELi2ELi2ELi2ELi1ELb1EEENS1_24CollectiveEpilogueBwdGQAISB_fSE_Li256ELb1ELb0EEENS1_19SingleTileSchedulerILb1ELb0ELb0ELi64EEEEEEEEEvNT_6ParamsE,"ax",@progbits
	.align	128
.text._ZN7cutlass13device_kernelIN5flash19enable_sm80_to_sm89INS1_16FlashAttnBwdSm80INS1_25CollectiveMainloopBwdSm80ILi1ELi1EN4cute5tupleIJNS5_1CILi32EEENS7_ILi64EEENS7_ILi256EEEEEENS_10bfloat16_tEfNS_4arch4Sm80ELb0ELb1ELb0ELb1ELb0ELb0ELb0ELb0ELi2ELi2ELi2ELi1ELb1EEENS1_24CollectiveEpilogueBwdGQAISB_fSE_Li256ELb1ELb0EEENS1_19SingleTileSchedulerILb1ELb0ELb0ELi64EEEEEEEEEvNT_6ParamsE:
        .type           _ZN7cutlass13device_kernelIN5flash19enable_sm80_to_sm89INS1_16FlashAttnBwdSm80INS1_25CollectiveMainloopBwdSm80ILi1ELi1EN4cute5tupleIJNS5_1CILi32EEENS7_ILi64EEENS7_ILi256EEEEEENS_10bfloat16_tEfNS_4arch4Sm80ELb0ELb1ELb0ELb1ELb0ELb0ELb0ELb0ELi2ELi2ELi2ELi1ELb1EEENS1_24CollectiveEpilogueBwdGQAISB_fSE_Li256ELb1ELb0EEENS1_19SingleTileSchedulerILb1ELb0ELb0ELi64EEEEEEEEEvNT_6ParamsE,@function
        .size           _ZN7cutlass13device_kernelIN5flash19enable_sm80_to_sm89INS1_16FlashAttnBwdSm80INS1_25CollectiveMainloopBwdSm80ILi1ELi1EN4cute5tupleIJNS5_1CILi32EEENS7_ILi64EEENS7_ILi256EEEEEENS_10bfloat16_tEfNS_4arch4Sm80ELb0ELb1ELb0ELb1ELb0ELb0ELb0ELb0ELi2ELi2ELi2ELi1ELb1EEENS1_24CollectiveEpilogueBwdGQAISB_fSE_Li256ELb1ELb0EEENS1_19SingleTileSchedulerILb1ELb0ELb0ELi64EEEEEEEEEvNT_6ParamsE,(.L_x_133 - _ZN7cutlass13device_kernelIN5flash19enable_sm80_to_sm89INS1_16FlashAttnBwdSm80INS1_25CollectiveMainloopBwdSm80ILi1ELi1EN4cute5tupleIJNS5_1CILi32EEENS7_ILi64EEENS7_ILi256EEEEEENS_10bfloat16_tEfNS_4arch4Sm80ELb0ELb1ELb0ELb1ELb0ELb0ELb0ELb0ELi2ELi2ELi2ELi1ELb1EEENS1_24CollectiveEpilogueBwdGQAISB_fSE_Li256ELb1ELb0EEENS1_19SingleTileSchedulerILb1ELb0ELb0ELi64EEEEEEEEEvNT_6ParamsE)
        .other          _ZN7cutlass13device_kernelIN5flash19enable_sm80_to_sm89INS1_16FlashAttnBwdSm80INS1_25CollectiveMainloopBwdSm80ILi1ELi1EN4cute5tupleIJNS5_1CILi32EEENS7_ILi64EEENS7_ILi256EEEEEENS_10bfloat16_tEfNS_4arch4Sm80ELb0ELb1ELb0ELb1ELb0ELb0ELb0ELb0ELi2ELi2ELi2ELi1ELb1EEENS1_24CollectiveEpilogueBwdGQAISB_fSE_Li256ELb1ELb0EEENS1_19SingleTileSchedulerILb1ELb0ELb0ELi64EEEEEEEEEvNT_6ParamsE,@"STO_CUDA_ENTRY STV_DEFAULT"
_ZN7cutlass13device_kernelIN5flash19enable_sm80_to_sm89INS1_16FlashAttnBwdSm80INS1_25CollectiveMainloopBwdSm80ILi1ELi1EN4cute5tupleIJNS5_1CILi32EEENS7_ILi64EEENS7_ILi256EEEEEENS_10bfloat16_tEfNS_4arch4Sm80ELb0ELb1ELb0ELb1ELb0ELb0ELb0ELb0ELi2ELi2ELi2ELi1ELb1EEENS1_24CollectiveEpilogueBwdGQAISB_fSE_Li256ELb1ELb0EEENS1_19SingleTileSchedulerILb1ELb0ELb0ELi64EEEEEEEEEvNT_6ParamsE:
[----:B------:R-:W-:Y:S01]  /*0000*/  LDC R1, c[0x0][0x28] ;  /* 0x00000a00ff017b82 */ /* 0x000fe20000000800 */
[----:B------:R-:W-:Y:S05]  /*0010*/  EXIT ;  /* 0x000000000000794d */ /* 0x000fea0003800000 */
.L_x_7:
        /* <DEDUP_REMOVED lines=14> */
.L_x_133:


//--------------------- .text._ZN7cutlass13device_kernelIN5flash19enable_sm80_to_sm89INS1_16FlashAttnBwdSm80INS1_25CollectiveMainloopBwdSm80ILi1ELi1EN4cute5tupleIJNS5_1CILi32EEENS7_ILi64EEENS7_ILi256EEEEEENS_10bfloat16_tEfNS_4arch4Sm80ELb1ELb0ELb0ELb0ELb0ELb0ELb0ELb0ELi2ELi2ELi2ELi1ELb1EEENS1_21CollectiveEpilogueBwdISB_SC_SE_Li256ELb0ELb0ELi4EEENS1_25SingleTileBwdLPTSchedulerILb0ELi64ELb0EEEEEEEEEvNT_6ParamsE --------------------------
	.section	.text._ZN7cutlass13device_kernelIN5flash19enable_sm80_to_sm89INS1_16FlashAttnBwdSm80INS1_25CollectiveMainloopBwdSm80ILi1ELi1EN4cute5tupleIJNS5_1CILi32EEENS7_ILi64EEENS7_ILi256EEEEEENS_10bfloat16_tEfNS_4arch4Sm80ELb1ELb0ELb0ELb0ELb0ELb0ELb0ELb0ELi2ELi2ELi2ELi1ELb1EEENS1_21CollectiveEpilogueBwdISB_SC_SE_Li256ELb0ELb0ELi4EEENS1_25SingleTileBwdLPTSchedulerILb0ELi64ELb0EEEEEEEEEvNT_6ParamsE,"ax",@progbits
	.align	128
.text._ZN7cutlass13device_kernelIN5flash19enable_sm80_to_sm89INS1_16FlashAttnBwdSm80INS1_25CollectiveMainloopBwdSm80ILi1ELi1EN4cute5tupleIJNS5_1CILi32EEENS7_ILi64EEENS7_ILi256EEEEEENS_10bfloat16_tEfNS_4arch4Sm80ELb1ELb0ELb0ELb0ELb0ELb0ELb0ELb0ELi2ELi2ELi2ELi1ELb1EEENS1_21CollectiveEpilogueBwdISB_SC_SE_Li256ELb0ELb0ELi4EEENS1_25SingleTileBwdLPTSchedulerILb0ELi64ELb0EEEEEEEEEvNT_6ParamsE:
        .type           _ZN7cutlass13device_kernelIN5flash19enable_sm80_to_sm89INS1_16FlashAttnBwdSm80INS1_25CollectiveMainloopBwdSm80ILi1ELi1EN4cute5tupleIJNS5_1CILi32EEENS7_ILi64EEENS7_ILi256EEEEEENS_10bfloat16_tEfNS_4arch4Sm80ELb1ELb0ELb0ELb0ELb0ELb0ELb0ELb0ELi2ELi2ELi2ELi1ELb1EEENS1_21CollectiveEpilogueBwdISB_SC_SE_Li256ELb0ELb0ELi4EEENS1_25SingleTileBwdLPTSchedulerILb0ELi64ELb0EEEEEEEEEvNT_6ParamsE,@function
        .size           _ZN7cutlass13device_kernelIN5flash19enable_sm80_to_sm89INS1_16FlashAttnBwdSm80INS1_25CollectiveMainloopBwdSm80ILi1ELi1EN4cute5tupleIJNS5_1CILi32EEENS7_ILi64EEENS7_ILi256EEEEEENS_10bfloat16_tEfNS_4arch4Sm80ELb1ELb0ELb0ELb0ELb0ELb0ELb0ELb0ELi2ELi2ELi2ELi1ELb1EEENS1_21CollectiveEpilogueBwdISB_SC_SE_Li256ELb0ELb0ELi4EEENS1_25SingleTileBwdLPTSchedulerILb0ELi64ELb0EEEEEEEEEvNT_6ParamsE,(.L_x_134 - _ZN7cutlass13device_kernelIN5flash19enable_sm80_to_sm89INS1_16FlashAttnBwdSm80INS1_25CollectiveMainloopBwdSm80ILi1ELi1EN4cute5tupleIJNS5_1CILi32EEENS7_ILi64EEENS7_ILi256EEEEEENS_10bfloat16_tEfNS_4arch4Sm80ELb1ELb0ELb0ELb0ELb0ELb0ELb0ELb0ELi2ELi2ELi2ELi1ELb1EEENS1_21CollectiveEpilogueBwdISB_SC_SE_Li256ELb0ELb0ELi4EEENS1_25SingleTileBwdLPTSchedulerILb0ELi64ELb0EEEEEEEEEvNT_6ParamsE)
        .other          _ZN7cutlass13device_kernelIN5flash19enable_sm80_to_sm89INS1_16FlashAttnBwdSm80INS1_25CollectiveMainloopBwdSm80ILi1ELi1EN4cute5tupleIJNS5_1CILi32EEENS7_ILi64EEENS7_ILi256EEEEEENS_10bfloat16_tEfNS_4arch4Sm80ELb1ELb0ELb0ELb0ELb0ELb0ELb0ELb0ELi2ELi2ELi2ELi1ELb1EEENS1_21CollectiveEpilogueBwdISB_SC_SE_Li256ELb0ELb0ELi4EEENS1_25SingleTileBwdLPTSchedulerILb0ELi64ELb0EEEEEEEEEvNT_6ParamsE,@"STO_CUDA_ENTRY STV_DEFAULT"
_ZN7cutlass13device_kernelIN5flash19enable_sm80_to_sm89INS1_16FlashAttnBwdSm80INS1_25CollectiveMainloopBwdSm80ILi1ELi1EN4cute5tupleIJNS5_1CILi32EEENS7_ILi64EEENS7_ILi256EEEEEENS_10bfloat16_tEfNS_4arch4Sm80ELb1ELb0ELb0ELb0ELb0ELb0ELb0ELb0ELi2ELi2ELi2ELi1ELb1EEENS1_21CollectiveEpilogueBwdISB_SC_SE_Li256ELb0ELb0ELi4EEENS1_25SingleTileBwdLPTSchedulerILb0ELi64ELb0EEEEEEEEEvNT_6ParamsE:
[----:B------:R-:W-:Y:S01]  /*0000*/  LDC R1, c[0x0][0x28] ;  /* 0x00000a00ff017b82 */ /* 0x000fe20000000800 */
[----:B------:R-:W-:Y:S05]  /*0010*/  EXIT ;  /* 0x000000000000794d */ /* 0x000fea0003800000 */
.L_x_8:
        /* <DEDUP_REMOVED lines=14> */
.L_x_134:


//--------------------- .text._ZN7cutlass13device_kernelIN5flash19enable_sm80_to_sm89INS1_16FlashAttnBwdSm80INS1_25CollectiveMainloopBwdSm80ILi1ELi1EN4cute5tupleIJNS5_1CILi32EEENS7_ILi64EEENS7_ILi256EEEEEENS_10bfloat16_tEfNS_4arch4Sm80ELb1ELb0ELb0ELb0ELb0ELb0ELb0ELb0ELi2ELi2ELi2ELi1ELb1EEENS1_24CollectiveEpilogueBwdGQAISB_fSE_Li256ELb0ELb0EEENS1_25SingleTileBwdLPTSchedulerILb0ELi64ELb0EEEEEEEEEvNT_6ParamsE --------------------------
	.section	.text._ZN7cutlass13device_kernelIN5flash19enable_sm80_to_sm89INS1_16FlashAttnBwdSm80INS1_25CollectiveMainloopBwdSm80ILi1ELi1EN4cute5tupleIJNS5_1CILi32EEENS7_ILi64EEENS7_ILi256EEEEEENS_10bfloat16_tEfNS_4arch4Sm80ELb1ELb0ELb0ELb0ELb0ELb0ELb0ELb0ELi2ELi2ELi2ELi1ELb1EEENS1_24CollectiveEpilogueBwdGQAISB_fSE_Li256ELb0ELb0EEENS1_25SingleTileBwdLPTSchedulerILb0ELi64ELb0EEEEEEEEEvNT_6ParamsE,"ax",@progbits
	.align	128
.text._ZN7cutlass13device_kernelIN5flash19enable_sm80_to_sm89INS1_16FlashAttnBwdSm80INS1_25CollectiveMainloopBwdSm80ILi1ELi1EN4cute5tupleIJNS5_1CILi32EEENS7_ILi64EEENS7_ILi256EEEEEENS_10bfloat16_tEfNS_4arch4Sm80ELb1ELb0ELb0ELb0ELb0ELb0ELb0ELb0ELi2ELi2ELi2ELi1ELb1EEENS1_24CollectiveEpilogueBwdGQAISB_fSE_Li256ELb0ELb0EEENS1_25SingleTileBwdLPTSchedulerILb0ELi64ELb0EEEEEEEEEvNT_6ParamsE:
        .type           _ZN7cutlass13device_kernelIN5flash19enable_sm80_to_sm89INS1_16FlashAttnBwdSm80INS1_25CollectiveMainloopBwdSm80ILi1ELi1EN4cute5tupleIJNS5_1CILi32EEENS7_ILi64EEENS7_ILi256EEEEEENS_10bfloat16_tEfNS_4arch4Sm80ELb1ELb0ELb0ELb0ELb0ELb0ELb0ELb0ELi2ELi2ELi2ELi1ELb1EEENS1_24CollectiveEpilogueBwdGQAISB_fSE_Li256ELb0ELb0EEENS1_25SingleTileBwdLPTSchedulerILb0ELi64ELb0EEEEEEEEEvNT_6ParamsE,@function
        .size           _ZN7cutlass13device_kernelIN5flash19enable_sm80_to_sm89INS1_16FlashAttnBwdSm80INS1_25CollectiveMainloopBwdSm80ILi1ELi1EN4cute5tupleIJNS5_1CILi32EEENS7_ILi64EEENS7_ILi256EEEEEENS_10bfloat16_tEfNS_4arch4Sm80ELb1ELb0ELb0ELb0ELb0ELb0ELb0ELb0ELi2ELi2ELi2ELi1ELb1EEENS1_24CollectiveEpilogueBwdGQAISB_fSE_Li256ELb0ELb0EEENS1_25SingleTileBwdLPTSchedulerILb0ELi64ELb0EEEEEEEEEvNT_6ParamsE,(.L_x_135 - _ZN7cutlass13device_kernelIN5flash19enable_sm80_to_sm89INS1_16FlashAttnBwdSm80INS1_25CollectiveMainloopBwdSm80ILi1ELi1EN4cute5tupleIJNS5_1CILi32EEENS7_ILi64EEENS7_ILi256EEEEEENS_10bfloat16_tEfNS_4arch4Sm80ELb1ELb0ELb0ELb0ELb0ELb0ELb0ELb0ELi2ELi2ELi2ELi1ELb1EEENS1_24CollectiveEpilogueBwdGQAISB_fSE_Li256ELb0ELb0EEENS1_25SingleTileBwdLPTSchedulerILb0ELi64ELb0EEEEEEEEEvNT_6ParamsE)
        .other          _ZN7cutlass13device_kernelIN5flash19enable_sm80_to_sm89INS1_16FlashAttnBwdSm80INS1_25CollectiveMainloopBwdSm80ILi1ELi1EN4cute5tupleIJNS5_1CILi32EEENS7_ILi64EEENS7_ILi256EEEEEENS_10bfloat16_tEfNS_4arch4Sm80ELb1ELb0ELb0ELb0ELb0ELb0ELb0ELb0ELi2ELi2ELi2ELi1ELb1EEENS1_24CollectiveEpilogueBwdGQAISB_fSE_Li256ELb0ELb0EEENS1_25SingleTileBwdLPTSchedulerILb0ELi64ELb0EEEEEEEEEvNT_6ParamsE,@"STO_CUDA_ENTRY STV_DEFAULT"
_ZN7cutlass13device_kernelIN5flash19enable_sm80_to_sm89INS1_16FlashAttnBwdSm80INS1_25CollectiveMainloopBwdSm80ILi1ELi1EN4cute5tupleIJNS5_1CILi32EEENS7_ILi64EEENS7_ILi256EEEEEENS_10bfloat16_tEfNS_4arch4Sm80ELb1ELb0ELb0ELb0ELb0ELb0ELb0ELb0ELi2ELi2ELi2ELi1ELb1EEENS1_24CollectiveEpilogueBwdGQAISB_fSE_Li256ELb0ELb0EEENS1_25SingleTileBwdLPTSchedulerILb0ELi64ELb0EEEEEEEEEvNT_6ParamsE:
[----:B------:R-:W-:Y:S01]  /*0000*/  LDC R1, c[0x0][0x28] ;  /* 0x00000a00ff017b82 */ /* 0x000fe20000000800 */
[----:B------:R-:W-:Y:S05]  /*0010*/  EXIT ;  /* 0x000000000000794d */ /* 0x000fea0003800000 */
.L_x_9:
        /* <DEDUP_REMOVED lines=14> */
.L_x_135:


//--------------------- .text._ZN7cutlass13device_kernelIN5flash22FlashAttnBwdPreprocessIN4cute5tupleIJNS3_1CILi32EEENS5_ILi256EEEEEENS_10bfloat16_tEfNS_4arch4Sm80ELb1ELb0EEEEEvNT_6ParamsE --------------------------
	.section	.text._ZN7cutlass13device_kernelIN5flash22FlashAttnBwdPreprocessIN4cute5tupleIJNS3_1CILi32EEENS5_ILi256EEEEEENS_10bfloat16_tEfNS_4arch4Sm80ELb1ELb0EEEEEvNT_6ParamsE,"ax",@progbits
	.align	128
.text._ZN7cutlass13device_kernelIN5flash22FlashAttnBwdPreprocessIN4cute5tupleIJNS3_1CILi32EEENS5_ILi256EEEEEENS_10bfloat16_tEfNS_4arch4Sm80ELb1ELb0EEEEEvNT_6ParamsE:
        .type           _ZN7cutlass13device_kernelIN5flash22FlashAttnBwdPreprocessIN4cute5tupleIJNS3_1CILi32EEENS5_ILi256EEEEEENS_10bfloat16_tEfNS_4arch4Sm80ELb1ELb0EEEEEvNT_6ParamsE,@function
        .size           _ZN7cutlass13device_kernelIN5flash22FlashAttnBwdPreprocessIN4cute5tupleIJNS3_1CILi32EEENS5_ILi256EEEEEENS_10bfloat16_tEfNS_4arch4Sm80ELb1ELb0EEEEEvNT_6ParamsE,(.L_x_136 - _ZN7cutlass13device_kernelIN5flash22FlashAttnBwdPreprocessIN4cute5tupleIJNS3_1CILi32EEENS5_ILi256EEEEEENS_10bfloat16_tEfNS_4arch4Sm80ELb1ELb0EEEEEvNT_6ParamsE)
        .other          _ZN7cutlass13device_kernelIN5flash22FlashAttnBwdPreprocessIN4cute5tupleIJNS3_1CILi32EEENS5_ILi256EEEEEENS_10bfloat16_tEfNS_4arch4Sm80ELb1ELb0EEEEEvNT_6ParamsE,@"STO_CUDA_ENTRY STV_DEFAULT"
_ZN7cutlass13device_kernelIN5flash22FlashAttnBwdPreprocessIN4cute5tupleIJNS3_1CILi32EEENS5_ILi256EEEEEENS_10bfloat16_tEfNS_4arch4Sm80ELb1ELb0EEEEEvNT_6ParamsE:
[----:B------:R-:W-:Y:S01]  /*0000*/  LDC R1, c[0x0][0x28] ;  /* 0x00000a00ff017b82 */ /* 0x000fe20000000800 */
[----:B------:R-:W0:Y:S01]  /*0010*/  S2R R39, SR_CTAID.X ;  /* 0x0000000000277919 */ /* 0x000e220000002500 */
[----:B------:R-:W-:-:S06]  /*0020*/  ULDC UR4, c[0x0][0x218] ;  /* 0x0000860000047ab9 */ /* 0x000fcc0000000800 */
[----:B------:R-:W1:Y:S01]  /*0030*/  S2UR UR8, SR_CTAID.Y ;  /* 0x00000000000879c3 */ /* 0x000e620000002600 */
[----:B------:R-:W-:Y:S01]  /*0040*/  IMAD.MOV.U32 R48, RZ, RZ, 0x7f800000 ;  /* 0x7f800000ff307424 */ /* 0x000fe200078e00ff */
[----:B------:R-:W2:Y:S01]  /*0050*/  S2R R41, SR_TID.X ;  /* 0x0000000000297919 */ /* 0x000ea20000002100 */
[----:B------:R-:W-:-:S05]  /*0060*/  ULDC.64 UR6, c[0x0][0x208] ;  /* 0x0000820000067ab9 */ /* 0x000fca0000000a00 */
[----:B------:R-:W3:Y:S08]  /*0070*/  S2UR UR9, SR_CTAID.Z ;  /* 0x00000000000979c3 */ /* 0x000ef00000002700 */
[----:B------:R-:W4:Y:S01]  /*0080*/  LDC.64 R50, c[0x0][0x250] ;  /* 0x00009400ff327b82 */ /* 0x000f220000000a00 */
[----:B-1----:R-:W-:-:S07]  /*0090*/  USHF.R.S32.HI UR10, URZ, 0x1f, UR8 ;  /* 0x0000001f3f0a7899 */ /* 0x002fce0008011408 */
[----:B------:R-:W1:Y:S01]  /*00a0*/  LDC.64 R26, c[0x0][0x238] ;  /* 0x00008e00ff1a7b82 */ /* 0x000e620000000a00 */
[----:B0-----:R-:W-:Y:S01]  /*00b0*/  IMAD.SHL.U32 R2, R39, 0x20, RZ ;  /* 0x0000002027027824 */ /* 0x001fe200078e00ff */
[----:B---3--:R-:W-:-:S06]  /*00c0*/  USHF.R.S32.HI UR11, URZ, 0x1f, UR9 ;  /* 0x0000001f3f0b7899 */ /* 0x008fcc0008011409 */
[----:B------:R-:W0:Y:S01]  /*00d0*/  LDC.64 R20, c[0x0][0x258] ;  /* 0x00009600ff147b82 */ /* 0x000e220000000a00 */
[----:B--2---:R-:W-:Y:S02]  /*00e0*/  ISETP.GT.AND P0, PT, R41, 0x1f, PT ;  /* 0x0000001f2900780c */ /* 0x004fe40003f04270 */
[----:B------:R-:W-:-:S04]  /*00f0*/  IADD3 R43, -R2, UR4, RZ ;  /* 0x00000004022b7c10 */ /* 0x000fc8000fffe1ff */
[----:B------:R-:W-:-:S13]  /*0100*/  ISETP.GE.OR P1, PT, R41, R43, P0 ;  /* 0x0000002b2900720c */ /* 0x000fda0000726670 */
[----:B------:R-:W2:Y:S01]  /*0110*/  @!P1 LDC.64 R6, c[0x0][0x290] ;  /* 0x0000a400ff069b82 */ /* 0x000ea20000000a00 */
[----:B------:R-:W-:Y:S02]  /*0120*/  @!P1 SHF.R.S32.HI R5, RZ, 0x1f, R41 ;  /* 0x0000001fff059819 */ /* 0x000fe40000011429 */
[----:B------:R-:W-:-:S04]  /*0130*/  @!P1 IADD3 R4, P2, R2, R41, RZ ;  /* 0x0000002902049210 */ /* 0x000fc80007f5e0ff */
[----:B------:R-:W-:Y:S01]  /*0140*/  @!P1 LEA.HI.X.SX32 R5, R2, R5, 0x1, P2 ;  /* 0x0000000502059211 */ /* 0x000fe200010f0eff */
[----:B------:R-:W3:Y:S08]  /*0150*/  @!P1 LDC.64 R8, c[0x0][0x298] ;  /* 0x0000a600ff089b82 */ /* 0x000ef00000000a00 */
[----:B------:R-:W4:Y:S01]  /*0160*/  @!P1 LDC.64 R10, c[0x0][0x288] ;  /* 0x0000a200ff0a9b82 */ /* 0x000f220000000a00 */
[----:B--2---:R-:W-:-:S02]  /*0170*/  @!P1 IMAD R0, R6, UR10, RZ ;  /* 0x0000000a06009c24 */ /* 0x004fc4000f8e02ff */
[----:B------:R-:W-:-:S04]  /*0180*/  @!P1 IMAD.WIDE.U32 R4, R6, UR8, R4 ;  /* 0x0000000806049c25 */ /* 0x000fc8000f8e0004 */
[----:B------:R-:W-:Y:S02]  /*0190*/  @!P1 IMAD R7, R7, UR8, R0 ;  /* 0x0000000807079c24 */ /* 0x000fe4000f8e0200 */
[C---:B---3--:R-:W-:Y:S02]  /*01a0*/  @!P1 IMAD R0, R8.reuse, UR11, RZ ;  /* 0x0000000b08009c24 */ /* 0x048fe4000f8e02ff */
[----:B------:R-:W-:Y:S02]  /*01b0*/  @!P1 IMAD.IADD R5, R5, 0x1, R7 ;  /* 0x0000000105059824 */ /* 0x000fe400078e0207 */
[----:B------:R-:W-:Y:S02]  /*01c0*/  @!P1 IMAD R7, R9, UR9, R0 ;  /* 0x0000000909079c24 */ /* 0x000fe4000f8e0200 */
[----:B------:R-:W-:Y:S02]  /*01d0*/  @!P1 IMAD.WIDE.U32 R4, R8, UR9, R4 ;  /* 0x0000000908049c25 */ /* 0x000fe4000f8e0004 */
[----:B------:R-:W2:Y:S03]  /*01e0*/  LDC.64 R8, c[0x0][0x230] ;  /* 0x00008c00ff087b82 */ /* 0x000ea60000000a00 */
[----:B------:R-:W-:-:S02]  /*01f0*/  @!P1 IADD3 R0, R5, R7, RZ ;  /* 0x0000000705009210 */ /* 0x000fc40007ffe0ff */
[----:B----4-:R-:W-:-:S04]  /*0200*/  @!P1 LEA R6, P2, R4, R10, 0x2 ;  /* 0x0000000a04069211 */ /* 0x010fc800078410ff */
[----:B------:R-:W-:Y:S02]  /*0210*/  @!P1 LEA.HI.X R7, R4, R11, R0, 0x2, P2 ;  /* 0x0000000b04079211 */ /* 0x000fe400010f1400 */
[----:B------:R-:W-:-:S03]  /*0220*/  SHF.R.S32.HI R0, RZ, 0x1f, R41 ;  /* 0x0000001fff007819 */ /* 0x000fc60000011429 */
[----:B------:R1:W5:Y:S01]  /*0230*/  @!P1 LDG.E R48, desc[UR6][R6.64] ;  /* 0x0000000606309981 */ /* 0x000362000c1e1900 */
[----:B------:R-:W-:Y:S01]  /*0240*/  LEA.HI R0, R0, R41, RZ, 0x4 ;  /* 0x0000002900007211 */ /* 0x000fe200078f20ff */
[----:B------:R-:W-:Y:S01]  /*0250*/  BSSY B0, `(.L_x_10) ;  /* 0x0000030000007945 */ /* 0x000fe20003800000 */
[----:B------:R-:W-:Y:S02]  /*0260*/  CS2R R10, SRZ ;  /* 0x00000000000a7805 */ /* 0x000fe4000001ff00 */
[----:B------:R-:W-:Y:S02]  /*0270*/  CS2R R16, SRZ ;  /* 0x0000000000107805 */ /* 0x000fe4000001ff00 */
[----:B------:R-:W-:Y:S02]  /*0280*/  LOP3.LUT R38, R0, 0xfffffff0, RZ, 0xc0, !PT ;  /* 0xfffffff000267812 */ /* 0x000fe400078ec0ff */
[----:B------:R-:W-:Y:S02]  /*0290*/  CS2R R12, SRZ ;  /* 0x00000000000c7805 */ /* 0x000fe4000001ff00 */
[----:B------:R-:W-:-:S02]  /*02a0*/  SHF.R.S32.HI R36, RZ, 0x4, R0 ;  /* 0x00000004ff247819 */ /* 0x000fc40000011400 */
[----:B------:R-:W-:Y:S02]  /*02b0*/  CS2R R14, SRZ ;  /* 0x00000000000e7805 */ /* 0x000fe4000001ff00 */
[----:B------:R-:W-:Y:S01]  /*02c0*/  CS2R R18, SRZ ;  /* 0x0000000000127805 */ /* 0x000fe2000001ff00 */
[----:B------:R-:W-:Y:S01]  /*02d0*/  IMAD.IADD R38, R41, 0x1, -R38 ;  /* 0x0000000129267824 */ /* 0x000fe200078e0a26 */
[----:B------:R-:W-:Y:S01]  /*02e0*/  ISETP.GE.AND P1, PT, R36, R43, PT ;  /* 0x0000002b2400720c */ /* 0x000fe20003f26270 */
[----:B--2---:R-:W-:Y:S01]  /*02f0*/  IMAD R4, R8, UR10, RZ ;  /* 0x0000000a08047c24 */ /* 0x004fe2000f8e02ff */
[----:B------:R-:W-:Y:S01]  /*0300*/  SHF.R.S32.HI R37, RZ, 0x1f, R36 ;  /* 0x0000001fff257819 */ /* 0x000fe20000011424 */
[----:B-1----:R-:W-:Y:S01]  /*0310*/  IMAD R6, R26, UR11, RZ ;  /* 0x0000000b1a067c24 */ /* 0x002fe2000f8e02ff */
[----:B------:R-:W-:Y:S01]  /*0320*/  SHF.L.U32 R44, R38, 0x3, RZ ;  /* 0x00000003262c7819 */ /* 0x000fe200000006ff */
[----:B------:R-:W-:Y:S02]  /*0330*/  IMAD R7, R9, UR8, R4 ;  /* 0x0000000809077c24 */ /* 0x000fe4000f8e0204 */
[----:B------:R-:W-:Y:S01]  /*0340*/  VIADD R0, R36, 0x10 ;  /* 0x0000001024007836 */ /* 0x000fe20000000000 */
[----:B------:R-:W-:Y:S01]  /*0350*/  SHF.R.S32.HI R45, RZ, 0x1f, R44 ;  /* 0x0000001fff2d7819 */ /* 0x000fe2000001142c */
[----:B------:R-:W-:-:S02]  /*0360*/  IMAD R27, R27, UR9, R6 ;  /* 0x000000091b1b7c24 */ /* 0x000fc4000f8e0206 */
[----:B0-----:R-:W-:Y:S01]  /*0370*/  IMAD R28, R20, UR11, RZ ;  /* 0x0000000b141c7c24 */ /* 0x001fe2000f8e02ff */
[----:B------:R-:W-:Y:S01]  /*0380*/  ISETP.GE.AND P2, PT, R0, R43, PT ;  /* 0x0000002b0000720c */ /* 0x000fe20003f46270 */
[----:B------:R-:W-:-:S04]  /*0390*/  IMAD.WIDE.U32 R4, R8, UR8, R44 ;  /* 0x0000000808047c25 */ /* 0x000fc8000f8e002c */
[C---:B------:R-:W-:Y:S02]  /*03a0*/  IMAD R8, R50.reuse, UR10, RZ ;  /* 0x0000000a32087c24 */ /* 0x040fe4000f8e02ff */
[----:B------:R-:W-:Y:S01]  /*03b0*/  IMAD.IADD R5, R5, 0x1, R7 ;  /* 0x0000000105057824 */ /* 0x000fe200078e0207 */
[----:B------:R-:W-:Y:S01]  /*03c0*/  CS2R R6, SRZ ;  /* 0x0000000000067805 */ /* 0x000fe2000001ff00 */
[----:B------:R-:W-:Y:S01]  /*03d0*/  IMAD R51, R51, UR8, R8 ;  /* 0x0000000833337c24 */ /* 0x000fe2000f8e0208 */
[----:B------:R-:W-:Y:S01]  /*03e0*/  CS2R R8, SRZ ;  /* 0x0000000000087805 */ /* 0x000fe2000001ff00 */
[----:B------:R-:W-:-:S04]  /*03f0*/  IMAD.WIDE.U32 R22, R50, UR8, R44 ;  /* 0x0000000832167c25 */ /* 0x000fc8000f8e002c */
[----:B------:R-:W-:Y:S01]  /*0400*/  IMAD.WIDE.U32 R24, R26, UR9, R4 ;  /* 0x000000091a187c25 */ /* 0x000fe2000f8e0004 */
[----:B------:R-:W-:Y:S02]  /*0410*/  CS2R R4, SRZ ;  /* 0x0000000000047805 */ /* 0x000fe4000001ff00 */
[----:B------:R-:W-:Y:S01]  /*0420*/  IADD3 R51, R23, R51, RZ ;  /* 0x0000003317337210 */ /* 0x000fe20007ffe0ff */
[----:B------:R-:W-:-:S04]  /*0430*/  IMAD.WIDE R46, R39, 0x20, R36 ;  /* 0x00000020272e7825 */ /* 0x000fc800078e0224 */
[----:B------:R-:W-:Y:S01]  /*0440*/  IMAD.IADD R27, R25, 0x1, R27 ;  /* 0x00000001191b7824 */ /* 0x000fe200078e021b */
[----:B------:R-:W-:Y:S06]  /*0450*/  @P1 BRA `(.L_x_11) ;  /* 0x00000000003c1947 */ /* 0x000fec0003800000 */
[----:B------:R-:W-:Y:S01]  /*0460*/  ULDC.64 UR12, c[0x0][0x228] ;  /* 0x00008a00000c7ab9 */ /* 0x000fe20000000a00 */
[----:B------:R-:W-:Y:S01]  /*0470*/  MOV R26, R24 ;  /* 0x00000018001a7202 */ /* 0x000fe20000000f00 */
[----:B------:R-:W-:Y:S01]  /*0480*/  IMAD R29, R47, UR12, RZ ;  /* 0x0000000c2f1d7c24 */ /* 0x000fe2000f8e02ff */
[----:B------:R-:W-:Y:S01]  /*0490*/  ULDC UR5, c[0x0][0x21c] ;  /* 0x0000870000057ab9 */ /* 0x000fe20000000800 */
[C---:B------:R-:W-:Y:S01]  /*04a0*/  VIADD R30, R44.reuse, 0x80 ;  /* 0x000000802c1e7836 */ /* 0x040fe20000000000 */
[----:B------:R-:W-:Y:S01]  /*04b0*/  ISETP.GE.AND P3, PT, R44, UR5, PT ;  /* 0x000000052c007c0c */ /* 0x000fe2000bf66270 */
[----:B------:R-:W-:-:S03]  /*04c0*/  IMAD.WIDE.U32 R32, R46, UR12, R26 ;  /* 0x0000000c2e207c25 */ /* 0x000fc6000f8e001a */
[----:B------:R-:W-:Y:S01]  /*04d0*/  ISETP.GE.AND P4, PT, R30, UR5, PT ;  /* 0x000000051e007c0c */ /* 0x000fe2000bf86270 */
[----:B------:R-:W-:Y:S01]  /*04e0*/  IMAD R29, R46, UR13, R29 ;  /* 0x0000000d2e1d7c24 */ /* 0x000fe2000f8e021d */
[----:B------:R-:W-:Y:S02]  /*04f0*/  ULDC.64 UR12, c[0x0][0x210] ;  /* 0x00008400000c7ab9 */ /* 0x000fe40000000a00 */
[----:B------:R-:W-:Y:S01]  /*0500*/  LEA R30, P5, R32, UR12, 0x1 ;  /* 0x0000000c201e7c11 */ /* 0x000fe2000f8a08ff */
[----:B------:R-:W-:-:S05]  /*0510*/  IMAD.IADD R29, R33, 0x1, R29 ;  /* 0x00000001211d7824 */ /* 0x000fca00078e021d */
[----:B------:R-:W-:-:S05]  /*0520*/  LEA.HI.X R31, R32, UR13, R29, 0x1, P5 ;  /* 0x0000000d201f7c11 */ /* 0x000fca000a8f0c1d */
[----:B------:R0:W5:Y:S04]  /*0530*/  @!P3 LDG.E.128 R4, desc[UR6][R30.64] ;  /* 0x000000061e04b981 */ /* 0x000168000c1e1d00 */
[----:B------:R0:W5:Y:S02]  /*0540*/  @!P4 LDG.E.128 R12, desc[UR6][R30.64+0x100] ;  /* 0x000100061e0cc981 */ /* 0x000164000c1e1d00 */
.L_x_11:
[----:B------:R-:W-:Y:S05]  /*0550*/  BSYNC B0 ;  /* 0x0000000000007941 */ /* 0x000fea0003800000 */
.L_x_10:
[----:B------:R-:W-:Y:S04]  /*0560*/  BSSY B0, `(.L_x_12) ;  /* 0x0000013000007945 */ /* 0x000fe80003800000 */
[----:B------:R-:W-:Y:S05]  /*0570*/  @P2 BRA `(.L_x_13) ;  /* 0x0000000000442947 */ /* 0x000fea0003800000 */
[----:B------:R-:W-:Y:S01]  /*0580*/  IADD3 R25, P3, R46, 0x10, RZ ;  /* 0x000000102e197810 */ /* 0x000fe20007f7e0ff */
[----:B------:R-:W-:Y:S01]  /*0590*/  ULDC.64 UR12, c[0x0][0x228] ;  /* 0x00008a00000c7ab9 */ /* 0x000fe20000000a00 */
[----:B------:R-:W-:Y:S02]  /*05a0*/  ULDC UR5, c[0x0][0x21c] ;  /* 0x0000870000057ab9 */ /* 0x000fe40000000800 */
[----:B------:R-:W-:Y:S01]  /*05b0*/  ISETP.GE.AND P4, PT, R44, UR5, PT ;  /* 0x000000052c007c0c */ /* 0x000fe2000bf86270 */
[----:B------:R-:W-:-:S04]  /*05c0*/  IMAD.X R26, RZ, RZ, R47, P3 ;  /* 0x000000ffff1a7224 */ /* 0x000fc800018e062f */
[----:B0-----:R-:W-:Y:S01]  /*05d0*/  IMAD R30, R26, UR12, RZ ;  /* 0x0000000c1a1e7c24 */ /* 0x001fe2000f8e02ff */
[----:B------:R-:W-:Y:S01]  /*05e0*/  MOV R26, R24 ;  /* 0x00000018001a7202 */ /* 0x000fe20000000f00 */
[----:B------:R-:W-:-:S04]  /*05f0*/  VIADD R24, R44, 0x80 ;  /* 0x000000802c187836 */ /* 0x000fc80000000000 */
[----:B------:R-:W-:Y:S01]  /*0600*/  IMAD.WIDE.U32 R26, R25, UR12, R26 ;  /* 0x0000000c191a7c25 */ /* 0x000fe2000f8e001a */
[----:B------:R-:W-:-:S03]  /*0610*/  ISETP.GE.AND P5, PT, R24, UR5, PT ;  /* 0x0000000518007c0c */ /* 0x000fc6000bfa6270 */
[----:B------:R-:W-:Y:S01]  /*0620*/  IMAD R25, R25, UR13, R30 ;  /* 0x0000000d19197c24 */ /* 0x000fe2000f8e021e */
[----:B------:R-:W-:Y:S02]  /*0630*/  ULDC.64 UR12, c[0x0][0x210] ;  /* 0x00008400000c7ab9 */ /* 0x000fe40000000a00 */
[----:B------:R-:W-:Y:S01]  /*0640*/  LEA R24, P3, R26, UR12, 0x1 ;  /* 0x0000000c1a187c11 */ /* 0x000fe2000f8608ff */
[----:B------:R-:W-:-:S05]  /*0650*/  IMAD.IADD R25, R27, 0x1, R25 ;  /* 0x000000011b197824 */ /* 0x000fca00078e0219 */
[----:B------:R-:W-:-:S05]  /*0660*/  LEA.HI.X R25, R26, UR13, R25, 0x1, P3 ;  /* 0x0000000d1a197c11 */ /* 0x000fca00098f0c19 */
[----:B------:R1:W5:Y:S04]  /*0670*/  @!P4 LDG.E.128 R8, desc[UR6][R24.64] ;  /* 0x000000061808c981 */ /* 0x000368000c1e1d00 */
[----:B------:R1:W5:Y:S02]  /*0680*/  @!P5 LDG.E.128 R16, desc[UR6][R24.64+0x100] ;  /* 0x000100061810d981 */ /* 0x000364000c1e1d00 */
.L_x_13:
[----:B------:R-:W-:Y:S05]  /*0690*/  BSYNC B0 ;  /* 0x0000000000007941 */ /* 0x000fea0003800000 */
.L_x_12:
[----:B------:R-:W-:Y:S01]  /*06a0*/  MOV R50, R22 ;  /* 0x0000001600327202 */ /* 0x000fe20000000f00 */
[----:B------:R-:W-:Y:S01]  /*06b0*/  IMAD R53, R21, UR9, R28 ;  /* 0x0000000915357c24 */ /* 0x000fe2000f8e021c */
[----:B------:R-:W-:Y:S01]  /*06c0*/  BSSY B0, `(.L_x_14) ;  /* 0x000001b000007945 */ /* 0x000fe20003800000 */
[----:B-1----:R-:W-:Y:S02]  /*06d0*/  CS2R R24, SRZ ;  /* 0x0000000000187805 */ /* 0x002fe4000001ff00 */
[----:B------:R-:W-:Y:S01]  /*06e0*/  CS2R R22, SRZ ;  /* 0x0000000000167805 */ /* 0x000fe2000001ff00 */
[----:B------:R-:W-:Y:S01]  /*06f0*/  IMAD.WIDE.U32 R50, R20, UR9, R50 ;  /* 0x0000000914327c25 */ /* 0x000fe2000f8e0032 */
[----:B------:R-:W-:Y:S02]  /*0700*/  CS2R R20, SRZ ;  /* 0x0000000000147805 */ /* 0x000fe4000001ff00 */
[----:B------:R-:W-:Y:S02]  /*0710*/  CS2R R26, SRZ ;  /* 0x00000000001a7805 */ /* 0x000fe4000001ff00 */
[----:B------:R-:W-:-:S02]  /*0720*/  CS2R R32, SRZ ;  /* 0x0000000000207805 */ /* 0x000fc4000001ff00 */
[----:B------:R-:W-:Y:S02]  /*0730*/  CS2R R28, SRZ ;  /* 0x00000000001c7805 */ /* 0x000fe4000001ff00 */
[----:B0-----:R-:W-:Y:S02]  /*0740*/  CS2R R30, SRZ ;  /* 0x00000000001e7805 */ /* 0x001fe4000001ff00 */
[----:B------:R-:W-:Y:S01]  /*0750*/  CS2R R34, SRZ ;  /* 0x0000000000227805 */ /* 0x000fe2000001ff00 */
        /* <DEDUP_REMOVED lines=17> */
.L_x_15:
[----:B------:R-:W-:Y:S05]  /*0870*/  BSYNC B0 ;  /* 0x0000000000007941 */ /* 0x000fea0003800000 */
.L_x_14:
[----:B------:R-:W-:Y:S04]  /*0880*/  BSSY B0, `(.L_x_16) ;  /* 0x0000014000007945 */ /* 0x000fe80003800000 */
[----:B------:R-:W-:Y:S05]  /*0890*/  @P2 BRA `(.L_x_17) ;  /* 0x0000000000482947 */ /* 0x000fea0003800000 */
[----:B------:R-:W-:Y:S01]  /*08a0*/  IADD3 R45, P1, R46, 0x10, RZ ;  /* 0x000000102e2d7810 */ /* 0x000fe20007f3e0ff */
[----:B------:R-:W-:Y:S01]  /*08b0*/  ULDC.64 UR12, c[0x0][0x248] ;  /* 0x00009200000c7ab9 */ /* 0x000fe20000000a00 */
[----:B------:R-:W-:Y:S01]  /*08c0*/  MOV R46, R50 ;  /* 0x00000032002e7202 */ /* 0x000fe20000000f00 */
[C---:B------:R-:W-:Y:S01]  /*08d0*/  VIADD R42, R44.reuse, 0x80 ;  /* 0x000000802c2a7836 */ /* 0x040fe20000000000 */
[----:B------:R-:W-:Y:S01]  /*08e0*/  ULDC UR5, c[0x0][0x21c] ;  /* 0x0000870000057ab9 */ /* 0x000fe20000000800 */
[----:B------:R-:W-:Y:S01]  /*08f0*/  IMAD.X R40, RZ, RZ, R47, P1 ;  /* 0x000000ffff287224 */ /* 0x000fe200008e062f */
[----:B------:R-:W-:Y:S01]  /*0900*/  ISETP.GE.AND P2, PT, R44, UR5, PT ;  /* 0x000000052c007c0c */ /* 0x000fe2000bf46270 */
[----:B------:R-:W-:Y:S01]  /*0910*/  IMAD.MOV.U32 R47, RZ, RZ, R53 ;  /* 0x000000ffff2f7224 */ /* 0x000fe200078e0035 */
[----:B------:R-:W-:Y:S01]  /*0920*/  ISETP.GE.AND P3, PT, R42, UR5, PT ;  /* 0x000000052a007c0c */ /* 0x000fe2000bf66270 */
[----:B------:R-:W-:Y:S02]  /*0930*/  IMAD R40, R40, UR12, RZ ;  /* 0x0000000c28287c24 */ /* 0x000fe4000f8e02ff */
[----:B------:R-:W-:-:S04]  /*0940*/  IMAD.WIDE.U32 R46, R45, UR12, R46 ;  /* 0x0000000c2d2e7c25 */ /* 0x000fc8000f8e002e */
[----:B------:R-:W-:Y:S01]  /*0950*/  IMAD R45, R45, UR13, R40 ;  /* 0x0000000d2d2d7c24 */ /* 0x000fe2000f8e0228 */
[----:B------:R-:W-:Y:S02]  /*0960*/  ULDC.64 UR12, c[0x0][0x240] ;  /* 0x00009000000c7ab9 */ /* 0x000fe40000000a00 */
[----:B------:R-:W-:Y:S02]  /*0970*/  LEA R44, P1, R46, UR12, 0x1 ;  /* 0x0000000c2e2c7c11 */ /* 0x000fe4000f8208ff */
[----:B------:R-:W-:-:S04]  /*0980*/  IADD3 R45, R47, R45, RZ ;  /* 0x0000002d2f2d7210 */ /* 0x000fc80007ffe0ff */
[----:B------:R-:W-:-:S05]  /*0990*/  LEA.HI.X R45, R46, UR13, R45, 0x1, P1 ;  /* 0x0000000d2e2d7c11 */ /* 0x000fca00088f0c2d */
[----:B------:R1:W5:Y:S04]  /*09a0*/  @!P2 LDG.E.128 R24, desc[UR6][R44.64] ;  /* 0x000000062c18a981 */ /* 0x000368000c1e1d00 */
[----:B------:R1:W5:Y:S02]  /*09b0*/  @!P3 LDG.E.128 R32, desc[UR6][R44.64+0x100] ;  /* 0x000100062c20b981 */ /* 0x000364000c1e1d00 */
.L_x_17:
[----:B------:R-:W-:Y:S05]  /*09c0*/  BSYNC B0 ;  /* 0x0000000000007941 */ /* 0x000fea0003800000 */
.L_x_16:
[C---:B-----5:R-:W-:Y:S01]  /*09d0*/  LOP3.LUT R51, R20.reuse, 0xffff0000, RZ, 0xc0, !PT ;  /* 0xffff000014337812 */ /* 0x060fe200078ec0ff */
[C---:B------:R-:W-:Y:S01]  /*09e0*/  IMAD.U32 R47, R21.reuse, 0x10000, RZ ;  /* 0x00010000152f7824 */ /* 0x040fe200078e00ff */
[----:B------:R-:W-:Y:S01]  /*09f0*/  SHF.L.U32 R46, R20, 0x10, RZ ;  /* 0x00000010142e7819 */ /* 0x000fe200000006ff */
[----:B-1----:R-:W-:Y:S01]  /*0a00*/  IMAD.U32 R45, R4, 0x10000, RZ ;  /* 0x00010000042d7824 */ /* 0x002fe200078e00ff */
[----:B------:R-:W-:Y:S01]  /*0a10*/  LOP3.LUT R49, R21, 0xffff0000, RZ, 0xc0, !PT ;  /* 0xffff000015317812 */ /* 0x000fe200078ec0ff */
[----:B------:R-:W-:Y:S01]  /*0a20*/  IMAD.U32 R21, R6, 0x10000, RZ ;  /* 0x0001000006157824 */ /* 0x000fe200078e00ff */
[----:B------:R-:W-:Y:S01]  /*0a30*/  LOP3.LUT R50, R4, 0xffff0000, RZ, 0xc0, !PT ;  /* 0xffff000004327812 */ /* 0x000fe200078ec0ff */
[----:B------:R-:W-:Y:S01]  /*0a40*/  IMAD.U32 R42, R22, 0x10000, RZ ;  /* 0x00010000162a7824 */ /* 0x000fe200078e00ff */
[----:B------:R-:W-:Y:S01]  /*0a50*/  LOP3.LUT R20, R6, 0xffff0000, RZ, 0xc0, !PT ;  /* 0xffff000006147812 */ /* 0x000fe200078ec0ff */
[----:B------:R-:W-:Y:S01]  /*0a60*/  IMAD.U32 R40, R5, 0x10000, RZ ;  /* 0x0001000005287824 */ /* 0x000fe200078e00ff */
[C---:B------:R-:W-:Y:S01]  /*0a70*/  SHF.L.U32 R4, R7.reuse, 0x10, RZ ;  /* 0x0000001007047819 */ /* 0x040fe200000006ff */
[----:B------:R-:W-:Y:S01]  /*0a80*/  FMUL.FTZ R50, R50, R51 ;  /* 0x0000003332327220 */ /* 0x000fe20000410000 */
[----:B------:R-:W-:Y:S01]  /*0a90*/  LOP3.LUT R6, R7, 0xffff0000, RZ, 0xc0, !PT ;  /* 0xffff000007067812 */ /* 0x000fe200078ec0ff */
[----:B------:R-:W-:Y:S01]  /*0aa0*/  IMAD.U32 R51, R24, 0x10000, RZ ;  /* 0x0001000018337824 */ /* 0x000fe200078e00ff */
[----:B------:R-:W-:Y:S01]  /*0ab0*/  LOP3.LUT R7, R22, 0xffff0000, RZ, 0xc0, !PT ;  /* 0xffff000016077812 */ /* 0x000fe200078ec0ff */
[----:B------:R-:W-:Y:S01]  /*0ac0*/  BSSY B0, `(.L_x_18) ;  /* 0x000007d000007945 */ /* 0x000fe20003800000 */
[----:B------:R-:W-:-:S02]  /*0ad0*/  LOP3.LUT R22, R8, 0xffff0000, RZ, 0xc0, !PT ;  /* 0xffff000008167812 */ /* 0x000fc400078ec0ff */
[----:B------:R-:W-:Y:S01]  /*0ae0*/  LOP3.LUT R53, R24, 0xffff0000, RZ, 0xc0, !PT ;  /* 0xffff000018357812 */ /* 0x000fe200078ec0ff */
[----:B------:R-:W-:Y:S01]  /*0af0*/  IMAD.U32 R24, R10, 0x10000, RZ ;  /* 0x000100000a187824 */ /* 0x000fe200078e00ff */
[----:B------:R-:W-:Y:S02]  /*0b00*/  SHF.L.U32 R8, R8, 0x10, RZ ;  /* 0x0000001008087819 */ /* 0x000fe400000006ff */
[----:B------:R-:W-:Y:S01]  /*0b10*/  LOP3.LUT R44, R5, 0xffff0000, RZ, 0xc0, !PT ;  /* 0xffff0000052c7812 */ /* 0x000fe200078ec0ff */
[----:B0-----:R-:W-:Y:S01]  /*0b20*/  FMUL.FTZ R55, R22, R53 ;  /* 0x0000003516377220 */ /* 0x001fe20000410000 */
[----:B------:R-:W-:Y:S01]  /*0b30*/  FFMA.FTZ R53, R45, R46, R50 ;  /* 0x0000002e2d357223 */ /* 0x000fe20000010032 */
[----:B------:R-:W-:Y:S01]  /*0b40*/  SHF.L.U32 R45, R25, 0x10, RZ ;  /* 0x00000010192d7819 */ /* 0x000fe200000006ff */
[C---:B------:R-:W-:Y:S02]  /*0b50*/  IMAD.U32 R22, R9.reuse, 0x10000, RZ ;  /* 0x0001000009167824 */ /* 0x040fe400078e00ff */
[----:B------:R-:W-:Y:S01]  /*0b60*/  FFMA.FTZ R51, R8, R51, R55 ;  /* 0x0000003308337223 */ /* 0x000fe20000010037 */
[----:B------:R-:W-:Y:S01]  /*0b70*/  FFMA.FTZ R47, R40, R47, R53 ;  /* 0x0000002f282f7223 */ /* 0x000fe20000010035 */
[----:B------:R-:W-:Y:S01]  /*0b80*/  LOP3.LUT R9, R9, 0xffff0000, RZ, 0xc0, !PT ;  /* 0xffff000009097812 */ /* 0x000fe200078ec0ff */
[----:B------:R-:W-:Y:S01]  /*0b90*/  IMAD.U32 R8, R11, 0x10000, RZ ;  /* 0x000100000b087824 */ /* 0x000fe200078e00ff */
[----:B------:R-:W-:Y:S01]  /*0ba0*/  LOP3.LUT R40, R25, 0xffff0000, RZ, 0xc0, !PT ;  /* 0xffff000019287812 */ /* 0x000fe200078ec0ff */
[----:B------:R-:W-:Y:S01]  /*0bb0*/  FFMA.FTZ R46, R22, R45, R51 ;  /* 0x0000002d162e7223 */ /* 0x000fe20000010033 */
[----:B------:R-:W-:Y:S01]  /*0bc0*/  FFMA.FTZ R44, R44, R49, R47 ;  /* 0x000000312c2c7223 */ /* 0x000fe2000001002f */
[----:B------:R-:W-:Y:S01]  /*0bd0*/  LOP3.LUT R22, R10, 0xffff0000, RZ, 0xc0, !PT ;  /* 0xffff00000a167812 */ /* 0x000fe200078ec0ff */
[----:B------:R-:W-:-:S02]  /*0be0*/  IMAD.U32 R5, R23, 0x10000, RZ ;  /* 0x0001000017057824 */ /* 0x000fc400078e00ff */
[----:B------:R-:W-:Y:S01]  /*0bf0*/  FFMA.FTZ R45, R9, R40, R46 ;  /* 0x00000028092d7223 */ /* 0x000fe2000001002e */
[C---:B------:R-:W-:Y:S02]  /*0c00*/  SHF.L.U32 R9, R26.reuse, 0x10, RZ ;  /* 0x000000101a097819 */ /* 0x040fe400000006ff */
[----:B------:R-:W-:Y:S01]  /*0c10*/  LOP3.LUT R10, R11, 0xffff0000, RZ, 0xc0, !PT ;  /* 0xffff00000b0a7812 */ /* 0x000fe200078ec0ff */
[----:B------:R-:W-:Y:S01]  /*0c20*/  FFMA.FTZ R11, R21, R42, R44 ;  /* 0x0000002a150b7223 */ /* 0x000fe2000001002c */
[----:B------:R-:W-:Y:S01]  /*0c30*/  LOP3.LUT R25, R26, 0xffff0000, RZ, 0xc0, !PT ;  /* 0xffff00001a197812 */ /* 0x000fe200078ec0ff */
[----:B------:R-:W-:Y:S01]  /*0c40*/  FFMA.FTZ R47, R24, R9, R45 ;  /* 0x00000009182f7223 */ /* 0x000fe2000001002d */
[----:B------:R-:W-:Y:S02]  /*0c50*/  IMAD.U32 R21, R27, 0x10000, RZ ;  /* 0x000100001b157824 */ /* 0x000fe400078e00ff */
[----:B------:R-:W-:Y:S01]  /*0c60*/  FFMA.FTZ R45, R20, R7, R11 ;  /* 0x00000007142d7223 */ /* 0x000fe2000001000b */
[----:B------:R-:W-:Y:S01]  /*0c70*/  LOP3.LUT R23, R23, 0xffff0000, RZ, 0xc0, !PT ;  /* 0xffff000017177812 */ /* 0x000fe200078ec0ff */
[----:B------:R-:W-:Y:S01]  /*0c80*/  FFMA.FTZ R49, R22, R25, R47 ;  /* 0x0000001916317223 */ /* 0x000fe2000001002f */
[----:B------:R-:W-:Y:S01]  /*0c90*/  LOP3.LUT R27, R27, 0xffff0000, RZ, 0xc0, !PT ;  /* 0xffff00001b1b7812 */ /* 0x000fe200078ec0ff */
[----:B------:R-:W-:Y:S01]  /*0ca0*/  FFMA.FTZ R47, R4, R5, R45 ;  /* 0x00000005042f7223 */ /* 0x000fe2000001002d */
[----:B------:R-:W-:Y:S01]  /*0cb0*/  SHF.L.U32 R24, R12, 0x10, RZ ;  /* 0x000000100c187819 */ /* 0x000fe200000006ff */
[----:B------:R-:W-:Y:S01]  /*0cc0*/  FFMA.FTZ R49, R8, R21, R49 ;  /* 0x0000001508317223 */ /* 0x000fe20000010031 */
[----:B------:R-:W-:Y:S01]  /*0cd0*/  SHF.L.U32 R25, R28, 0x10, RZ ;  /* 0x000000101c197819 */ /* 0x000fe200000006ff */
[----:B------:R-:W-:Y:S01]  /*0ce0*/  FFMA.FTZ R23, R6, R23, R47 ;  /* 0x0000001706177223 */ /* 0x000fe2000001002f */
[----:B------:R-:W-:Y:S01]  /*0cf0*/  SHF.L.U32 R6, R16, 0x10, RZ ;  /* 0x0000001010067819 */ /* 0x000fe200000006ff */
[----:B------:R-:W-:-:S02]  /*0d00*/  IMAD.U32 R21, R32, 0x10000, RZ ;  /* 0x0001000020157824 */ /* 0x000fc400078e00ff */
[----:B------:R-:W-:Y:S01]  /*0d10*/  FFMA.FTZ R27, R10, R27, R49 ;  /* 0x0000001b0a1b7223 */ /* 0x000fe20000010031 */
[----:B------:R-:W-:Y:S01]  /*0d20*/  LOP3.LUT R20, R12, 0xffff0000, RZ, 0xc0, !PT ;  /* 0xffff00000c147812 */ /* 0x000fe200078ec0ff */
[----:B------:R-:W-:Y:S01]  /*0d30*/  FFMA.FTZ R25, R24, R25, R23 ;  /* 0x0000001918197223 */ /* 0x000fe20000010017 */
[----:B------:R-:W-:Y:S01]  /*0d40*/  LOP3.LUT R45, R28, 0xffff0000, RZ, 0xc0, !PT ;  /* 0xffff00001c2d7812 */ /* 0x000fe200078ec0ff */
[----:B------:R-:W-:Y:S01]  /*0d50*/  FFMA.FTZ R27, R6, R21, R27 ;  /* 0x00000015061b7223 */ /* 0x000fe2000001001b */
[----:B------:R-:W-:Y:S01]  /*0d60*/  LOP3.LUT R16, R16, 0xffff0000, RZ, 0xc0, !PT ;  /* 0xffff000010107812 */ /* 0x000fe200078ec0ff */
[----:B------:R-:W-:Y:S01]  /*0d70*/  IMAD.U32 R11, R13, 0x10000, RZ ;  /* 0x000100000d0b7824 */ /* 0x000fe200078e00ff */
[----:B------:R-:W-:Y:S01]  /*0d80*/  LOP3.LUT R23, R32, 0xffff0000, RZ, 0xc0, !PT ;  /* 0xffff000020177812 */ /* 0x000fe200078ec0ff */
[----:B------:R-:W-:Y:S02]  /*0d90*/  IMAD.U32 R26, R29, 0x10000, RZ ;  /* 0x000100001d1a7824 */ /* 0x000fe400078e00ff */
        /* <DEDUP_REMOVED lines=11> */
[----:B------:R-:W-:Y:S01]  /*0e50*/  FFMA.FTZ R20, R13, R28, R20 ;  /* 0x0000001c0d147223 */ /* 0x000fe20000010014 */
[----:B------:R-:W-:Y:S01]  /*0e60*/  SHF.L.U32 R9, R14, 0x10, RZ ;  /* 0x000000100e097819 */ /* 0x000fe200000006ff */
[----:B------:R-:W-:Y:S01]  /*0e70*/  IMAD.U32 R7, R15, 0x10000, RZ ;  /* 0x000100000f077824 */ /* 0x000fe200078e00ff */
[----:B------:R-:W-:Y:S01]  /*0e80*/  SHF.L.U32 R22, R30, 0x10, RZ ;  /* 0x000000101e167819 */ /* 0x000fe200000006ff */
[----:B------:R-:W-:Y:S01]  /*0e90*/  FFMA.FTZ R17, R17, R8, R10 ;  /* 0x0000000811117223 */ /* 0x000fe2000001000a */
[----:B------:R-:W-:Y:S01]  /*0ea0*/  SHF.L.U32 R6, R18, 0x10, RZ ;  /* 0x0000001012067819 */ /* 0x000fe200000006ff */
[----:B------:R-:W-:Y:S01]  /*0eb0*/  IMAD.U32 R12, R31, 0x10000, RZ ;  /* 0x000100001f0c7824 */ /* 0x000fe200078e00ff */
        /* <DEDUP_REMOVED lines=8> */
[----:B------:R-:W-:-:S02]  /*0f40*/  SHF.L.U32 R5, R19, 0x10, RZ ;  /* 0x0000001013057819 */ /* 0x000fc400000006ff */
[----:B------:R-:W-:Y:S01]  /*0f50*/  LOP3.LUT R15, R15, 0xffff0000, RZ, 0xc0, !PT ;  /* 0xffff00000f0f7812 */ /* 0x000fe200078ec0ff */
[----:B------:R-:W-:Y:S01]  /*0f60*/  FFMA.FTZ R18, R18, R9, R11 ;  /* 0x0000000912127223 */ /* 0x000fe2000001000b */
[----:B------:R-:W-:Y:S01]  /*0f70*/  LOP3.LUT R4, R31, 0xffff0000, RZ, 0xc0, !PT ;  /* 0xffff00001f047812 */ /* 0x000fe200078ec0ff */
[----:B------:R-:W-:Y:S01]  /*0f80*/  FFMA.FTZ R12, R7, R12, R14 ;  /* 0x0000000c070c7223 */ /* 0x000fe2000001000e */
[----:B------:R-:W-:Y:S01]  /*0f90*/  LOP3.LUT R19, R19, 0xffff0000, RZ, 0xc0, !PT ;  /* 0xffff000013137812 */ /* 0x000fe200078ec0ff */
[----:B------:R-:W-:Y:S01]  /*0fa0*/  FFMA.FTZ R6, R5, R6, R18 ;  /* 0x0000000605067223 */ /* 0x000fe20000010012 */
[----:B------:R-:W-:Y:S01]  /*0fb0*/  LOP3.LUT R8, R35, 0xffff0000, RZ, 0xc0, !PT ;  /* 0xffff000023087812 */ /* 0x000fe200078ec0ff */
[----:B------:R-:W-:Y:S01]  /*0fc0*/  FFMA.FTZ R4, R15, R4, R12 ;  /* 0x000000040f047223 */ /* 0x000fe2000001000c */
[----:B------:R-:W-:Y:S02]  /*0fd0*/  ISETP.NE.AND P1, PT, R38, RZ, PT ;  /* 0x000000ff2600720c */ /* 0x000fe40003f25270 */
[----:B------:R-:W-:Y:S01]  /*0fe0*/  SHF.L.U32 R15, R41, 0x2, RZ ;  /* 0x00000002290f7819 */ /* 0x000fe200000006ff */
[----:B------:R-:W-:Y:S01]  /*0ff0*/  FFMA.FTZ R19, R19, R8, R6 ;  /* 0x0000000813137223 */ /* 0x000fe20000010006 */
[----:B------:R-:W0:Y:S04]  /*1000*/  SHFL.BFLY PT, R5, R4, 0x8, 0x1f ;  /* 0x0d001f0004057f89 */ /* 0x000e2800000e0000 */
[----:B------:R-:W1:Y:S01]  /*1010*/  SHFL.BFLY PT, R6, R19, 0x8, 0x1f ;  /* 0x0d001f0013067f89 */ /* 0x000e6200000e0000 */
[----:B0-----:R-:W-:Y:S01]  /*1020*/  FADD.FTZ R5, R4, R5 ;  /* 0x0000000504057221 */ /* 0x001fe20000010000 */
[----:B-1----:R-:W-:-:S04]  /*1030*/  FADD.FTZ R11, R19, R6 ;  /* 0x00000006130b7221 */ /* 0x002fc80000010000 */
[----:B------:R-:W0:Y:S04]  /*1040*/  SHFL.BFLY PT, R6, R5, 0x4, 0x1f ;  /* 0x0c801f0005067f89 */ /* 0x000e2800000e0000 */
[----:B------:R-:W1:Y:S01]  /*1050*/  SHFL.BFLY PT, R10, R11, 0x4, 0x1f ;  /* 0x0c801f000b0a7f89 */ /* 0x000e6200000e0000 */
[----:B0-----:R-:W-:Y:S02]  /*1060*/  FADD.FTZ R8, R5, R6 ;  /* 0x0000000605087221 */ /* 0x001fe40000010000 */
[----:B------:R-:W0:Y:S01]  /*1070*/  LDC.64 R4, c[0x0][0x2d8] ;  /* 0x0000b600ff047b82 */ /* 0x000e220000000a00 */
[----:B-1----:R-:W-:Y:S02]  /*1080*/  FADD.FTZ R12, R11, R10 ;  /* 0x0000000a0b0c7221 */ /* 0x002fe40000010000 */
[----:B------:R-:W1:Y:S04]  /*1090*/  SHFL.BFLY PT, R7, R8, 0x2, 0x1f ;  /* 0x0c401f0008077f89 */ /* 0x000e6800000e0000 */
[----:B------:R-:W2:Y:S01]  /*10a0*/  SHFL.BFLY PT, R13, R12, 0x2, 0x1f ;  /* 0x0c401f000c0d7f89 */ /* 0x000ea200000e0000 */
[----:B-1----:R-:W-:-:S02]  /*10b0*/  FADD.FTZ R9, R8, R7 ;  /* 0x0000000708097221 */ /* 0x002fc40000010000 */
[----:B------:R-:W1:Y:S01]  /*10c0*/  LDC.64 R6, c[0x0][0x2d0] ;  /* 0x0000b400ff067b82 */ /* 0x000e620000000a00 */
[----:B--2---:R-:W-:Y:S02]  /*10d0*/  FADD.FTZ R13, R12, R13 ;  /* 0x0000000d0c0d7221 */ /* 0x004fe40000010000 */
[----:B------:R-:W2:Y:S04]  /*10e0*/  SHFL.BFLY PT, R10, R9, 0x1, 0x1f ;  /* 0x0c201f00090a7f89 */ /* 0x000ea800000e0000 */
[----:B------:R-:W3:Y:S01]  /*10f0*/  SHFL.BFLY PT, R14, R13, 0x1, 0x1f ;  /* 0x0c201f000d0e7f89 */ /* 0x000ee200000e0000 */
[----:B--2---:R-:W-:Y:S01]  /*1100*/  FADD.FTZ R20, R9, R10 ;  /* 0x0000000a09147221 */ /* 0x004fe20000010000 */
[----:B------:R-:W-:Y:S02]  /*1110*/  IMAD.SHL.U32 R10, R39, 0x2000, RZ ;  /* 0x00002000270a7824 */ /* 0x000fe400078e00ff */
[----:B---3--:R-:W-:Y:S01]  /*1120*/  FADD.FTZ R14, R13, R14 ;  /* 0x0000000e0d0e7221 */ /* 0x008fe20000010000 */
[----:B0-----:R-:W-:Y:S06]  /*1130*/  @P1 BRA `(.L_x_19) ;  /* 0x0000000000541947 */ /* 0x001fec0003800000 */
[----:B------:R-:W0:Y:S01]  /*1140*/  LDC.64 R16, c[0x0][0x278] ;  /* 0x00009e00ff107b82 */ /* 0x000e220000000a00 */
[----:B------:R-:W-:Y:S01]  /*1150*/  SHF.R.S32.HI R3, RZ, 0x1f, R2 ;  /* 0x0000001fff037819 */ /* 0x000fe20000011402 */
[----:B------:R-:W-:Y:S01]  /*1160*/  ULDC.64 UR12, c[0x0][0x260] ;  /* 0x00009800000c7ab9 */ /* 0x000fe20000000a00 */
[----:B------:R-:W-:-:S05]  /*1170*/  ISETP.GE.AND P2, PT, R36, R43, PT ;  /* 0x0000002b2400720c */ /* 0x000fca0003f46270 */
[----:B------:R-:W2:Y:S01]  /*1180*/  LDC.64 R18, c[0x0][0x280] ;  /* 0x0000a000ff127b82 */ /* 0x000ea20000000a00 */
[C---:B0-----:R-:W-:Y:S02]  /*1190*/  IMAD R12, R16.reuse, UR10, RZ ;  /* 0x0000000a100c7c24 */ /* 0x041fe4000f8e02ff */
[----:B------:R-:W-:-:S04]  /*11a0*/  IMAD.WIDE.U32 R8, R16, UR8, R2 ;  /* 0x0000000810087c25 */ /* 0x000fc8000f8e0002 */
[----:B------:R-:W-:Y:S02]  /*11b0*/  IMAD R11, R17, UR8, R12 ;  /* 0x00000008110b7c24 */ /* 0x000fe4000f8e020c */
[----:B--2---:R-:W-:-:S03]  /*11c0*/  IMAD R12, R18, UR11, RZ ;  /* 0x0000000b120c7c24 */ /* 0x004fc6000f8e02ff */
[----:B------:R-:W-:Y:S01]  /*11d0*/  IADD3 R9, R9, R11, RZ ;  /* 0x0000000b09097210 */ /* 0x000fe20007ffe0ff */
[----:B------:R-:W-:Y:S02]  /*11e0*/  IMAD R13, R19, UR9, R12 ;  /* 0x00000009130d7c24 */ /* 0x000fe4000f8e020c */
[----:B------:R-:W-:-:S03]  /*11f0*/  IMAD.WIDE.U32 R8, R18, UR9, R8 ;  /* 0x0000000912087c25 */ /* 0x000fc6000f8e0008 */
[----:B------:R-:W-:-:S04]  /*1200*/  IADD3 R11, P1, R36, R8, RZ ;  /* 0x00000008240b7210 */ /* 0x000fc80007f3e0ff */
[----:B------:R-:W-:Y:S02]  /*1210*/  IADD3.X R12, R37, R9, R13, P1, !PT ;  /* 0x00000009250c7210 */ /* 0x000fe40000ffe40d */
[C---:B------:R-:W-:Y:S02]  /*1220*/  LEA R8, P3, R11.reuse, UR12, 0x2 ;  /* 0x0000000c0b087c11 */ /* 0x040fe4000f8610ff */
[----:B------:R-:W-:Y:S02]  /*1230*/  ISETP.GE.AND P1, PT, R0, R43, PT ;  /* 0x0000002b0000720c */ /* 0x000fe40003f26270 */
[----:B------:R-:W-:Y:S02]  /*1240*/  LEA.HI.X R9, R11, UR13, R12, 0x2, P3 ;  /* 0x0000000d0b097c11 */ /* 0x000fe400098f140c */
[----:B------:R-:W-:Y:S02]  /*1250*/  FSEL R11, R20, RZ, !P2 ;  /* 0x000000ff140b7208 */ /* 0x000fe40005000000 */
[----:B------:R-:W-:-:S03]  /*1260*/  FSEL R13, R14, RZ, !P1 ;  /* 0x000000ff0e0d7208 */ /* 0x000fc60004800000 */
[----:B------:R0:W-:Y:S04]  /*1270*/  STG.E desc[UR6][R8.64], R11 ;  /* 0x0000000b08007986 */ /* 0x0001e8000c101906 */
[----:B------:R0:W-:Y:S02]  /*1280*/  STG.E desc[UR6][R8.64+0x40], R13 ;  /* 0x0000400d08007986 */ /* 0x0001e4000c101906 */
.L_x_19:
[----:B------:R-:W-:Y:S05]  /*1290*/  BSYNC B0 ;  /* 0x0000000000007941 */ /* 0x000fea0003800000 */
.L_x_18:
[----:B------:R-:W-:Y:S01]  /*12a0*/  UIADD3 UR4, UR4, 0x1f, URZ ;  /* 0x0000001f04047890 */ /* 0x000fe2000fffe03f */
[----:B-1----:R-:W-:Y:S01]  /*12b0*/  IMAD R0, R6, UR10, RZ ;  /* 0x0000000a06007c24 */ /* 0x002fe2000f8e02ff */
[----:B0-----:R-:W-:Y:S01]  /*12c0*/  SHF.R.S32.HI R9, RZ, 0x1f, R15 ;  /* 0x0000001fff097819 */ /* 0x001fe2000001140f */
[----:B------:R-:W-:Y:S01]  /*12d0*/  BSSY B0, `(.L_x_20) ;  /* 0x0000024000007945 */ /* 0x000fe20003800000 */
[----:B------:R-:W-:Y:S01]  /*12e0*/  USHF.R.S32.HI UR5, URZ, 0x1f, UR4 ;  /* 0x0000001f3f057899 */ /* 0x000fe20008011404 */
[C---:B------:R-:W-:Y:S01]  /*12f0*/  IADD3 R8, P1, R10.reuse, R15, RZ ;  /* 0x0000000f0a087210 */ /* 0x040fe20007f3e0ff */
[----:B------:R-:W-:Y:S02]  /*1300*/  IMAD R11, R7, UR8, R0 ;  /* 0x00000008070b7c24 */ /* 0x000fe4000f8e0200 */
[----:B------:R-:W-:Y:S01]  /*1310*/  ULEA.HI UR5, UR5, UR4, URZ, 0x5 ;  /* 0x0000000405057291 */ /* 0x000fe2000f8f283f */
[----:B------:R-:W-:-:S03]  /*1320*/  LEA.HI.X.SX32 R9, R10, R9, 0x1, P1 ;  /* 0x000000090a097211 */ /* 0x000fc600008f0eff */
[----:B------:R-:W-:Y:S01]  /*1330*/  ULOP3.LUT UR5, UR5, 0xffffffe0, URZ, 0xc0, !UPT ;  /* 0xffffffe005057892 */ /* 0x000fe2000f8ec03f */
[----:B------:R-:W-:-:S05]  /*1340*/  IMAD.WIDE.U32 R6, R6, UR8, R8 ;  /* 0x0000000806067c25 */ /* 0x000fca000f8e0008 */
[----:B------:R-:W-:Y:S01]  /*1350*/  IADD3 R0, -R2, UR5, RZ ;  /* 0x0000000502007c10 */ /* 0x000fe2000fffe1ff */
[C---:B------:R-:W-:Y:S02]  /*1360*/  IMAD R8, R4.reuse, UR11, RZ ;  /* 0x0000000b04087c24 */ /* 0x040fe4000f8e02ff */
[----:B------:R-:W-:Y:S01]  /*1370*/  IMAD.IADD R7, R7, 0x1, R11 ;  /* 0x0000000107077824 */ /* 0x000fe200078e020b */
[----:B------:R-:W-:Y:S01]  /*1380*/  ISETP.GE.OR P0, PT, R41, R0, P0 ;  /* 0x000000002900720c */ /* 0x000fe20000706670 */
[----:B------:R-:W-:Y:S02]  /*1390*/  IMAD R5, R5, UR9, R8 ;  /* 0x0000000905057c24 */ /* 0x000fe4000f8e0208 */
[----:B------:R-:W-:-:S05]  /*13a0*/  IMAD.WIDE.U32 R6, R4, UR9, R6 ;  /* 0x0000000904067c25 */ /* 0x000fca000f8e0006 */
[----:B------:R-:W-:-:S05]  /*13b0*/  IADD3 R9, R7, R5, RZ ;  /* 0x0000000507097210 */ /* 0x000fca0007ffe0ff */
[----:B------:R-:W-:Y:S05]  /*13c0*/  @P0 BRA `(.L_x_21) ;  /* 0x0000000000500947 */ /* 0x000fea0003800000 */
[----:B------:R-:W0:Y:S01]  /*13d0*/  LDC.64 R10, c[0x0][0x2a8] ;  /* 0x0000aa00ff0a7b82 */ /* 0x000e220000000a00 */
[----:B------:R-:W-:Y:S01]  /*13e0*/  SHF.R.S32.HI R3, RZ, 0x1f, R41 ;  /* 0x0000001fff037819 */ /* 0x000fe20000011429 */
[----:B------:R-:W-:Y:S01]  /*13f0*/  ULDC.64 UR4, c[0x0][0x2a0] ;  /* 0x0000a80000047ab9 */ /* 0x000fe20000000a00 */
[----:B------:R-:W-:-:S04]  /*1400*/  IADD3 R4, P0, R2, R41, RZ ;  /* 0x0000002902047210 */ /* 0x000fc80007f1e0ff */
[----:B------:R-:W-:Y:S01]  /*1410*/  LEA.HI.X.SX32 R5, R2, R3, 0x1, P0 ;  /* 0x0000000302057211 */ /* 0x000fe200000f0eff */
[----:B------:R-:W1:Y:S01]  /*1420*/  LDC.64 R12, c[0x0][0x2b0] ;  /* 0x0000ac00ff0c7b82 */ /* 0x000e620000000a00 */
[----:B------:R-:W-:Y:S01]  /*1430*/  FSETP.NEU.FTZ.AND P0, PT, R48, -INF , PT ;  /* 0xff8000003000780b */ /* 0x000fe20003f1d000 */
[C---:B0-----:R-:W-:Y:S02]  /*1440*/  IMAD R0, R10.reuse, UR10, RZ ;  /* 0x0000000a0a007c24 */ /* 0x041fe4000f8e02ff */
[----:B------:R-:W-:-:S04]  /*1450*/  IMAD.WIDE.U32 R2, R10, UR8, R4 ;  /* 0x000000080a027c25 */ /* 0x000fc8000f8e0004 */
[----:B------:R-:W-:Y:S02]  /*1460*/  IMAD R11, R11, UR8, R0 ;  /* 0x000000080b0b7c24 */ /* 0x000fe4000f8e0200 */
[----:B-1----:R-:W-:Y:S02]  /*1470*/  IMAD R0, R12, UR11, RZ ;  /* 0x0000000b0c007c24 */ /* 0x002fe4000f8e02ff */
[----:B------:R-:W-:Y:S02]  /*1480*/  IMAD.IADD R3, R3, 0x1, R11 ;  /* 0x0000000103037824 */ /* 0x000fe400078e020b */
[----:B------:R-:W-:Y:S02]  /*1490*/  IMAD R5, R13, UR9, R0 ;  /* 0x000000090d057c24 */ /* 0x000fe4000f8e0200 */
[----:B------:R-:W-:Y:S01]  /*14a0*/  FMUL.FTZ R0, R48, 1.4426950216293334961 ;  /* 0x3fb8aa3b30007820 */ /* 0x000fe20000410000 */
[----:B------:R-:W-:-:S05]  /*14b0*/  IMAD.WIDE.U32 R2, R12, UR9, R2 ;  /* 0x000000090c027c25 */ /* 0x000fca000f8e0002 */
[----:B------:R-:W-:Y:S02]  /*14c0*/  IADD3 R3, R3, R5, RZ ;  /* 0x0000000503037210 */ /* 0x000fe40007ffe0ff */
[----:B------:R-:W-:-:S04]  /*14d0*/  LEA R4, P1, R2, UR4, 0x2 ;  /* 0x0000000402047c11 */ /* 0x000fc8000f8210ff */
[----:B------:R-:W-:Y:S02]  /*14e0*/  LEA.HI.X R5, R2, UR5, R3, 0x2, P1 ;  /* 0x0000000502057c11 */ /* 0x000fe400088f1403 */
[----:B------:R-:W-:-:S05]  /*14f0*/  FSEL R3, R0, RZ, P0 ;  /* 0x000000ff00037208 */ /* 0x000fca0000000000 */
[----:B------:R0:W-:Y:S02]  /*1500*/  STG.E desc[UR6][R4.64], R3 ;  /* 0x0000000304007986 */ /* 0x0001e4000c101906 */
.L_x_21:
[----:B------:R-:W-:Y:S05]  /*1510*/  BSYNC B0 ;  /* 0x0000000000007941 */ /* 0x000fea0003800000 */
.L_x_20:
[----:B------:R-:W-:Y:S01]  /*1520*/  ULDC.64 UR12, c[0x0][0x2e8] ;  /* 0x0000ba00000c7ab9 */ /* 0x000fe20000000a00 */
[----:B------:R-:W-:Y:S01]  /*1530*/  ULDC.64 UR4, c[0x0][0x2b8] ;  /* 0x0000ae0000047ab9 */ /* 0x000fe20000000a00 */
[----:B------:R-:W-:Y:S02]  /*1540*/  ISETP.NE.U32.AND P0, PT, RZ, UR12, PT ;  /* 0x0000000cff007c0c */ /* 0x000fe4000bf05070 */
[C---:B------:R-:W-:Y:S02]  /*1550*/  LEA R2, P1, R6.reuse, UR4, 0x2 ;  /* 0x0000000406027c11 */ /* 0x040fe4000f8210ff */
[----:B------:R-:W-:Y:S02]  /*1560*/  ISETP.NE.AND.EX P0, PT, RZ, UR13, PT, P0 ;  /* 0x0000000dff007c0c */ /* 0x000fe4000bf05300 */
[----:B0-----:R-:W-:Y:S02]  /*1570*/  LEA.HI.X R3, R6, UR5, R9, 0x2, P1 ;  /* 0x0000000506037c11 */ /* 0x001fe400088f1409 */
[----:B------:R-:W-:-:S03]  /*1580*/  ISETP.NE.OR P0, PT, R41, RZ, !P0 ;  /* 0x000000ff2900720c */ /* 0x000fc60004705670 */
[----:B------:R0:W-:Y:S04]  /*1590*/  STG.E.128 desc[UR6][R2.64], RZ ;  /* 0x000000ff02007986 */ /* 0x0001e8000c101d06 */
[----:B------:R0:W-:Y:S04]  /*15a0*/  STG.E.128 desc[UR6][R2.64+0x1000], RZ ;  /* 0x001000ff02007986 */ /* 0x0001e8000c101d06 */
[----:B------:R0:W-:Y:S04]  /*15b0*/  STG.E.128 desc[UR6][R2.64+0x2000], RZ ;  /* 0x002000ff02007986 */ /* 0x0001e8000c101d06 */
[----:B------:R0:W-:Y:S04]  /*15c0*/  STG.E.128 desc[UR6][R2.64+0x3000], RZ ;  /* 0x003000ff02007986 */ /* 0x0001e8000c101d06 */
[----:B------:R0:W-:Y:S04]  /*15d0*/  STG.E.128 desc[UR6][R2.64+0x4000], RZ ;  /* 0x004000ff02007986 */ /* 0x0001e8000c101d06 */
[----:B------:R0:W-:Y:S04]  /*15e0*/  STG.E.128 desc[UR6][R2.64+0x5000], RZ ;  /* 0x005000ff02007986 */ /* 0x0001e8000c101d06 */
[----:B------:R0:W-:Y:S04]  /*15f0*/  STG.E.128 desc[UR6][R2.64+0x6000], RZ ;  /* 0x006000ff02007986 */ /* 0x0001e8000c101d06 */
[----:B------:R0:W-:Y:S01]  /*1600*/  STG.E.128 desc[UR6][R2.64+0x7000], RZ ;  /* 0x007000ff02007986 */ /* 0x0001e2000c101d06 */
[----:B------:R-:W-:Y:S05]  /*1610*/  @P0 EXIT ;  /* 0x000000000000094d */ /* 0x000fea0003800000 */
[----:B------:R-:W1:Y:S08]  /*1620*/  LDC R0, c[0x0][0x2e0] ;  /* 0x0000b800ff007b82 */ /* 0x000e700000000800 */
[----:B------:R-:W2:Y:S08]  /*1630*/  LDC R4, c[0x0][0x220] ;  /* 0x00008800ff047b82 */ /* 0x000eb00000000800 */
[----:B0-----:R-:W0:Y:S01]  /*1640*/  LDC.64 R2, c[0x0][0x2e8] ;  /* 0x0000ba00ff027b82 */ /* 0x001e220000000a00 */
[----:B-1----:R-:W-:-:S04]  /*1650*/  IMAD R39, R39, R0, UR9 ;  /* 0x0000000927277e24 */ /* 0x002fc8000f8e0200 */
[----:B--2---:R-:W-:-:S04]  /*1660*/  IMAD R39, R39, R4, UR8 ;  /* 0x0000000827277e24 */ /* 0x004fc8000f8e0204 */
[----:B0-----:R-:W-:-:S05]  /*1670*/  IMAD.WIDE R2, R39, 0x4, R2 ;  /* 0x0000000427027825 */ /* 0x001fca00078e0202 */
[----:B------:R-:W-:Y:S01]  /*1680*/  STG.E desc[UR6][R2.64], RZ ;  /* 0x000000ff02007986 */ /* 0x000fe2000c101906 */
[----:B------:R-:W-:Y:S05]  /*1690*/  EXIT ;  /* 0x000000000000794d */ /* 0x000fea0003800000 */
.L_x_22:
        /* <DEDUP_REMOVED lines=14> */
.L_x_136:


//--------------------- .text._ZN7cutlass13device_kernelIN5flash19enable_sm80_to_sm89INS1_16FlashAttnBwdSm80INS1_25CollectiveMainloopBwdSm80ILi1ELi1EN4cute5tupleIJNS5_1CILi32EEENS7_ILi64EEENS7_ILi256EEEEEENS_10bfloat16_tEfNS_4arch4Sm80ELb1ELb0ELb0ELb1ELb0ELb0ELb0ELb0ELi2ELi2ELi2ELi1ELb1EEENS1_21CollectiveEpilogueBwdISB_SC_SE_Li256ELb1ELb0ELi4EEENS1_25SingleTileBwdLPTSchedulerILb1ELi64ELb0EEEEEEEEEvNT_6ParamsE --------------------------
	.section	.text._ZN7cutlass13device_kernelIN5flash19enable_sm80_to_sm89INS1_16FlashAttnBwdSm80INS1_25CollectiveMainloopBwdSm80ILi1ELi1EN4cute5tupleIJNS5_1CILi32EEENS7_ILi64EEENS7_ILi256EEEEEENS_10bfloat16_tEfNS_4arch4Sm80ELb1ELb0ELb0ELb1ELb0ELb0ELb0ELb0ELi2ELi2ELi2ELi1ELb1EEENS1_21CollectiveEpilogueBwdISB_SC_SE_Li256ELb1ELb0ELi4EEENS1_25SingleTileBwdLPTSchedulerILb1ELi64ELb0EEEEEEEEEvNT_6ParamsE,"ax",@progbits
	.align	128
.text._ZN7cutlass13device_kernelIN5flash19enable_sm80_to_sm89INS1_16FlashAttnBwdSm80INS1_25CollectiveMainloopBwdSm80ILi1ELi1EN4cute5tupleIJNS5_1CILi32EEENS7_ILi64EEENS7_ILi256EEEEEENS_10bfloat16_tEfNS_4arch4Sm80ELb1ELb0ELb0ELb1ELb0ELb0ELb0ELb0ELi2ELi2ELi2ELi1ELb1EEENS1_21CollectiveEpilogueBwdISB_SC_SE_Li256ELb1ELb0ELi4EEENS1_25SingleTileBwdLPTSchedulerILb1ELi64ELb0EEEEEEEEEvNT_6ParamsE:
        .type           _ZN7cutlass13device_kernelIN5flash19enable_sm80_to_sm89INS1_16FlashAttnBwdSm80INS1_25CollectiveMainloopBwdSm80ILi1ELi1EN4cute5tupleIJNS5_1CILi32EEENS7_ILi64EEENS7_ILi256EEEEEENS_10bfloat16_tEfNS_4arch4Sm80ELb1ELb0ELb0ELb1ELb0ELb0ELb0ELb0ELi2ELi2ELi2ELi1ELb1EEENS1_21CollectiveEpilogueBwdISB_SC_SE_Li256ELb1ELb0ELi4EEENS1_25SingleTileBwdLPTSchedulerILb1ELi64ELb0EEEEEEEEEvNT_6ParamsE,@function
        .size           _ZN7cutlass13device_kernelIN5flash19enable_sm80_to_sm89INS1_16FlashAttnBwdSm80INS1_25CollectiveMainloopBwdSm80ILi1ELi1EN4cute5tupleIJNS5_1CILi32EEENS7_ILi64EEENS7_ILi256EEEEEENS_10bfloat16_tEfNS_4arch4Sm80ELb1ELb0ELb0ELb1ELb0ELb0ELb0ELb0ELi2ELi2ELi2ELi1ELb1EEENS1_21CollectiveEpilogueBwdISB_SC_SE_Li256ELb1ELb0ELi4EEENS1_25SingleTileBwdLPTSchedulerILb1ELi64ELb0EEEEEEEEEvNT_6ParamsE,(.L_x_137 - _ZN7cutlass13device_kernelIN5flash19enable_sm80_to_sm89INS1_16FlashAttnBwdSm80INS1_25CollectiveMainloopBwdSm80ILi1ELi1EN4cute5tupleIJNS5_1CILi32EEENS7_ILi64EEENS7_ILi256EEEEEENS_10bfloat16_tEfNS_4arch4Sm80ELb1ELb0ELb0ELb1ELb0ELb0ELb0ELb0ELi2ELi2ELi2ELi1ELb1EEENS1_21CollectiveEpilogueBwdISB_SC_SE_Li256ELb1ELb0ELi4EEENS1_25SingleTileBwdLPTSchedulerILb1ELi64ELb0EEEEEEEEEvNT_6ParamsE)
        .other          _ZN7cutlass13device_kernelIN5flash19enable_sm80_to_sm89INS1_16FlashAttnBwdSm80INS1_25CollectiveMainloopBwdSm80ILi1ELi1EN4cute5tupleIJNS5_1CILi32EEENS7_ILi64EEENS7_ILi256EEEEEENS_10bfloat16_tEfNS_4arch4Sm80ELb1ELb0ELb0ELb1ELb0ELb0ELb0ELb0ELi2ELi2ELi2ELi1ELb1EEENS1_21CollectiveEpilogueBwdISB_SC_SE_Li256ELb1ELb0ELi4EEENS1_25SingleTileBwdLPTSchedulerILb1ELi64ELb0EEEEEEEEEvNT_6ParamsE,@"STO_CUDA_ENTRY STV_DEFAULT"
_ZN7cutlass13device_kernelIN5flash19enable_sm80_to_sm89INS1_16FlashAttnBwdSm80INS1_25CollectiveMainloopBwdSm80ILi1ELi1EN4cute5tupleIJNS5_1CILi32EEENS7_ILi64EEENS7_ILi256EEEEEENS_10bfloat16_tEfNS_4arch4Sm80ELb1ELb0ELb0ELb1ELb0ELb0ELb0ELb0ELi2ELi2ELi2ELi1ELb1EEENS1_21CollectiveEpilogueBwdISB_SC_SE_Li256ELb1ELb0ELi4EEENS1_25SingleTileBwdLPTSchedulerILb1ELi64ELb0EEEEEEEEEvNT_6ParamsE:
[----:B------:R-:W-:Y:S01]  /*0000*/  LDC R1, c[0x0][0x28] ;  /* 0x00000a00ff017b82 */ /* 0x000fe20000000800 */
[----:B------:R-:W-:Y:S05]  /*0010*/  EXIT ;  /* 0x000000000000794d */ /* 0x000fea0003800000 */
.L_x_23:
        /* <DEDUP_REMOVED lines=14> */
.L_x_137:


//--------------------- .text._ZN7cutlass13device_kernelIN5flash32FlashAttnBwdPostprocessConvertdQIN4cute5tupleIJNS3_1CILi32EEENS5_ILi256EEEEEENS_10bfloat16_tEfNS_4arch4Sm80ELi256ENS3_8TiledMMAINS3_8MMA_AtomIJNS3_30SM80_16x8x16_F32BF16BF16F32_TNEEEENS3_6LayoutINS4_IJNS5_ILi1EEENS5_ILi8EEESH_EEENS4_IJNS5_ILi0EEESH_SK_EEEEENS4_IJNS5_ILi16EEENS5_ILi128EEESN_EEEEELb0EEEEEvNT_6ParamsE --------------------------
	.section	.text._ZN7cutlass13device_kernelIN5flash32FlashAttnBwdPostprocessConvertdQIN4cute5tupleIJNS3_1CILi32EEENS5_ILi256EEEEEENS_10bfloat16_tEfNS_4arch4Sm80ELi256ENS3_8TiledMMAINS3_8MMA_AtomIJNS3_30SM80_16x8x16_F32BF16BF16F32_TNEEEENS3_6LayoutINS4_IJNS5_ILi1EEENS5_ILi8EEESH_EEENS4_IJNS5_ILi0EEESH_SK_EEEEENS4_IJNS5_ILi16EEENS5_ILi128EEESN_EEEEELb0EEEEEvNT_6ParamsE,"ax",@progbits
	.align	128
.text._ZN7cutlass13device_kernelIN5flash32FlashAttnBwdPostprocessConvertdQIN4cute5tupleIJNS3_1CILi32EEENS5_ILi256EEEEEENS_10bfloat16_tEfNS_4arch4Sm80ELi256ENS3_8TiledMMAINS3_8MMA_AtomIJNS3_30SM80_16x8x16_F32BF16BF16F32_TNEEEENS3_6LayoutINS4_IJNS5_ILi1EEENS5_ILi8EEESH_EEENS4_IJNS5_ILi0EEESH_SK_EEEEENS4_IJNS5_ILi16EEENS5_ILi128EEESN_EEEEELb0EEEEEvNT_6ParamsE:
        .type           _ZN7cutlass13device_kernelIN5flash32FlashAttnBwdPostprocessConvertdQIN4cute5tupleIJNS3_1CILi32EEENS5_ILi256EEEEEENS_10bfloat16_tEfNS_4arch4Sm80ELi256ENS3_8TiledMMAINS3_8MMA_AtomIJNS3_30SM80_16x8x16_F32BF16BF16F32_TNEEEENS3_6LayoutINS4_IJNS5_ILi1EEENS5_ILi8EEESH_EEENS4_IJNS5_ILi0EEESH_SK_EEEEENS4_IJNS5_ILi16EEENS5_ILi128EEESN_EEEEELb0EEEEEvNT_6ParamsE,@function
        .size           _ZN7cutlass13device_kernelIN5flash32FlashAttnBwdPostprocessConvertdQIN4cute5tupleIJNS3_1CILi32EEENS5_ILi256EEEEEENS_10bfloat16_tEfNS_4arch4Sm80ELi256ENS3_8TiledMMAINS3_8MMA_AtomIJNS3_30SM80_16x8x16_F32BF16BF16F32_TNEEEENS3_6LayoutINS4_IJNS5_ILi1EEENS5_ILi8EEESH_EEENS4_IJNS5_ILi0EEESH_SK_EEEEENS4_IJNS5_ILi16EEENS5_ILi128EEESN_EEEEELb0EEEEEvNT_6ParamsE,(.L_x_138 - _ZN7cutlass13device_kernelIN5flash32FlashAttnBwdPostprocessConvertdQIN4cute5tupleIJNS3_1CILi32EEENS5_ILi256EEEEEENS_10bfloat16_tEfNS_4arch4Sm80ELi256ENS3_8TiledMMAINS3_8MMA_AtomIJNS3_30SM80_16x8x16_F32BF16BF16F32_TNEEEENS3_6LayoutINS4_IJNS5_ILi1EEENS5_ILi8EEESH_EEENS4_IJNS5_ILi0EEESH_SK_EEEEENS4_IJNS5_ILi16EEENS5_ILi128EEESN_EEEEELb0EEEEEvNT_6ParamsE)
        .other          _ZN7cutlass13device_kernelIN5flash32FlashAttnBwdPostprocessConvertdQIN4cute5tupleIJNS3_1CILi32EEENS5_ILi256EEEEEENS_10bfloat16_tEfNS_4arch4Sm80ELi256ENS3_8TiledMMAINS3_8MMA_AtomIJNS3_30SM80_16x8x16_F32BF16BF16F32_TNEEEENS3_6LayoutINS4_IJNS5_ILi1EEENS5_ILi8EEESH_EEENS4_IJNS5_ILi0EEESH_SK_EEEEENS4_IJNS5_ILi16EEENS5_ILi128EEESN_EEEEELb0EEEEEvNT_6ParamsE,@"STO_CUDA_ENTRY STV_DEFAULT"
_ZN7cutlass13device_kernelIN5flash32FlashAttnBwdPostprocessConvertdQIN4cute5tupleIJNS3_1CILi32EEENS5_ILi256EEEEEENS_10bfloat16_tEfNS_4arch4Sm80ELi256ENS3_8TiledMMAINS3_8MMA_AtomIJNS3_30SM80_16x8x16_F32BF16BF16F32_TNEEEENS3_6LayoutINS4_IJNS5_ILi1EEENS5_ILi8EEESH_EEENS4_IJNS5_ILi0EEESH_SK_EEEEENS4_IJNS5_ILi16EEENS5_ILi128EEESN_EEEEELb0EEEEEvNT_6ParamsE:
[----:B------:R-:W-:Y:S08]  /*0000*/  LDC R1, c[0x0][0x28] ;  /* 0x00000a00ff017b82 */ /* 0x000ff00000000800 */
[----:B------:R-:W0:Y:S01]  /*0010*/  LDC.64 R2, c[0x0][0x278] ;  /* 0x00009e00ff027b82 */ /* 0x000e220000000a00 */
[----:B------:R-:W1:Y:S01]  /*0020*/  S2R R37, SR_CTAID.Z ;  /* 0x0000000000257919 */ /* 0x000e620000002700 */
[----:B------:R-:W-:Y:S01]  /*0030*/  ULDC.64 UR4, c[0x0][0x270] ;  /* 0x00009c0000047ab9 */ /* 0x000fe20000000a00 */
[----:B------:R-:W-:Y:S01]  /*0040*/  ULDC.64 UR6, c[0x0][0x208] ;  /* 0x0000820000067ab9 */ /* 0x000fe20000000a00 */
[----:B------:R-:W-:-:S04]  /*0050*/  ISETP.NE.U32.AND P0, PT, RZ, UR4, PT ;  /* 0x00000004ff007c0c */ /* 0x000fc8000bf05070 */
[----:B------:R-:W1:Y:S01]  /*0060*/  LDC.64 R4, c[0x0][0x270] ;  /* 0x00009c00ff047b82 */ /* 0x000e620000000a00 */
[----:B------:R-:W-:Y:S02]  /*0070*/  ISETP.NE.AND.EX P0, PT, RZ, UR5, PT, P0 ;  /* 0x00000005ff007c0c */ /* 0x000fe4000bf05300 */
[----:B0-----:R-:W-:-:S04]  /*0080*/  ISETP.NE.U32.AND P1, PT, R2, RZ, PT ;  /* 0x000000ff0200720c */ /* 0x001fc80003f25070 */
[----:B------:R-:W-:Y:S01]  /*0090*/  ISETP.NE.AND.EX P1, PT, R3, RZ, PT, P1 ;  /* 0x000000ff0300720c */ /* 0x000fe20003f25310 */
[----:B------:R-:W-:Y:S01]  /*00a0*/  ULDC UR8, c[0x0][0x240] ;  /* 0x0000900000087ab9 */ /* 0x000fe20000000800 */
[----:B-1----:R-:W-:-:S11]  /*00b0*/  IMAD.WIDE R4, R37, 0x4, R4 ;  /* 0x0000000425047825 */ /* 0x002fd600078e0204 */
[----:B------:R-:W0:Y:S01]  /*00c0*/  @P1 LDC.64 R6, c[0x0][0x278] ;  /* 0x00009e00ff061b82 */ /* 0x000e220000000a00 */
[----:B------:R-:W-:Y:S01]  /*00d0*/  IMAD.U32 R2, RZ, RZ, UR8 ;  /* 0x00000008ff027e24 */ /* 0x000fe2000f8e00ff */
[----:B------:R1:W5:Y:S01]  /*00e0*/  @P0 LDG.E R0, desc[UR6][R4.64] ;  /* 0x0000000604000981 */ /* 0x000362000c1e1900 */
[----:B------:R-:W2:Y:S01]  /*00f0*/  S2R R36, SR_CTAID.X ;  /* 0x0000000000247919 */ /* 0x000ea20000002500 */
[----:B0-----:R-:W-:-:S05]  /*0100*/  @P1 IMAD.WIDE R6, R37, 0x4, R6 ;  /* 0x0000000425061825 */ /* 0x001fca00078e0206 */
[----:B------:R1:W5:Y:S01]  /*0110*/  @P1 LDG.E R2, desc[UR6][R6.64] ;  /* 0x0000000606021981 */ /* 0x000362000c1e1900 */
[----:B--2---:R-:W-:Y:S01]  /*0120*/  IMAD.SHL.U32 R3, R36, 0x20, RZ ;  /* 0x0000002024037824 */ /* 0x004fe200078e00ff */
[----:B------:R-:W-:Y:S06]  /*0130*/  @P1 BRA `(.L_x_24) ;  /* 0x0000000000101947 */ /* 0x000fec0003800000 */
[----:B------:R-:W-:Y:S05]  /*0140*/  @!P0 BRA `(.L_x_24) ;  /* 0x00000000000c8947 */ /* 0x000fea0003800000 */
[----:B-1----:R-:W2:Y:S04]  /*0150*/  LDG.E R7, desc[UR6][R4.64] ;  /* 0x0000000604077981 */ /* 0x002ea8000c1e1900 */
[----:B-----5:R-:W2:Y:S02]  /*0160*/  LDG.E R2, desc[UR6][R4.64+0x4] ;  /* 0x0000040604027981 */ /* 0x020ea4000c1e1900 */
[----:B--2---:R-:W-:-:S07]  /*0170*/  IMAD.IADD R2, R2, 0x1, -R7 ;  /* 0x0000000102027824 */ /* 0x004fce00078e0a07 */
.L_x_24:
[----:B------:R-:W-:Y:S02]  /*0180*/  ISETP.NE.U32.AND P1, PT, RZ, UR4, PT ;  /* 0x00000004ff007c0c */ /* 0x000fe4000bf25070 */
[----:B-----5:R-:W-:Y:S02]  /*0190*/  ISETP.LE.AND P2, PT, R2, R3, PT ;  /* 0x000000030200720c */ /* 0x020fe40003f43270 */
[----:B------:R-:W-:-:S13]  /*01a0*/  ISETP.NE.AND.EX P1, PT, RZ, UR5, PT, P1 ;  /* 0x00000005ff007c0c */ /* 0x000fda000bf25310 */
[----:B------:R-:W-:Y:S05]  /*01b0*/  @P1 EXIT P2 ;  /* 0x000000000000194d */ /* 0x000fea0001000000 */
[----:B------:R-:W0:Y:S01]  /*01c0*/  S2R R40, SR_TID.X ;  /* 0x0000000000287919 */ /* 0x000e220000002100 */
[----:B-1----:R-:W-:Y:S01]  /*01d0*/  @P0 IMAD R4, R37, 0x20, R0 ;  /* 0x0000002025040824 */ /* 0x002fe200078e0200 */
[----:B------:R-:W1:Y:S01]  /*01e0*/  S2UR UR8, SR_CTAID.Y ;  /* 0x00000000000879c3 */ /* 0x000e620000002600 */
[----:B------:R-:W-:Y:S01]  /*01f0*/  IMAD.SHL.U32 R6, R36, 0x2000, RZ ;  /* 0x0000200024067824 */ /* 0x000fe200078e00ff */
[----:B------:R-:W-:Y:S01]  /*0200*/  SHF.R.S32.HI R38, RZ, 0x1f, R37 ;  /* 0x0000001fff267819 */ /* 0x000fe20000011425 */
[----:B------:R-:W-:Y:S01]  /*0210*/  ULDC.64 UR4, c[0x0][0x230] ;  /* 0x00008c0000047ab9 */ /* 0x000fe20000000a00 */
[----:B------:R-:W-:Y:S02]  /*0220*/  @P0 SHF.R.S32.HI R5, RZ, 0x1f, R4 ;  /* 0x0000001fff050819 */ /* 0x000fe40000011404 */
[----:B------:R-:W-:Y:S02]  /*0230*/  SEL R38, R38, RZ, !P1 ;  /* 0x000000ff26267207 */ /* 0x000fe40004800000 */
[----:B------:R-:W-:Y:S01]  /*0240*/  @P0 LEA.HI R5, R5, R4, RZ, 0x5 ;  /* 0x0000000405050211 */ /* 0x000fe200078f28ff */
[----:B------:R-:W2:Y:S01]  /*0250*/  LDC.64 R10, c[0x0][0x228] ;  /* 0x00008a00ff0a7b82 */ /* 0x000ea20000000a00 */
[----:B------:R-:W-:-:S03]  /*0260*/  SEL R37, R37, RZ, !P1 ;  /* 0x000000ff25257207 */ /* 0x000fc60004800000 */
[----:B------:R-:W-:-:S05]  /*0270*/  @P0 IMAD.SHL.U32 R5, R5, 0x100, RZ ;  /* 0x0000010005050824 */ /* 0x000fca00078e00ff */
[----:B------:R-:W-:Y:S02]  /*0280*/  @P0 LOP3.LUT R7, R5, 0xffffe000, RZ, 0xc0, !PT ;  /* 0xffffe00005070812 */ /* 0x000fe400078ec0ff */
[----:B------:R-:W-:Y:S02]  /*0290*/  CS2R R4, SRZ ;  /* 0x0000000000047805 */ /* 0x000fe4000001ff00 */
[----:B------:R-:W-:Y:S02]  /*02a0*/  @P0 MOV R4, R7 ;  /* 0x0000000700040202 */ /* 0x000fe40000000f00 */
[----:B------:R-:W-:Y:S01]  /*02b0*/  @P0 SHF.R.S32.HI R5, RZ, 0x1f, R7 ;  /* 0x0000001fff050819 */ /* 0x000fe20000011407 */
[----:B-1----:R-:W-:Y:S01]  /*02c0*/  USHF.R.S32.HI UR9, URZ, 0x1f, UR8 ;  /* 0x0000001f3f097899 */ /* 0x002fe20008011408 */
[----:B------:R-:W-:Y:S01]  /*02d0*/  SHF.R.S32.HI R7, RZ, 0x1f, R6 ;  /* 0x0000001fff077819 */ /* 0x000fe20000011406 */
[----:B0-----:R-:W-:-:S04]  /*02e0*/  IMAD.SHL.U32 R39, R40, 0x4, RZ ;  /* 0x0000000428277824 */ /* 0x001fc800078e00ff */
[----:B--2---:R-:W-:Y:S01]  /*02f0*/  IMAD R8, R10, UR9, RZ ;  /* 0x000000090a087c24 */ /* 0x004fe2000f8e02ff */
[----:B------:R-:W-:Y:S02]  /*0300*/  IADD3 R4, P2, P3, R4, R39, R6 ;  /* 0x0000002704047210 */ /* 0x000fe40007b5e006 */
[----:B------:R-:W-:-:S04]  /*0310*/  SHF.R.S32.HI R6, RZ, 0x1f, R39 ;  /* 0x0000001fff067819 */ /* 0x000fc80000011427 */
[----:B------:R-:W-:Y:S01]  /*0320*/  IADD3.X R5, R5, R6, R7, P2, P3 ;  /* 0x0000000605057210 */ /* 0x000fe200017e6407 */
[----:B------:R-:W-:Y:S02]  /*0330*/  IMAD R7, R11, UR8, R8 ;  /* 0x000000080b077c24 */ /* 0x000fe4000f8e0208 */
[----:B------:R-:W-:Y:S02]  /*0340*/  IMAD R6, R38, UR4, RZ ;  /* 0x0000000426067c24 */ /* 0x000fe4000f8e02ff */
[----:B------:R-:W-:-:S04]  /*0350*/  IMAD.WIDE.U32 R4, R10, UR8, R4 ;  /* 0x000000080a047c25 */ /* 0x000fc8000f8e0004 */
[----:B------:R-:W-:Y:S02]  /*0360*/  IMAD.IADD R5, R5, 0x1, R7 ;  /* 0x0000000105057824 */ /* 0x000fe400078e0207 */
[C---:B------:R-:W-:Y:S02]  /*0370*/  IMAD R7, R37.reuse, UR5, R6 ;  /* 0x0000000525077c24 */ /* 0x040fe4000f8e0206 */
[----:B------:R-:W-:Y:S01]  /*0380*/  IMAD.WIDE.U32 R4, R37, UR4, R4 ;  /* 0x0000000425047c25 */ /* 0x000fe2000f8e0004 */
[----:B------:R-:W-:-:S03]  /*0390*/  ULDC.64 UR4, c[0x0][0x210] ;  /* 0x0000840000047ab9 */ /* 0x000fc60000000a00 */
[----:B------:R-:W-:Y:S01]  /*03a0*/  IMAD.IADD R5, R5, 0x1, R7 ;  /* 0x0000000105057824 */ /* 0x000fe200078e0207 */
[----:B------:R-:W-:-:S04]  /*03b0*/  LEA R44, P1, R4, UR4, 0x2 ;  /* 0x00000004042c7c11 */ /* 0x000fc8000f8210ff */
[----:B------:R-:W-:-:S05]  /*03c0*/  LEA.HI.X R45, R4, UR5, R5, 0x2, P1 ;  /* 0x00000005042d7c11 */ /* 0x000fca00088f1405 */
[----:B------:R-:W2:Y:S04]  /*03d0*/  LDG.E.128 R4, desc[UR6][R44.64] ;  /* 0x000000062c047981 */ /* 0x000ea8000c1e1d00 */
[----:B------:R-:W3:Y:S04]  /*03e0*/  LDG.E.128 R8, desc[UR6][R44.64+0x1000] ;  /* 0x001000062c087981 */ /* 0x000ee8000c1e1d00 */
[----:B------:R-:W4:Y:S04]  /*03f0*/  LDG.E.128 R12, desc[UR6][R44.64+0x2000] ;  /* 0x002000062c0c7981 */ /* 0x000f28000c1e1d00 */
[----:B------:R-:W5:Y:S04]  /*0400*/  LDG.E.128 R16, desc[UR6][R44.64+0x3000] ;  /* 0x003000062c107981 */ /* 0x000f68000c1e1d00 */
[----:B------:R-:W5:Y:S04]  /*0410*/  LDG.E.128 R20, desc[UR6][R44.64+0x4000] ;  /* 0x004000062c147981 */ /* 0x000f68000c1e1d00 */
[----:B------:R-:W5:Y:S04]  /*0420*/  LDG.E.128 R24, desc[UR6][R44.64+0x5000] ;  /* 0x005000062c187981 */ /* 0x000f68000c1e1d00 */
[----:B------:R-:W5:Y:S04]  /*0430*/  LDG.E.128 R28, desc[UR6][R44.64+0x6000] ;  /* 0x006000062c1c7981 */ /* 0x000f68000c1e1d00 */
[----:B------:R0:W5:Y:S01]  /*0440*/  LDG.E.128 R32, desc[UR6][R44.64+0x7000] ;  /* 0x007000062c207981 */ /* 0x000162000c1e1d00 */
[----:B------:R-:W1:Y:S01]  /*0450*/  S2UR UR5, SR_CgaCtaId ;  /* 0x00000000000579c3 */ /* 0x000e620000008800 */
[----:B------:R-:W-:Y:S01]  /*0460*/  UMOV UR4, 0x400 ;  /* 0x0000040000047882 */ /* 0x000fe20000000000 */
[----:B------:R-:W-:Y:S01]  /*0470*/  SHF.R.S32.HI R41, RZ, 0x1f, R40 ;  /* 0x0000001fff297819 */ /* 0x000fe20000011428 */
[----:B------:R-:W-:Y:S01]  /*0480*/  BSSY B0, `(.L_x_25) ;  /* 0x00000c6000007945 */ /* 0x000fe20003800000 */
[----:B------:R-:W-:-:S02]  /*0490*/  VIADDMNMX R3, R2, -R3, 0x20, PT ;  /* 0x0000002002037446 */ /* 0x000fc40003800903 */
[CC--:B------:R-:W-:Y:S02]  /*04a0*/  LEA.HI R43, R41.reuse, R40.reuse, RZ, 0x2 ;  /* 0x00000028292b7211 */ /* 0x0c0fe400078f10ff */
[----:B------:R-:W-:Y:S02]  /*04b0*/  LEA.HI R46, R41, R40, RZ, 0x6 ;  /* 0x00000028292e7211 */ /* 0x000fe400078f30ff */
[--C-:B------:R-:W-:Y:S02]  /*04c0*/  SHF.R.S32.HI R42, RZ, 0x2, R43.reuse ;  /* 0x00000002ff2a7819 */ /* 0x100fe4000001142b */
[----:B------:R-:W-:Y:S01]  /*04d0*/  SHF.R.S32.HI R47, RZ, 0x1f, R43 ;  /* 0x0000001fff2f7819 */ /* 0x000fe2000001142b */
[----:B------:R-:W-:Y:S01]  /*04e0*/  IMAD.SHL.U32 R46, R46, 0x8, RZ ;  /* 0x000000082e2e7824 */ /* 0x000fe200078e00ff */
[----:B------:R-:W-:Y:S02]  /*04f0*/  LOP3.LUT R49, R43, 0x7ffffffc, RZ, 0xc0, !PT ;  /* 0x7ffffffc2b317812 */ /* 0x000fe400078ec0ff */
[----:B------:R-:W-:-:S02]  /*0500*/  LEA.HI R47, R47, R42, RZ, 0x3 ;  /* 0x0000002a2f2f7211 */ /* 0x000fc400078f18ff */
[----:B0-----:R-:W-:Y:S01]  /*0510*/  LEA.HI R44, R41, R40, RZ, 0x5 ;  /* 0x00000028292c7211 */ /* 0x001fe200078f28ff */
[----:B------:R-:W-:Y:S01]  /*0520*/  IMAD.IADD R49, R40, 0x1, -R49 ;  /* 0x0000000128317824 */ /* 0x000fe200078e0a31 */
[----:B------:R-:W-:Y:S02]  /*0530*/  LOP3.LUT R47, R47, 0xfffffff8, RZ, 0xc0, !PT ;  /* 0xfffffff82f2f7812 */ /* 0x000fe400078ec0ff */
[----:B------:R-:W-:Y:S01]  /*0540*/  LOP3.LUT R53, R44, 0xffffffe0, RZ, 0xc0, !PT ;  /* 0xffffffe02c357812 */ /* 0x000fe200078ec0ff */
[----:B-1----:R-:W-:Y:S02]  /*0550*/  ULEA UR4, UR5, UR4, 0x18 ;  /* 0x0000000405047291 */ /* 0x002fe4000f8ec03f */
[----:B------:R-:W-:Y:S01]  /*0560*/  IMAD.IADD R42, R42, 0x1, -R47 ;  /* 0x000000012a2a7824 */ /* 0x000fe200078e0a2f */
[----:B------:R-:W-:Y:S01]  /*0570*/  LOP3.LUT R48, R46, 0x7ffffe00, RZ, 0xc0, !PT ;  /* 0x7ffffe002e307812 */ /* 0x000fe200078ec0ff */
[C---:B------:R-:W-:Y:S01]  /*0580*/  IMAD.IADD R46, R40.reuse, 0x1, -R53 ;  /* 0x00000001282e7824 */ /* 0x040fe200078e0a35 */
[----:B------:R-:W-:Y:S01]  /*0590*/  ULDC UR5, c[0x0][0x268] ;  /* 0x00009a0000057ab9 */ /* 0x000fe20000000800 */
[----:B------:R-:W-:-:S02]  /*05a0*/  LEA R45, R40, UR4, 0x4 ;  /* 0x00000004282d7c11 */ /* 0x000fc4000f8e20ff */
[----:B------:R-:W-:-:S04]  /*05b0*/  SHF.R.S32.HI R47, RZ, 0x1f, R42 ;  /* 0x0000001fff2f7819 */ /* 0x000fc8000001142a */
[----:B------:R-:W-:Y:S02]  /*05c0*/  LEA.HI R43, R47, R42, RZ, 0x2 ;  /* 0x0000002a2f2b7211 */ /* 0x000fe400078f10ff */
[----:B------:R-:W-:Y:S02]  /*05d0*/  LEA.HI R47, R41, R40, RZ, 0x7 ;  /* 0x00000028292f7211 */ /* 0x000fe400078f38ff */
[----:B------:R-:W-:Y:S02]  /*05e0*/  LEA R41, R49, R48, 0x1 ;  /* 0x0000003031297211 */ /* 0x000fe400078e08ff */
[--C-:B------:R-:W-:Y:S02]  /*05f0*/  SHF.R.S32.HI R40, RZ, 0x5, R44.reuse ;  /* 0x00000005ff287819 */ /* 0x100fe4000001142c */
[----:B------:R-:W-:Y:S02]  /*0600*/  SHF.R.S32.HI R49, RZ, 0x1f, R44 ;  /* 0x0000001fff317819 */ /* 0x000fe4000001142c */
[C---:B------:R-:W-:Y:S01]  /*0610*/  LOP3.LUT R51, R43.reuse, 0x7fffffc, RZ, 0xc0, !PT ;  /* 0x07fffffc2b337812 */ /* 0x040fe200078ec0ff */
[----:B------:R-:W-:Y:S01]  /*0620*/  IMAD.SHL.U32 R43, R43, 0x10, RZ ;  /* 0x000000102b2b7824 */ /* 0x000fe200078e00ff */
[----:B------:R-:W-:-:S02]  /*0630*/  LEA.HI R49, R49, R40, RZ, 0x2 ;  /* 0x0000002831317211 */ /* 0x000fc400078f10ff */
[----:B------:R-:W-:Y:S01]  /*0640*/  SHF.R.U32.HI R47, RZ, 0x1, R47 ;  /* 0x00000001ff2f7819 */ /* 0x000fe2000001162f */
[----:B------:R-:W-:Y:S01]  /*0650*/  IMAD.IADD R42, R42, 0x1, -R51 ;  /* 0x000000012a2a7824 */ /* 0x000fe200078e0a33 */
[----:B------:R-:W-:Y:S02]  /*0660*/  LOP3.LUT R49, R49, 0x7fffffc, RZ, 0xc0, !PT ;  /* 0x07fffffc31317812 */ /* 0x000fe400078ec0ff */
[----:B------:R-:W-:Y:S01]  /*0670*/  LOP3.LUT R43, R43, 0x40, RZ, 0xc0, !PT ;  /* 0x000000402b2b7812 */ /* 0x000fe200078ec0ff */
[----:B------:R-:W-:Y:S01]  /*0680*/  IMAD R42, R42, 0x10, R41 ;  /* 0x000000102a2a7824 */ /* 0x000fe200078e0229 */
[----:B------:R-:W-:Y:S01]  /*0690*/  LOP3.LUT R47, R47, 0x40, RZ, 0xc0, !PT ;  /* 0x000000402f2f7812 */ /* 0x000fe200078ec0ff */
[----:B--2---:R0:W-:Y:S04]  /*06a0*/  STS.128 [R45], R4 ;  /* 0x000000042d007388 */ /* 0x0041e80000000c00 */
[----:B---3--:R1:W-:Y:S04]  /*06b0*/  STS.128 [R45+0x1000], R8 ;  /* 0x001000082d007388 */ /* 0x0083e80000000c00 */
[----:B----4-:R-:W-:Y:S04]  /*06c0*/  STS.128 [R45+0x2000], R12 ;  /* 0x0020000c2d007388 */ /* 0x010fe80000000c00 */
[----:B-----5:R-:W-:Y:S04]  /*06d0*/  STS.128 [R45+0x3000], R16 ;  /* 0x003000102d007388 */ /* 0x020fe80000000c00 */
[----:B------:R-:W-:Y:S01]  /*06e0*/  STS.128 [R45+0x4000], R20 ;  /* 0x004000142d007388 */ /* 0x000fe20000000c00 */
[----:B0-----:R-:W-:Y:S01]  /*06f0*/  LEA.HI R5, R46, R46, RZ, 0x1 ;  /* 0x0000002e2e057211 */ /* 0x001fe200078f08ff */
[----:B------:R-:W-:-:S02]  /*0700*/  IMAD.SHL.U32 R6, R40, 0x8, RZ ;  /* 0x0000000828067824 */ /* 0x000fc400078e00ff */
[----:B------:R-:W-:Y:S01]  /*0710*/  STS.128 [R45+0x5000], R24 ;  /* 0x005000182d007388 */ /* 0x000fe20000000c00 */
[----:B------:R-:W-:Y:S01]  /*0720*/  IMAD.SHL.U32 R4, R46, 0x8, RZ ;  /* 0x000000082e047824 */ /* 0x000fe200078e00ff */
[----:B-1----:R-:W-:Y:S01]  /*0730*/  SHF.R.U32.HI R10, RZ, 0x3, R47 ;  /* 0x00000003ff0a7819 */ /* 0x002fe2000001162f */
[----:B------:R-:W-:Y:S01]  /*0740*/  IMAD.SHL.U32 R5, R5, 0x100, RZ ;  /* 0x0000010005057824 */ /* 0x000fe200078e00ff */
[----:B------:R-:W-:Y:S01]  /*0750*/  STS.128 [R45+0x6000], R28 ;  /* 0x0060001c2d007388 */ /* 0x000fe20000000c00 */
[----:B------:R-:W-:Y:S01]  /*0760*/  LOP3.LUT R6, R43, 0x8, R6, 0xf8, !PT ;  /* 0x000000082b067812 */ /* 0x000fe200078ef806 */
[----:B------:R-:W-:Y:S01]  /*0770*/  IMAD.IADD R8, R40, 0x1, -R49 ;  /* 0x0000000128087824 */ /* 0x000fe200078e0a31 */
[----:B------:R-:W-:Y:S01]  /*0780*/  SHF.R.U32.HI R43, RZ, 0x3, R43 ;  /* 0x00000003ff2b7819 */ /* 0x000fe2000001162b */
[----:B------:R-:W-:Y:S01]  /*0790*/  STS.128 [R45+0x7000], R32 ;  /* 0x007000202d007388 */ /* 0x000fe20000000c00 */
[----:B------:R-:W-:Y:S02]  /*07a0*/  LOP3.LUT R47, R47, 0x8, R4, 0xf8, !PT ;  /* 0x000000082f2f7812 */ /* 0x000fe400078ef804 */
[----:B------:R-:W-:Y:S01]  /*07b0*/  LOP3.LUT R5, R5, 0x7ffffe00, RZ, 0xc0, !PT ;  /* 0x7ffffe0005057812 */ /* 0x000fe200078ec0ff */
[----:B------:R-:W-:Y:S01]  /*07c0*/  BAR.SYNC.DEFER_BLOCKING 0x0 ;  /* 0x0000000000007b1d */ /* 0x000fe20000010000 */
[----:B------:R-:W-:-:S02]  /*07d0*/  LOP3.LUT R7, R6, R43, RZ, 0x3c, !PT ;  /* 0x0000002b06077212 */ /* 0x000fc400078e3cff */
[----:B------:R-:W-:Y:S02]  /*07e0*/  LOP3.LUT R10, R47, R10, RZ, 0x3c, !PT ;  /* 0x0000000a2f0a7212 */ /* 0x000fe400078e3cff */
[----:B------:R-:W-:Y:S01]  /*07f0*/  LEA R5, R8, R5, 0x4 ;  /* 0x0000000508057211 */ /* 0x000fe200078e20ff */
[----:B------:R-:W-:-:S04]  /*0800*/  IMAD.IADD R7, R7, 0x1, R42 ;  /* 0x0000000107077824 */ /* 0x000fc800078e022a */
[----:B------:R-:W-:Y:S01]  /*0810*/  IMAD.IADD R6, R5, 0x1, R10 ;  /* 0x0000000105067824 */ /* 0x000fe200078e020a */
[----:B------:R-:W0:Y:S04]  /*0820*/  LDS R24, [R39+UR4+0x400] ;  /* 0x0004000427187984 */ /* 0x000e280008000800 */
[----:B------:R-:W1:Y:S04]  /*0830*/  LDS R23, [R39+UR4+0x800] ;  /* 0x0008000427177984 */ /* 0x000e680008000800 */
[----:B------:R-:W2:Y:S04]  /*0840*/  LDS R22, [R39+UR4+0xc00] ;  /* 0x000c000427167984 */ /* 0x000ea80008000800 */
[----:B------:R-:W3:Y:S04]  /*0850*/  LDS R34, [R39+UR4+0x1800] ;  /* 0x0018000427227984 */ /* 0x000ee80008000800 */
[----:B------:R-:W4:Y:S04]  /*0860*/  LDS R33, [R39+UR4+0x1c00] ;  /* 0x001c000427217984 */ /* 0x000f280008000800 */
[----:B------:R-:W5:Y:S04]  /*0870*/  LDS R31, [R39+UR4] ;  /* 0x00000004271f7984 */ /* 0x000f680008000800 */
[----:B------:R-:W-:Y:S04]  /*0880*/  LDS R26, [R39+UR4+0x3000] ;  /* 0x00300004271a7984 */ /* 0x000fe80008000800 */
[----:B------:R-:W-:Y:S04]  /*0890*/  LDS R20, [R39+UR4+0x4400] ;  /* 0x0044000427147984 */ /* 0x000fe80008000800 */
[----:B------:R-:W5:Y:S04]  /*08a0*/  LDS R14, [R39+UR4+0x4000] ;  /* 0x00400004270e7984 */ /* 0x000f680008000800 */
[----:B------:R-:W5:Y:S04]  /*08b0*/  LDS R13, [R39+UR4+0x4800] ;  /* 0x00480004270d7984 */ /* 0x000f680008000800 */
[----:B------:R-:W-:Y:S01]  /*08c0*/  LDS R19, [R39+UR4+0x4c00] ;  /* 0x004c000427137984 */ /* 0x000fe20008000800 */
[----:B0-----:R-:W-:-:S03]  /*08d0*/  FMUL.FTZ R32, R24, UR5 ;  /* 0x0000000518207c20 */ /* 0x001fc60008410000 */
[----:B------:R-:W0:Y:S01]  /*08e0*/  LDS R35, [R39+UR4+0x1400] ;  /* 0x0014000427237984 */ /* 0x000e220008000800 */
[----:B-1----:R-:W-:-:S03]  /*08f0*/  FMUL.FTZ R42, R23, UR5 ;  /* 0x00000005172a7c20 */ /* 0x002fc60008410000 */
[----:B------:R-:W1:Y:S01]  /*0900*/  LDS R30, [R39+UR4+0x2000] ;  /* 0x00200004271e7984 */ /* 0x000e620008000800 */
[----:B--2---:R-:W-:-:S03]  /*0910*/  FMUL.FTZ R43, R22, UR5 ;  /* 0x00000005162b7c20 */ /* 0x004fc60008410000 */
[----:B------:R-:W2:Y:S01]  /*0920*/  LDS R29, [R39+UR4+0x2400] ;  /* 0x00240004271d7984 */ /* 0x000ea20008000800 */
[----:B---3--:R-:W-:-:S03]  /*0930*/  FMUL.FTZ R34, R34, UR5 ;  /* 0x0000000522227c20 */ /* 0x008fc60008410000 */
[----:B------:R-:W3:Y:S01]  /*0940*/  LDS R25, [R39+UR4+0x2800] ;  /* 0x0028000427197984 */ /* 0x000ee20008000800 */
[----:B----4-:R-:W-:-:S03]  /*0950*/  FMUL.FTZ R33, R33, UR5 ;  /* 0x0000000521217c20 */ /* 0x010fc60008410000 */
[----:B------:R-:W4:Y:S01]  /*0960*/  LDS R28, [R39+UR4+0x2c00] ;  /* 0x002c0004271c7984 */ /* 0x000f220008000800 */
[----:B-----5:R-:W-:-:S03]  /*0970*/  FMUL.FTZ R31, R31, UR5 ;  /* 0x000000051f1f7c20 */ /* 0x020fc60008410000 */
[----:B------:R-:W5:Y:S02]  /*0980*/  LDS R12, [R39+UR4+0x3800] ;  /* 0x00380004270c7984 */ /* 0x000f640008000800 */
[----:B------:R-:W-:Y:S02]  /*0990*/  F2FP.BF16.F32.PACK_AB R31, R32, R31 ;  /* 0x0000001f201f723e */ /* 0x000fe400000010ff */
[----:B------:R-:W5:Y:S01]  /*09a0*/  LDS R21, [R39+UR4+0x3c00] ;  /* 0x003c000427157984 */ /* 0x000f620008000800 */
[----:B------:R-:W-:-:S03]  /*09b0*/  F2FP.BF16.F32.PACK_AB R32, R43, R42 ;  /* 0x0000002a2b20723e */ /* 0x000fc600000010ff */
[----:B------:R-:W-:Y:S01]  /*09c0*/  LDS R18, [R39+UR4+0x5400] ;  /* 0x0054000427127984 */ /* 0x000fe20008000800 */
[----:B------:R-:W-:-:S03]  /*09d0*/  FMUL.FTZ R14, R14, UR5 ;  /* 0x000000050e0e7c20 */ /* 0x000fc60008410000 */
[----:B------:R-:W5:Y:S01]  /*09e0*/  LDS R41, [R39+UR4+0x1000] ;  /* 0x0010000427297984 */ /* 0x000f620008000800 */
[----:B------:R-:W-:-:S03]  /*09f0*/  FMUL.FTZ R13, R13, UR5 ;  /* 0x000000050d0d7c20 */ /* 0x000fc60008410000 */
[----:B------:R-:W5:Y:S04]  /*0a00*/  LDS R27, [R39+UR4+0x3400] ;  /* 0x00340004271b7984 */ /* 0x000f680008000800 */
[----:B------:R-:W5:Y:S01]  /*0a10*/  LDS R16, [R39+UR4+0x5000] ;  /* 0x0050000427107984 */ /* 0x000f620008000800 */
        /* <DEDUP_REMOVED lines=11> */
[----:B------:R-:W5:Y:S01]  /*0ad0*/  LDS R10, [R39+UR4+0x6c00] ;  /* 0x006c0004270a7984 */ /* 0x000f620008000800 */
[----:B------:R-:W-:-:S03]  /*0ae0*/  FMUL.FTZ R21, R21, UR5 ;  /* 0x0000000515157c20 */ /* 0x000fc60008410000 */
[----:B------:R-:W5:Y:S02]  /*0af0*/  LDS R9, [R39+UR4+0x7000] ;  /* 0x0070000427097984 */ /* 0x000f640008000800 */
[----:B------:R-:W-:Y:S02]  /*0b00*/  F2FP.BF16.F32.PACK_AB R12, R21, R12 ;  /* 0x0000000c150c723e */ /* 0x000fe400000010ff */
[----:B------:R-:W5:Y:S01]  /*0b10*/  LDS R23, [R39+UR4+0x7400] ;  /* 0x0074000427177984 */ /* 0x000f620008000800 */
[----:B------:R-:W-:-:S03]  /*0b20*/  FMUL.FTZ R41, R41, UR5 ;  /* 0x0000000529297c20 */ /* 0x000fc60008410000 */
[----:B------:R-:W5:Y:S01]  /*0b30*/  LDS R22, [R39+UR4+0x7800] ;  /* 0x0078000427167984 */ /* 0x000f620008000800 */
[----:B------:R-:W-:Y:S01]  /*0b40*/  FMUL.FTZ R44, R27, UR5 ;  /* 0x000000051b2c7c20 */ /* 0x000fe20008410000 */
[----:B------:R-:W-:Y:S02]  /*0b50*/  F2FP.BF16.F32.PACK_AB R27, R29, R30 ;  /* 0x0000001e1d1b723e */ /* 0x000fe400000010ff */
[----:B------:R1:W5:Y:S01]  /*0b60*/  LDS R24, [R39+UR4+0x7c00] ;  /* 0x007c000427187984 */ /* 0x0003620008000800 */
[----:B------:R-:W-:Y:S01]  /*0b70*/  FMUL.FTZ R16, R16, UR5 ;  /* 0x0000000510107c20 */ /* 0x000fe20008410000 */
[----:B------:R-:W-:Y:S01]  /*0b80*/  F2FP.BF16.F32.PACK_AB R29, R28, R35 ;  /* 0x000000231c1d723e */ /* 0x000fe200000010ff */
[----:B0-----:R-:W-:Y:S01]  /*0b90*/  FMUL.FTZ R15, R15, UR5 ;  /* 0x000000050f0f7c20 */ /* 0x001fe20008410000 */
[----:B------:R-:W-:Y:S01]  /*0ba0*/  F2FP.BF16.F32.PACK_AB R25, R42, R41 ;  /* 0x000000292a19723e */ /* 0x000fe200000010ff */
[----:B-1----:R-:W-:Y:S01]  /*0bb0*/  FMUL.FTZ R39, R26, UR5 ;  /* 0x000000051a277c20 */ /* 0x002fe20008410000 */
[----:B------:R-:W-:Y:S01]  /*0bc0*/  F2FP.BF16.F32.PACK_AB R26, R33, R34 ;  /* 0x00000022211a723e */ /* 0x000fe200000010ff */
[----:B------:R-:W-:Y:S01]  /*0bd0*/  FMUL.FTZ R33, R20, UR5 ;  /* 0x0000000514217c20 */ /* 0x000fe20008410000 */
[----:B------:R-:W-:Y:S01]  /*0be0*/  FMUL.FTZ R20, R19, UR5 ;  /* 0x0000000513147c20 */ /* 0x000fe20008410000 */
[----:B------:R-:W-:Y:S01]  /*0bf0*/  FMUL.FTZ R19, R18, UR5 ;  /* 0x0000000512137c20 */ /* 0x000fe20008410000 */
[----:B------:R-:W-:Y:S01]  /*0c00*/  FMUL.FTZ R18, R17, UR5 ;  /* 0x0000000511127c20 */ /* 0x000fe20008410000 */
[----:B--2---:R-:W-:Y:S01]  /*0c10*/  FMUL.FTZ R8, R8, UR5 ;  /* 0x0000000508087c20 */ /* 0x004fe20008410000 */
[----:B------:R-:W-:Y:S01]  /*0c20*/  F2FP.BF16.F32.PACK_AB R33, R33, R14 ;  /* 0x0000000e2121723e */ /* 0x000fe200000010ff */
[----:B---3--:R-:W-:Y:S01]  /*0c30*/  FMUL.FTZ R11, R11, UR5 ;  /* 0x000000050b0b7c20 */ /* 0x008fe20008410000 */
[----:B------:R-:W-:-:S02]  /*0c40*/  F2FP.BF16.F32.PACK_AB R20, R20, R13 ;  /* 0x0000000d1414723e */ /* 0x000fc400000010ff */
[----:B------:R-:W-:Y:S01]  /*0c50*/  F2FP.BF16.F32.PACK_AB R28, R44, R39 ;  /* 0x000000272c1c723e */ /* 0x000fe200000010ff */
[----:B----4-:R-:W-:Y:S01]  /*0c60*/  FMUL.FTZ R5, R5, UR5 ;  /* 0x0000000505057c20 */ /* 0x010fe20008410000 */
[----:B------:R-:W-:Y:S02]  /*0c70*/  F2FP.BF16.F32.PACK_AB R19, R19, R16 ;  /* 0x000000101313723e */ /* 0x000fe400000010ff */
[----:B------:R-:W-:Y:S02]  /*0c80*/  CS2R R16, SRZ ;  /* 0x0000000000107805 */ /* 0x000fe4000001ff00 */
[----:B------:R-:W-:Y:S01]  /*0c90*/  F2FP.BF16.F32.PACK_AB R18, R18, R15 ;  /* 0x0000000f1212723e */ /* 0x000fe200000010ff */
[----:B-----5:R-:W-:Y:S01]  /*0ca0*/  FMUL.FTZ R10, R10, UR5 ;  /* 0x000000050a0a7c20 */ /* 0x020fe20008410000 */
[----:B------:R-:W-:Y:S01]  /*0cb0*/  F2FP.BF16.F32.PACK_AB R21, R11, R8 ;  /* 0x000000080b15723e */ /* 0x000fe200000010ff */
[--C-:B------:R-:W-:Y:S01]  /*0cc0*/  @P0 IMAD.MOV.U32 R16, RZ, RZ, R0.reuse ;  /* 0x000000ffff100224 */ /* 0x100fe200078e0000 */
[----:B------:R-:W-:Y:S01]  /*0cd0*/  @P0 SHF.R.S32.HI R17, RZ, 0x1f, R0 ;  /* 0x0000001fff110819 */ /* 0x000fe20000011400 */
[----:B------:R-:W-:Y:S01]  /*0ce0*/  FMUL.FTZ R9, R9, UR5 ;  /* 0x0000000509097c20 */ /* 0x000fe20008410000 */
[----:B------:R-:W-:Y:S01]  /*0cf0*/  F2FP.BF16.F32.PACK_AB R5, R10, R5 ;  /* 0x000000050a05723e */ /* 0x000fe200000010ff */
[----:B------:R-:W-:-:S02]  /*0d00*/  VIADD R0, R40, 0x8 ;  /* 0x0000000828007836 */ /* 0x000fc40000000000 */
[----:B------:R-:W-:Y:S01]  /*0d10*/  FMUL.FTZ R14, R23, UR5 ;  /* 0x00000005170e7c20 */ /* 0x000fe20008410000 */
[----:B------:R-:W-:-:S04]  /*0d20*/  FMUL.FTZ R22, R22, UR5 ;  /* 0x0000000516167c20 */ /* 0x000fc80008410000 */
[----:B------:R-:W-:Y:S02]  /*0d30*/  F2FP.BF16.F32.PACK_AB R23, R14, R9 ;  /* 0x000000090e17723e */ /* 0x000fe400000010ff */
[----:B------:R-:W0:Y:S01]  /*0d40*/  LDC.64 R14, c[0x0][0x258] ;  /* 0x00009600ff0e7b82 */ /* 0x000e220000000a00 */
[----:B------:R-:W-:Y:S01]  /*0d50*/  FMUL.FTZ R13, R24, UR5 ;  /* 0x00000005180d7c20 */ /* 0x000fe20008410000 */
[----:B------:R-:W-:Y:S01]  /*0d60*/  LEA R24, R7, UR4, 0x1 ;  /* 0x0000000407187c11 */ /* 0x000fe2000f8e08ff */
[----:B------:R-:W-:Y:S01]  /*0d70*/  ULDC UR5, c[0x0][0x244] ;  /* 0x0000910000057ab9 */ /* 0x000fe20000000800 */
[----:B------:R-:W-:Y:S01]  /*0d80*/  LEA R7, R6, UR4, 0x1 ;  /* 0x0000000406077c11 */ /* 0x000fe2000f8e08ff */
[----:B------:R-:W-:Y:S01]  /*0d90*/  UIADD3 UR4, UR4, 0x8000, URZ ;  /* 0x0000800004047890 */ /* 0x000fe2000fffe03f */
[----:B------:R-:W-:Y:S01]  /*0da0*/  F2FP.BF16.F32.PACK_AB R22, R13, R22 ;  /* 0x000000160d16723e */ /* 0x000fe200000010ff */
[----:B------:R-:W-:Y:S04]  /*0db0*/  STS [R24+0x8000], R31 ;  /* 0x0080001f18007388 */ /* 0x000fe80000000800 */
[----:B------:R-:W-:Y:S04]  /*0dc0*/  STS [R24+0x8100], R32 ;  /* 0x0081002018007388 */ /* 0x000fe80000000800 */
[----:B------:R-:W-:Y:S04]  /*0dd0*/  STS [R24+0x9000], R27 ;  /* 0x0090001b18007388 */ /* 0x000fe80000000800 */
[----:B------:R-:W-:Y:S04]  /*0de0*/  STS [R24+0x9100], R29 ;  /* 0x0091001d18007388 */ /* 0x000fe80000000800 */
[----:B------:R-:W-:Y:S01]  /*0df0*/  STS [R24+0x8200], R25 ;  /* 0x0082001918007388 */ /* 0x000fe20000000800 */
[----:B0-----:R-:W-:-:S03]  /*0e00*/  IMAD R2, R14, UR9, RZ ;  /* 0x000000090e027c24 */ /* 0x001fc6000f8e02ff */
[----:B------:R-:W-:Y:S01]  /*0e10*/  STS [R24+0x8300], R26 ;  /* 0x0083001a18007388 */ /* 0x000fe20000000800 */
[----:B------:R-:W-:-:S03]  /*0e20*/  IMAD R15, R15, UR8, R2 ;  /* 0x000000080f0f7c24 */ /* 0x000fc6000f8e0202 */
[----:B------:R-:W-:Y:S04]  /*0e30*/  STS [R24+0x9200], R28 ;  /* 0x0092001c18007388 */ /* 0x000fe80000000800 */
[----:B------:R0:W-:Y:S04]  /*0e40*/  STS [R24+0x9300], R12 ;  /* 0x0093000c18007388 */ /* 0x0001e80000000800 */
[----:B------:R-:W-:Y:S04]  /*0e50*/  STS [R24+0xa000], R33 ;  /* 0x00a0002118007388 */ /* 0x000fe80000000800 */
[----:B------:R-:W-:Y:S01]  /*0e60*/  STS [R24+0xa100], R20 ;  /* 0x00a1001418007388 */ /* 0x000fe20000000800 */
[----:B0-----:R-:W-:-:S03]  /*0e70*/  IADD3 R12, P0, R40, R16, RZ ;  /* 0x00000010280c7210 */ /* 0x001fc60007f1e0ff */
[----:B------:R-:W-:Y:S01]  /*0e80*/  STS [R24+0xb000], R21 ;  /* 0x00b0001518007388 */ /* 0x000fe20000000800 */
[----:B------:R-:W-:-:S03]  /*0e90*/  LEA.HI.X.SX32 R13, R40, R17, 0x1, P0 ;  /* 0x00000011280d7211 */ /* 0x000fc600000f0eff */
[----:B------:R0:W-:Y:S01]  /*0ea0*/  STS [R24+0xb100], R5 ;  /* 0x00b1000518007388 */ /* 0x0001e20000000800 */
[----:B------:R-:W-:-:S03]  /*0eb0*/  ISETP.GE.AND P0, PT, R4, UR5, PT ;  /* 0x0000000504007c0c */ /* 0x000fc6000bf06270 */
[----:B------:R1:W-:Y:S01]  /*0ec0*/  STS [R24+0xa200], R19 ;  /* 0x00a2001318007388 */ /* 0x0003e20000000800 */
[-C--:B------:R-:W-:Y:S02]  /*0ed0*/  ISETP.GE.OR P3, PT, R40, R3.reuse, P0 ;  /* 0x000000032800720c */ /* 0x080fe40000766670 */
[-C--:B------:R-:W-:Y:S01]  /*0ee0*/  ISETP.GE.OR P2, PT, R0, R3.reuse, P0 ;  /* 0x000000030000720c */ /* 0x080fe20000746670 */
[----:B------:R1:W-:Y:S01]  /*0ef0*/  STS [R24+0xa300], R18 ;  /* 0x00a3001218007388 */ /* 0x0003e20000000800 */
[C---:B------:R-:W-:Y:S01]  /*0f00*/  IADD3 R0, R40.reuse, 0x10, RZ ;  /* 0x0000001028007810 */ /* 0x040fe20007ffe0ff */
[----:B------:R-:W-:Y:S01]  /*0f10*/  VIADD R40, R40, 0x18 ;  /* 0x0000001828287836 */ /* 0x000fe20000000000 */
[--C-:B0-----:R-:W-:Y:S01]  /*0f20*/  SHF.R.S32.HI R5, RZ, 0x1f, R4.reuse ;  /* 0x0000001fff057819 */ /* 0x101fe20000011404 */
[----:B------:R1:W-:Y:S01]  /*0f30*/  STS [R24+0xb200], R23 ;  /* 0x00b2001718007388 */ /* 0x0003e20000000800 */
[-C--:B------:R-:W-:Y:S02]  /*0f40*/  ISETP.GE.OR P1, PT, R0, R3.reuse, P0 ;  /* 0x000000030000720c */ /* 0x080fe40000726670 */
[----:B------:R-:W-:Y:S01]  /*0f50*/  ISETP.GE.OR P0, PT, R40, R3, P0 ;  /* 0x000000032800720c */ /* 0x000fe20000706670 */
[----:B------:R1:W-:Y:S01]  /*0f60*/  STS [R24+0xb300], R22 ;  /* 0x00b3001618007388 */ /* 0x0003e20000000800 */
[----:B------:R-:W-:Y:S01]  /*0f70*/  IMAD.WIDE.U32 R4, R14, UR8, R4 ;  /* 0x000000080e047c25 */ /* 0x000fe2000f8e0004 */
[----:B------:R-:W-:Y:S01]  /*0f80*/  ULDC.64 UR8, c[0x0][0x260] ;  /* 0x0000980000087ab9 */ /* 0x000fe20000000a00 */
[----:B------:R-:W-:Y:S02]  /*0f90*/  BAR.SYNC.DEFER_BLOCKING 0x0 ;  /* 0x0000000000007b1d */ /* 0x000fe40000010000 */
[----:B------:R-:W-:-:S02]  /*0fa0*/  IMAD.IADD R5, R5, 0x1, R15 ;  /* 0x0000000105057824 */ /* 0x000fc400078e020f */
[----:B------:R-:W-:Y:S02]  /*0fb0*/  IMAD R38, R38, UR8, RZ ;  /* 0x0000000826267c24 */ /* 0x000fe4000f8e02ff */
[----:B------:R-:W-:-:S04]  /*0fc0*/  IMAD.WIDE.U32 R2, R37, UR8, R4 ;  /* 0x0000000825027c25 */ /* 0x000fc8000f8e0004 */
[----:B------:R-:W-:Y:S02]  /*0fd0*/  IMAD R15, R37, UR9, R38 ;  /* 0x00000009250f7c24 */ /* 0x000fe4000f8e0226 */
[----:B------:R-:W-:Y:S01]  /*0fe0*/  IMAD.WIDE R36, R36, 0x20, R12 ;  /* 0x0000002024247825 */ /* 0x000fe200078e020c */
[----:B------:R-:W-:-:S03]  /*0ff0*/  LEA R12, R6, UR4, 0x1 ;  /* 0x00000004060c7c11 */ /* 0x000fc6000f8e08ff */
[----:B------:R-:W-:Y:S01]  /*1000*/  IMAD.IADD R5, R3, 0x1, R15 ;  /* 0x0000000103057824 */ /* 0x000fe200078e020f */
[----:B------:R1:W0:Y:S01]  /*1010*/  LDS.128 R8, [R7+0x8300] ;  /* 0x0083000007087984 */ /* 0x0002220000000c00 */
[----:B------:R-:W-:Y:S05]  /*1020*/  @P3 BRA `(.L_x_26) ;  /* 0x00000000002c3947 */ /* 0x000fea0003800000 */
[----:B------:R-:W2:Y:S01]  /*1030*/  LDS.128 R12, [R12] ;  /* 0x000000000c0c7984 */ /* 0x000ea20000000c00 */
[----:B------:R-:W-:Y:S01]  /*1040*/  ULDC.64 UR4, c[0x0][0x250] ;  /* 0x0000940000047ab9 */ /* 0x000fe20000000a00 */
[----:B------:R-:W-:Y:S02]  /*1050*/  IMAD.MOV.U32 R4, RZ, RZ, R2 ;  /* 0x000000ffff047224 */ /* 0x000fe400078e0002 */
[----:B-1----:R-:W-:Y:S02]  /*1060*/  IMAD R19, R37, UR4, RZ ;  /* 0x0000000425137c24 */ /* 0x002fe4000f8e02ff */
[----:B------:R-:W-:-:S04]  /*1070*/  IMAD.WIDE.U32 R16, R36, UR4, R4 ;  /* 0x0000000424107c25 */ /* 0x000fc8000f8e0004 */
[----:B------:R-:W-:Y:S01]  /*1080*/  IMAD R19, R36, UR5, R19 ;  /* 0x0000000524137c24 */ /* 0x000fe2000f8e0213 */
[----:B------:R-:W-:Y:S02]  /*1090*/  ULDC.64 UR4, c[0x0][0x238] ;  /* 0x00008e0000047ab9 */ /* 0x000fe40000000a00 */
[----:B------:R-:W-:Y:S01]  /*10a0*/  LEA R18, P3, R16, UR4, 0x1 ;  /* 0x0000000410127c11 */ /* 0x000fe2000f8608ff */
[----:B------:R-:W-:-:S05]  /*10b0*/  IMAD.IADD R17, R17, 0x1, R19 ;  /* 0x0000000111117824 */ /* 0x000fca00078e0213 */
[----:B------:R-:W-:-:S05]  /*10c0*/  LEA.HI.X R19, R16, UR5, R17, 0x1, P3 ;  /* 0x0000000510137c11 */ /* 0x000fca00098f0c11 */
[----:B--2---:R2:W-:Y:S02]  /*10d0*/  STG.E.128 desc[UR6][R18.64], R12 ;  /* 0x0000000c12007986 */ /* 0x0045e4000c101d06 */
.L_x_26:
[----:B------:R-:W-:Y:S05]  /*10e0*/  BSYNC B0 ;  /* 0x0000000000007941 */ /* 0x000fea0003800000 */
.L_x_25:
[----:B--2---:R2:W3:Y:S01]  /*10f0*/  LDS.128 R12, [R7+0x8100] ;  /* 0x00810000070c7984 */ /* 0x0044e20000000c00 */
[----:B------:R-:W-:Y:S04]  /*1100*/  BSSY B0, `(.L_x_27) ;  /* 0x000000f000007945 */ /* 0x000fe80003800000 */
[----:B------:R-:W-:Y:S05]  /*1110*/  @P2 BRA `(.L_x_28) ;  /* 0x0000000000342947 */ /* 0x000fea0003800000 */
[----:B-1----:R-:W-:Y:S01]  /*1120*/  IADD3 R19, P2, R36, 0x8, RZ ;  /* 0x0000000824137810 */ /* 0x002fe20007f5e0ff */
[----:B------:R-:W-:Y:S01]  /*1130*/  ULDC.64 UR4, c[0x0][0x250] ;  /* 0x0000940000047ab9 */ /* 0x000fe20000000a00 */
[----:B------:R-:W-:Y:S02]  /*1140*/  IMAD.MOV.U32 R16, RZ, RZ, R2 ;  /* 0x000000ffff107224 */ /* 0x000fe400078e0002 */
[----:B------:R-:W-:Y:S01]  /*1150*/  IADD3.X R0, RZ, R37, RZ, P2, !PT ;  /* 0x00000025ff007210 */ /* 0x000fe200017fe4ff */
[----:B------:R-:W-:-:S04]  /*1160*/  IMAD.MOV.U32 R17, RZ, RZ, R5 ;  /* 0x000000ffff117224 */ /* 0x000fc800078e0005 */
[----:B------:R-:W-:Y:S02]  /*1170*/  IMAD R0, R0, UR4, RZ ;  /* 0x0000000400007c24 */ /* 0x000fe4000f8e02ff */
[----:B------:R-:W-:-:S04]  /*1180*/  IMAD.WIDE.U32 R16, R19, UR4, R16 ;  /* 0x0000000413107c25 */ /* 0x000fc8000f8e0010 */
[----:B------:R-:W-:Y:S01]  /*1190*/  IMAD R19, R19, UR5, R0 ;  /* 0x0000000513137c24 */ /* 0x000fe2000f8e0200 */
[----:B------:R-:W-:Y:S02]  /*11a0*/  ULDC.64 UR4, c[0x0][0x238] ;  /* 0x00008e0000047ab9 */ /* 0x000fe40000000a00 */
[----:B------:R-:W-:Y:S01]  /*11b0*/  LEA R18, P2, R16, UR4, 0x1 ;  /* 0x0000000410127c11 */ /* 0x000fe2000f8408ff */
[----:B------:R-:W-:-:S05]  /*11c0*/  IMAD.IADD R17, R17, 0x1, R19 ;  /* 0x0000000111117824 */ /* 0x000fca00078e0213 */
[----:B------:R-:W-:-:S05]  /*11d0*/  LEA.HI.X R19, R16, UR5, R17, 0x1, P2 ;  /* 0x0000000510137c11 */ /* 0x000fca00090f0c11 */
[----:B---3--:R4:W-:Y:S02]  /*11e0*/  STG.E.128 desc[UR6][R18.64], R12 ;  /* 0x0000000c12007986 */ /* 0x0089e4000c101d06 */
.L_x_28:
[----:B------:R-:W-:Y:S05]  /*11f0*/  BSYNC B0 ;  /* 0x0000000000007941 */ /* 0x000fea0003800000 */
.L_x_27:
[----:B---34-:R3:W4:Y:S01]  /*1200*/  LDS.128 R12, [R7+0x8200] ;  /* 0x00820000070c7984 */ /* 0x0187220000000c00 */
[----:B------:R-:W-:Y:S04]  /*1210*/  BSSY B0, `(.L_x_29) ;  /* 0x000000f000007945 */ /* 0x000fe80003800000 */
[----:B------:R-:W-:Y:S05]  /*1220*/  @P1 BRA `(.L_x_30) ;  /* 0x0000000000341947 */ /* 0x000fea0003800000 */
[----:B------:R-:W-:Y:S01]  /*1230*/  IADD3 R17, P1, R36, 0x10, RZ ;  /* 0x0000001024117810 */ /* 0x000fe20007f3e0ff */
[----:B------:R-:W-:Y:S01]  /*1240*/  ULDC.64 UR4, c[0x0][0x250] ;  /* 0x0000940000047ab9 */ /* 0x000fe20000000a00 */
[----:B-123--:R-:W-:Y:S01]  /*1250*/  MOV R7, R5 ;  /* 0x0000000500077202 */ /* 0x00efe20000000f00 */
[----:B------:R-:W-:Y:S02]  /*1260*/  IMAD.MOV.U32 R6, RZ, RZ, R2 ;  /* 0x000000ffff067224 */ /* 0x000fe400078e0002 */
[----:B------:R-:W-:Y:S02]  /*1270*/  IMAD.X R0, RZ, RZ, R37, P1 ;  /* 0x000000ffff007224 */ /* 0x000fe400008e0625 */
[----:B------:R-:W-:-:S04]  /*1280*/  IMAD.WIDE.U32 R6, R17, UR4, R6 ;  /* 0x0000000411067c25 */ /* 0x000fc8000f8e0006 */
[----:B------:R-:W-:-:S04]  /*1290*/  IMAD R0, R0, UR4, RZ ;  /* 0x0000000400007c24 */ /* 0x000fc8000f8e02ff */
[----:B------:R-:W-:Y:S01]  /*12a0*/  IMAD R17, R17, UR5, R0 ;  /* 0x0000000511117c24 */ /* 0x000fe2000f8e0200 */
[----:B------:R-:W-:Y:S02]  /*12b0*/  ULDC.64 UR4, c[0x0][0x238] ;  /* 0x00008e0000047ab9 */ /* 0x000fe40000000a00 */
[----:B------:R-:W-:Y:S01]  /*12c0*/  LEA R16, P1, R6, UR4, 0x1 ;  /* 0x0000000406107c11 */ /* 0x000fe2000f8208ff */
[----:B------:R-:W-:-:S05]  /*12d0*/  IMAD.IADD R7, R7, 0x1, R17 ;  /* 0x0000000107077824 */ /* 0x000fca00078e0211 */
[----:B------:R-:W-:-:S05]  /*12e0*/  LEA.HI.X R17, R6, UR5, R7, 0x1, P1 ;  /* 0x0000000506117c11 */ /* 0x000fca00088f0c07 */
[----:B----4-:R1:W-:Y:S02]  /*12f0*/  STG.E.128 desc[UR6][R16.64], R12 ;  /* 0x0000000c10007986 */ /* 0x0103e4000c101d06 */
.L_x_30:
[----:B------:R-:W-:Y:S05]  /*1300*/  BSYNC B0 ;  /* 0x0000000000007941 */ /* 0x000fea0003800000 */
.L_x_29:
[----:B------:R-:W-:Y:S05]  /*1310*/  @P0 EXIT ;  /* 0x000000000000094d */ /* 0x000fea0003800000 */
[----:B-123--:R-:W-:Y:S01]  /*1320*/  IADD3 R7, P0, R36, 0x18, RZ ;  /* 0x0000001824077810 */ /* 0x00efe20007f1e0ff */
[----:B------:R-:W-:Y:S01]  /*1330*/  ULDC.64 UR4, c[0x0][0x250] ;  /* 0x0000940000047ab9 */ /* 0x000fe20000000a00 */
[----:B------:R-:W-:-:S03]  /*1340*/  IMAD.MOV.U32 R3, RZ, RZ, R5 ;  /* 0x000000ffff037224 */ /* 0x000fc600078e0005 */
        /* <DEDUP_REMOVED lines=8> */
[----:B0-----:R-:W-:Y:S01]  /*13d0*/  STG.E.128 desc[UR6][R4.64], R8 ;  /* 0x0000000804007986 */ /* 0x001fe2000c101d06 */
[----:B------:R-:W-:Y:S05]  /*13e0*/  EXIT ;  /* 0x000000000000794d */ /* 0x000fea0003800000 */
.L_x_31:
        /* <DEDUP_REMOVED lines=9> */
.L_x_138:


//--------------------- .text._ZN7cutlass13device_kernelIN5flash19enable_sm80_to_sm89INS1_16FlashAttnBwdSm80INS1_25CollectiveMainloopBwdSm80ILi1ELi1EN4cute5tupleIJNS5_1CILi32EEENS7_ILi64EEENS7_ILi256EEEEEENS_10bfloat16_tEfNS_4arch4Sm80ELb1ELb0ELb0ELb1ELb0ELb0ELb0ELb0ELi2ELi2ELi2ELi1ELb1EEENS1_24CollectiveEpilogueBwdGQAISB_fSE_Li256ELb1ELb0EEENS1_25SingleTileBwdLPTSchedulerILb1ELi64ELb0EEEEEEEEEvNT_6ParamsE --------------------------
	.section	.text._ZN7cutlass13device_kernelIN5flash19enable_sm80_to_sm89INS1_16FlashAttnBwdSm80INS1_25CollectiveMainloopBwdSm80ILi1ELi1EN4cute5tupleIJNS5_1CILi32EEENS7_ILi64EEENS7_ILi256EEEEEENS_10bfloat16_tEfNS_4arch4Sm80ELb1ELb0ELb0ELb1ELb0ELb0ELb0ELb0ELi2ELi2ELi2ELi1ELb1EEENS1_24CollectiveEpilogueBwdGQAISB_fSE_Li256ELb1ELb0EEENS1_25SingleTileBwdLPTSchedulerILb1ELi64ELb0EEEEEEEEEvNT_6ParamsE,"ax",@progbits
	.align	128
.text._ZN7cutlass13device_kernelIN5flash19enable_sm80_to_sm89INS1_16FlashAttnBwdSm80INS1_25CollectiveMainloopBwdSm80ILi1ELi1EN4cute5tupleIJNS5_1CILi32EEENS7_ILi64EEENS7_ILi256EEEEEENS_10bfloat16_tEfNS_4arch4Sm80ELb1ELb0ELb0ELb1ELb0ELb0ELb0ELb0ELi2ELi2ELi2ELi1ELb1EEENS1_24CollectiveEpilogueBwdGQAISB_fSE_Li256ELb1ELb0EEENS1_25SingleTileBwdLPTSchedulerILb1ELi64ELb0EEEEEEEEEvNT_6ParamsE:
        .type           _ZN7cutlass13device_kernelIN5flash19enable_sm80_to_sm89INS1_16FlashAttnBwdSm80INS1_25CollectiveMainloopBwdSm80ILi1ELi1EN4cute5tupleIJNS5_1CILi32EEENS7_ILi64EEENS7_ILi256EEEEEENS_10bfloat16_tEfNS_4arch4Sm80ELb1ELb0ELb0ELb1ELb0ELb0ELb0ELb0ELi2ELi2ELi2ELi1ELb1EEENS1_24CollectiveEpilogueBwdGQAISB_fSE_Li256ELb1ELb0EEENS1_25SingleTileBwdLPTSchedulerILb1ELi64ELb0EEEEEEEEEvNT_6ParamsE,@function
        .size           _ZN7cutlass13device_kernelIN5flash19enable_sm80_to_sm89INS1_16FlashAttnBwdSm80INS1_25CollectiveMainloopBwdSm80ILi1ELi1EN4cute5tupleIJNS5_1CILi32EEENS7_ILi64EEENS7_ILi256EEEEEENS_10bfloat16_tEfNS_4arch4Sm80ELb1ELb0ELb0ELb1ELb0ELb0ELb0ELb0ELi2ELi2ELi2ELi1ELb1EEENS1_24CollectiveEpilogueBwdGQAISB_fSE_Li256ELb1ELb0EEENS1_25SingleTileBwdLPTSchedulerILb1ELi64ELb0EEEEEEEEEvNT_6ParamsE,(.L_x_139 - _ZN7cutlass13device_kernelIN5flash19enable_sm80_to_sm89INS1_16FlashAttnBwdSm80INS1_25CollectiveMainloopBwdSm80ILi1ELi1EN4cute5tupleIJNS5_1CILi32EEENS7_ILi64EEENS7_ILi256EEEEEENS_10bfloat16_tEfNS_4arch4Sm80ELb1ELb0ELb0ELb1ELb0ELb0ELb0ELb0ELi2ELi2ELi2ELi1ELb1EEENS1_24CollectiveEpilogueBwdGQAISB_fSE_Li256ELb1ELb0EEENS1_25SingleTileBwdLPTSchedulerILb1ELi64ELb0EEEEEEEEEvNT_6ParamsE)
        .other          _ZN7cutlass13device_kernelIN5flash19enable_sm80_to_sm89INS1_16FlashAttnBwdSm80INS1_25CollectiveMainloopBwdSm80ILi1ELi1EN4cute5tupleIJNS5_1CILi32EEENS7_ILi64EEENS7_ILi256EEEEEENS_10bfloat16_tEfNS_4arch4Sm80ELb1ELb0ELb0ELb1ELb0ELb0ELb0ELb0ELi2ELi2ELi2ELi1ELb1EEENS1_24CollectiveEpilogueBwdGQAISB_fSE_Li256ELb1ELb0EEENS1_25SingleTileBwdLPTSchedulerILb1ELi64ELb0EEEEEEEEEvNT_6ParamsE,@"STO_CUDA_ENTRY STV_DEFAULT"
_ZN7cutlass13device_kernelIN5flash19enable_sm80_to_sm89INS1_16FlashAttnBwdSm80INS1_25CollectiveMainloopBwdSm80ILi1ELi1EN4cute5tupleIJNS5_1CILi32EEENS7_ILi64EEENS7_ILi256EEEEEENS_10bfloat16_tEfNS_4arch4Sm80ELb1ELb0ELb0ELb1ELb0ELb0ELb0ELb0ELi2ELi2ELi2ELi1ELb1EEENS1_24CollectiveEpilogueBwdGQAISB_fSE_Li256ELb1ELb0EEENS1_25SingleTileBwdLPTSchedulerILb1ELi64ELb0EEEEEEEEEvNT_6ParamsE:
[----:B------:R-:W-:Y:S01]  /*0000*/  LDC R1, c[0x0][0x28] ;  /* 0x00000a00ff017b82 */ /* 0x000fe20000000800 */
[----:B------:R-:W-:Y:S05]  /*0010*/  EXIT ;  /* 0x000000000000794d */ /* 0x000fea0003800000 */
.L_x_32:
        /* <DEDUP_REMOVED lines=14> */
.L_x_139:


//--------------------- .text._ZN7cutlass13device_kernelIN5flash22FlashAttnBwdPreprocessIN4cute5tupleIJNS3_1CILi32EEENS5_ILi256EEEEEENS_10bfloat16_tEfNS_4arch4Sm80ELb1ELb1EEEEEvNT_6ParamsE --------------------------
	.section	.text._ZN7cutlass13device_kernelIN5flash22FlashAttnBwdPreprocessIN4cute5tupleIJNS3_1CILi32EEENS5_ILi256EEEEEENS_10bfloat16_tEfNS_4arch4Sm80ELb1ELb1EEEEEvNT_6ParamsE,"ax",@progbits
	.align	128
.text._ZN7cutlass13device_kernelIN5flash22FlashAttnBwdPreprocessIN4cute5tupleIJNS3_1CILi32EEENS5_ILi256EEEEEENS_10bfloat16_tEfNS_4arch4Sm80ELb1ELb1EEEEEvNT_6ParamsE:
        .type           _ZN7cutlass13device_kernelIN5flash22FlashAttnBwdPreprocessIN4cute5tupleIJNS3_1CILi32EEENS5_ILi256EEEEEENS_10bfloat16_tEfNS_4arch4Sm80ELb1ELb1EEEEEvNT_6ParamsE,@function
        .size           _ZN7cutlass13device_kernelIN5flash22FlashAttnBwdPreprocessIN4cute5tupleIJNS3_1CILi32EEENS5_ILi256EEEEEENS_10bfloat16_tEfNS_4arch4Sm80ELb1ELb1EEEEEvNT_6ParamsE,(.L_x_140 - _ZN7cutlass13device_kernelIN5flash22FlashAttnBwdPreprocessIN4cute5tupleIJNS3_1CILi32EEENS5_ILi256EEEEEENS_10bfloat16_tEfNS_4arch4Sm80ELb1ELb1EEEEEvNT_6ParamsE)
        .other          _ZN7cutlass13device_kernelIN5flash22FlashAttnBwdPreprocessIN4cute5tupleIJNS3_1CILi32EEENS5_ILi256EEEEEENS_10bfloat16_tEfNS_4arch4Sm80ELb1ELb1EEEEEvNT_6ParamsE,@"STO_CUDA_ENTRY STV_DEFAULT"
_ZN7cutlass13device_kernelIN5flash22FlashAttnBwdPreprocessIN4cute5tupleIJNS3_1CILi32EEENS5_ILi256EEEEEENS_10bfloat16_tEfNS_4arch4Sm80ELb1ELb1EEEEEvNT_6ParamsE:
[----:B------:R-:W-:Y:S08]  /*0000*/  LDC R1, c[0x0][0x28] ;  /* 0x00000a00ff017b82 */ /* 0x000ff00000000800 */
[----:B------:R-:W0:Y:S01]  /*0010*/  LDC.64 R4, c[0x0][0x2f8] ;  /* 0x0000be00ff047b82 */ /* 0x000e220000000a00 */
[----:B------:R-:W1:Y:S01]  /*0020*/  S2R R0, SR_CTAID.Z ;  /* 0x0000000000007919 */ /* 0x000e620000002700 */
[----:B------:R-:W-:-:S06]  /*0030*/  ULDC.64 UR4, c[0x0][0x208] ;  /* 0x0000820000047ab9 */ /* 0x000fcc0000000a00 */
[----:B------:R-:W2:Y:S08]  /*0040*/  LDC.64 R6, c[0x0][0x2f0] ;  /* 0x0000bc00ff067b82 */ /* 0x000eb00000000a00 */
[----:B------:R-:W1:Y:S01]  /*0050*/  LDC.64 R8, c[0x0][0x2f0] ;  /* 0x0000bc00ff087b82 */ /* 0x000e620000000a00 */
[----:B0-----:R-:W-:-:S04]  /*0060*/  ISETP.NE.U32.AND P1, PT, R4, RZ, PT ;  /* 0x000000ff0400720c */ /* 0x001fc80003f25070 */
[----:B------:R-:W-:Y:S02]  /*0070*/  ISETP.NE.AND.EX P1, PT, R5, RZ, PT, P1 ;  /* 0x000000ff0500720c */ /* 0x000fe40003f25310 */
[----:B--2---:R-:W-:-:S04]  /*0080*/  ISETP.NE.U32.AND P0, PT, R6, RZ, PT ;  /* 0x000000ff0600720c */ /* 0x004fc80003f05070 */
[----:B------:R-:W-:Y:S01]  /*0090*/  ISETP.NE.AND.EX P0, PT, R7, RZ, PT, P0 ;  /* 0x000000ff0700720c */ /* 0x000fe20003f05300 */
[----:B------:R-:W-:Y:S01]  /*00a0*/  ULDC UR6, c[0x0][0x218] ;  /* 0x0000860000067ab9 */ /* 0x000fe20000000800 */
[----:B-1----:R-:W-:-:S05]  /*00b0*/  IMAD.WIDE R8, R0, 0x4, R8 ;  /* 0x0000000400087825 */ /* 0x002fca00078e0208 */
[----:B------:R-:W0:Y:S01]  /*00c0*/  @P1 LDC.64 R10, c[0x0][0x2f8] ;  /* 0x0000be00ff0a1b82 */ /* 0x000e220000000a00 */
[----:B------:R-:W-:-:S05]  /*00d0*/  IMAD.U32 R4, RZ, RZ, UR6 ;  /* 0x00000006ff047e24 */ /* 0x000fca000f8e00ff */
[----:B------:R1:W5:Y:S01]  /*00e0*/  @P0 LDG.E R3, desc[UR4][R8.64] ;  /* 0x0000000408030981 */ /* 0x000362000c1e1900 */
[----:B------:R-:W-:Y:S01]  /*00f0*/  ISETP.NE.U32.AND P2, PT, R6, RZ, PT ;  /* 0x000000ff0600720c */ /* 0x000fe20003f45070 */
[----:B------:R-:W2:Y:S03]  /*0100*/  S2R R5, SR_CTAID.X ;  /* 0x0000000000057919 */ /* 0x000ea60000002500 */
[----:B------:R-:W-:Y:S01]  /*0110*/  ISETP.NE.AND.EX P2, PT, R7, RZ, PT, P2 ;  /* 0x000000ff0700720c */ /* 0x000fe20003f45320 */
[----:B------:R-:W3:Y:S01]  /*0120*/  S2R R2, SR_TID.X ;  /* 0x0000000000027919 */ /* 0x000ee20000002100 */
[----:B0-----:R-:W-:-:S05]  /*0130*/  @P1 IMAD.WIDE R10, R0, 0x4, R10 ;  /* 0x00000004000a1825 */ /* 0x001fca00078e020a */
[----:B------:R1:W5:Y:S01]  /*0140*/  @P1 LDG.E R4, desc[UR4][R10.64] ;  /* 0x000000040a041981 */ /* 0x000362000c1e1900 */
[----:B--2---:R-:W-:Y:S01]  /*0150*/  IMAD.SHL.U32 R7, R5, 0x20, RZ ;  /* 0x0000002005077824 */ /* 0x004fe200078e00ff */
[----:B---3--:R-:W-:Y:S06]  /*0160*/  @P1 BRA `(.L_x_33) ;  /* 0x0000000000101947 */ /* 0x008fec0003800000 */
[----:B------:R-:W-:Y:S05]  /*0170*/  @!P0 BRA `(.L_x_33) ;  /* 0x00000000000c8947 */ /* 0x000fea0003800000 */
[----:B-1----:R-:W2:Y:S04]  /*0180*/  LDG.E R11, desc[UR4][R8.64] ;  /* 0x00000004080b7981 */ /* 0x002ea8000c1e1900 */
[----:B-----5:R-:W2:Y:S02]  /*0190*/  LDG.E R4, desc[UR4][R8.64+0x4] ;  /* 0x0000040408047981 */ /* 0x020ea4000c1e1900 */
[----:B--2---:R-:W-:-:S07]  /*01a0*/  IMAD.IADD R4, R4, 0x1, -R11 ;  /* 0x0000000104047824 */ /* 0x004fce00078e0a0b */
.L_x_33:
[----:B-----5:R-:W-:-:S13]  /*01b0*/  ISETP.LE.AND P1, PT, R4, R7, PT ;  /* 0x000000070400720c */ /* 0x020fda0003f23270 */
[----:B------:R-:W-:Y:S05]  /*01c0*/  @P2 EXIT P1 ;  /* 0x000000000000294d */ /* 0x000fea0000800000 */
[----:B------:R-:W0:Y:S01]  /*01d0*/  S2UR UR6, SR_CTAID.Y ;  /* 0x00000000000679c3 */ /* 0x000e220000002600 */
[----:B-1----:R-:W-:Y:S01]  /*01e0*/  SHF.R.S32.HI R9, RZ, 0x1f, R2 ;  /* 0x0000001fff097819 */ /* 0x002fe20000011402 */
[----:B------:R-:W-:Y:S01]  /*01f0*/  IMAD.IADD R41, R4, 0x1, -R7 ;  /* 0x0000000104297824 */ /* 0x000fe200078e0a07 */
[C---:B------:R-:W-:Y:S01]  /*0200*/  ISETP.GT.AND P1, PT, R2.reuse, 0x1f, PT ;  /* 0x0000001f0200780c */ /* 0x040fe20003f24270 */
[----:B------:R-:W-:Y:S01]  /*0210*/  BSSY B0, `(.L_x_34) ;  /* 0x000002c000007945 */ /* 0x000fe20003800000 */
[----:B------:R-:W-:Y:S02]  /*0220*/  LEA.HI R40, R9, R2, RZ, 0x4 ;  /* 0x0000000209287211 */ /* 0x000fe400078f20ff */
[----:B------:R-:W-:Y:S01]  /*0230*/  ISETP.GE.OR P4, PT, R2, R41, P1 ;  /* 0x000000290200720c */ /* 0x000fe20000f86670 */
[----:B------:R-:W1:Y:S01]  /*0240*/  LDC.64 R24, c[0x0][0x230] ;  /* 0x00008c00ff187b82 */ /* 0x000e620000000a00 */
[----:B------:R-:W-:Y:S02]  /*0250*/  LOP3.LUT R9, R40, 0xfffffff0, RZ, 0xc0, !PT ;  /* 0xfffffff028097812 */ /* 0x000fe400078ec0ff */
[----:B------:R-:W-:-:S02]  /*0260*/  SHF.R.S32.HI R40, RZ, 0x4, R40 ;  /* 0x00000004ff287819 */ /* 0x000fc40000011428 */
[----:B------:R-:W-:Y:S02]  /*0270*/  IADD3 R6, -R9, R2, RZ ;  /* 0x0000000209067210 */ /* 0x000fe40007ffe1ff */
[----:B------:R-:W-:Y:S02]  /*0280*/  CS2R R8, SRZ ;  /* 0x0000000000087805 */ /* 0x000fe4000001ff00 */
[----:B------:R-:W-:Y:S01]  /*0290*/  SHF.R.S32.HI R57, RZ, 0x1f, R0 ;  /* 0x0000001fff397819 */ /* 0x000fe20000011400 */
[----:B------:R-:W2:Y:S01]  /*02a0*/  LDC.64 R26, c[0x0][0x250] ;  /* 0x00009400ff1a7b82 */ /* 0x000ea20000000a00 */
[--C-:B------:R-:W-:Y:S01]  /*02b0*/  @P0 IMAD.MOV.U32 R8, RZ, RZ, R3.reuse ;  /* 0x000000ffff080224 */ /* 0x100fe200078e0003 */
[----:B------:R-:W-:Y:S01]  /*02c0*/  @P0 SHF.R.S32.HI R9, RZ, 0x1f, R3 ;  /* 0x0000001fff090819 */ /* 0x000fe20000011403 */
[----:B------:R-:W-:Y:S01]  /*02d0*/  IMAD.SHL.U32 R42, R6, 0x8, RZ ;  /* 0x00000008062a7824 */ /* 0x000fe200078e00ff */
[----:B------:R-:W-:Y:S02]  /*02e0*/  SEL R54, R0, RZ, !P2 ;  /* 0x000000ff00367207 */ /* 0x000fe40005000000 */
[----:B------:R-:W-:Y:S01]  /*02f0*/  IADD3 R44, P3, R40, R8, RZ ;  /* 0x00000008282c7210 */ /* 0x000fe20007f7e0ff */
[----:B0-----:R-:W-:Y:S01]  /*0300*/  USHF.R.S32.HI UR7, URZ, 0x1f, UR6 ;  /* 0x0000001f3f077899 */ /* 0x001fe20008011406 */
[----:B------:R-:W-:-:S02]  /*0310*/  SHF.R.S32.HI R43, RZ, 0x1f, R42 ;  /* 0x0000001fff2b7819 */ /* 0x000fc4000001142a */
[----:B------:R-:W-:Y:S02]  /*0320*/  MOV R55, 0x7f800000 ;  /* 0x7f80000000377802 */ /* 0x000fe40000000f00 */
[----:B------:R-:W-:Y:S02]  /*0330*/  SHF.R.S32.HI R56, RZ, 0x1f, R40 ;  /* 0x0000001fff387819 */ /* 0x000fe40000011428 */
[----:B------:R-:W-:Y:S01]  /*0340*/  SEL R57, R57, RZ, !P2 ;  /* 0x000000ff39397207 */ /* 0x000fe20005000000 */
[----:B-1----:R-:W-:-:S04]  /*0350*/  IMAD R10, R24, UR7, RZ ;  /* 0x00000007180a7c24 */ /* 0x002fc8000f8e02ff */
[----:B------:R-:W-:Y:S02]  /*0360*/  IMAD R25, R25, UR6, R10 ;  /* 0x0000000619197c24 */ /* 0x000fe4000f8e020a */
[----:B------:R-:W-:-:S04]  /*0370*/  IMAD.WIDE.U32 R10, R24, UR6, R42 ;  /* 0x00000006180a7c25 */ /* 0x000fc8000f8e002a */
[----:B--2---:R-:W-:Y:S02]  /*0380*/  IMAD R16, R26, UR7, RZ ;  /* 0x000000071a107c24 */ /* 0x004fe4000f8e02ff */
[----:B------:R-:W-:Y:S01]  /*0390*/  IMAD.IADD R25, R11, 0x1, R25 ;  /* 0x000000010b197824 */ /* 0x000fe200078e0219 */
[----:B------:R-:W-:Y:S06]  /*03a0*/  @P4 BRA `(.L_x_35) ;  /* 0x0000000000484947 */ /* 0x000fec0003800000 */
[----:B------:R-:W0:Y:S01]  /*03b0*/  LDC.64 R18, c[0x0][0x290] ;  /* 0x0000a400ff127b82 */ /* 0x000e220000000a00 */
[----:B------:R-:W-:Y:S01]  /*03c0*/  SHF.R.S32.HI R13, RZ, 0x1f, R7 ;  /* 0x0000001fff0d7819 */ /* 0x000fe20000011407 */
[----:B------:R-:W-:Y:S01]  /*03d0*/  ULDC.64 UR8, c[0x0][0x298] ;  /* 0x0000a60000087ab9 */ /* 0x000fe20000000a00 */
[--C-:B------:R-:W-:Y:S01]  /*03e0*/  SHF.R.S32.HI R14, RZ, 0x1f, R2.reuse ;  /* 0x0000001fff0e7819 */ /* 0x100fe20000011402 */
[----:B------:R-:W-:Y:S01]  /*03f0*/  IMAD R17, R57, UR8, RZ ;  /* 0x0000000839117c24 */ /* 0x000fe2000f8e02ff */
[----:B------:R-:W-:-:S03]  /*0400*/  IADD3 R12, P2, P4, R8, R7, R2 ;  /* 0x00000007080c7210 */ /* 0x000fc60007c5e002 */
[----:B------:R-:W-:Y:S01]  /*0410*/  IMAD R17, R54, UR9, R17 ;  /* 0x0000000936117c24 */ /* 0x000fe2000f8e0211 */
[----:B------:R-:W-:Y:S01]  /*0420*/  IADD3.X R13, R9, R13, R14, P2, P4 ;  /* 0x0000000d090d7210 */ /* 0x000fe200017e840e */
[C---:B0-----:R-:W-:Y:S02]  /*0430*/  IMAD R14, R18.reuse, UR7, RZ ;  /* 0x00000007120e7c24 */ /* 0x041fe4000f8e02ff */
[----:B------:R-:W-:-:S04]  /*0440*/  IMAD.WIDE.U32 R12, R18, UR6, R12 ;  /* 0x00000006120c7c25 */ /* 0x000fc8000f8e000c */
[----:B------:R-:W-:-:S04]  /*0450*/  IMAD R15, R19, UR6, R14 ;  /* 0x00000006130f7c24 */ /* 0x000fc8000f8e020e */
[----:B------:R-:W-:Y:S02]  /*0460*/  IMAD.IADD R13, R13, 0x1, R15 ;  /* 0x000000010d0d7824 */ /* 0x000fe400078e020f */
[----:B------:R-:W-:Y:S01]  /*0470*/  IMAD.WIDE.U32 R12, R54, UR8, R12 ;  /* 0x00000008360c7c25 */ /* 0x000fe2000f8e000c */
[----:B------:R-:W-:-:S03]  /*0480*/  ULDC.64 UR8, c[0x0][0x288] ;  /* 0x0000a20000087ab9 */ /* 0x000fc60000000a00 */
[----:B------:R-:W-:Y:S01]  /*0490*/  IMAD.IADD R13, R13, 0x1, R17 ;  /* 0x000000010d0d7824 */ /* 0x000fe200078e0211 */
[----:B------:R-:W-:-:S04]  /*04a0*/  LEA R14, P2, R12, UR8, 0x2 ;  /* 0x000000080c0e7c11 */ /* 0x000fc8000f8410ff */
[----:B------:R-:W-:-:S05]  /*04b0*/  LEA.HI.X R15, R12, UR9, R13, 0x2, P2 ;  /* 0x000000090c0f7c11 */ /* 0x000fca00090f140d */
[----:B------:R0:W5:Y:S04]  /*04c0*/  LDG.E R55, desc[UR4][R14.64] ;  /* 0x000000040e377981 */ /* 0x000168000c1e1900 */
.L_x_35:
[----:B------:R-:W-:Y:S05]  /*04d0*/  BSYNC B0 ;  /* 0x0000000000007941 */ /* 0x000fea0003800000 */
.L_x_34:
[----:B------:R-:W-:Y:S01]  /*04e0*/  ISETP.GE.AND P2, PT, R40, R41, PT ;  /* 0x000000292800720c */ /* 0x000fe20003f46270 */
[----:B------:R-:W-:Y:S01]  /*04f0*/  ULDC.64 UR8, c[0x0][0x238] ;  /* 0x00008e0000087ab9 */ /* 0x000fe20000000a00 */
[----:B------:R-:W-:Y:S01]  /*0500*/  IADD3.X R45, R56, R9, RZ, P3, !PT ;  /* 0x00000009382d7210 */ /* 0x000fe20001ffe4ff */
[----:B------:R-:W-:Y:S01]  /*0510*/  IMAD R9, R57, UR8, RZ ;  /* 0x0000000839097c24 */ /* 0x000fe2000f8e02ff */
[----:B------:R-:W-:Y:S01]  /*0520*/  BSSY B0, `(.L_x_36) ;  /* 0x0000023000007945 */ /* 0x000fe20003800000 */
[----:B------:R-:W-:Y:S01]  /*0530*/  IMAD.MOV.U32 R24, RZ, RZ, R10 ;  /* 0x000000ffff187224 */ /* 0x000fe200078e000a */
[----:B------:R-:W-:Y:S01]  /*0540*/  CS2R R10, SRZ ;  /* 0x00000000000a7805 */ /* 0x000fe2000001ff00 */
[----:B------:R-:W-:Y:S01]  /*0550*/  IMAD R47, R27, UR6, R16 ;  /* 0x000000061b2f7c24 */ /* 0x000fe2000f8e0210 */
[----:B------:R-:W-:Y:S01]  /*0560*/  CS2R R12, SRZ ;  /* 0x00000000000c7805 */ /* 0x000fe2000001ff00 */
[C---:B------:R-:W-:Y:S01]  /*0570*/  IMAD R29, R54.reuse, UR9, R9 ;  /* 0x00000009361d7c24 */ /* 0x040fe2000f8e0209 */
[----:B------:R-:W-:Y:S01]  /*0580*/  CS2R R8, SRZ ;  /* 0x0000000000087805 */ /* 0x000fe2000001ff00 */
[----:B------:R-:W-:Y:S01]  /*0590*/  IMAD.WIDE.U32 R24, R54, UR8, R24 ;  /* 0x0000000836187c25 */ /* 0x000fe2000f8e0018 */
[----:B0-----:R-:W-:-:S02]  /*05a0*/  CS2R R14, SRZ ;  /* 0x00000000000e7805 */ /* 0x001fc4000001ff00 */
[----:B------:R-:W-:Y:S02]  /*05b0*/  CS2R R20, SRZ ;  /* 0x0000000000147805 */ /* 0x000fe4000001ff00 */
[----:B------:R-:W-:Y:S01]  /*05c0*/  CS2R R16, SRZ ;  /* 0x0000000000107805 */ /* 0x000fe2000001ff00 */
[----:B------:R-:W-:Y:S01]  /*05d0*/  VIADD R58, R40, 0x10 ;  /* 0x00000010283a7836 */ /* 0x000fe20000000000 */
[----:B------:R-:W-:Y:S01]  /*05e0*/  CS2R R18, SRZ ;  /* 0x0000000000127805 */ /* 0x000fe2000001ff00 */
[----:B------:R-:W-:Y:S01]  /*05f0*/  IMAD.WIDE.U32 R26, R26, UR6, R42 ;  /* 0x000000061a1a7c25 */ /* 0x000fe2000f8e002a */
[----:B------:R-:W-:Y:S02]  /*0600*/  CS2R R22, SRZ ;  /* 0x0000000000167805 */ /* 0x000fe4000001ff00 */
[----:B------:R-:W-:Y:S02]  /*0610*/  IADD3 R29, R25, R29, RZ ;  /* 0x0000001d191d7210 */ /* 0x000fe40007ffe0ff */
[----:B------:R-:W-:Y:S01]  /*0620*/  ISETP.GE.AND P3, PT, R58, R41, PT ;  /* 0x000000293a00720c */ /* 0x000fe20003f66270 */
[----:B------:R-:W-:-:S04]  /*0630*/  IMAD.WIDE R44, R5, 0x20, R44 ;  /* 0x00000020052c7825 */ /* 0x000fc800078e022c */
[----:B------:R-:W-:Y:S01]  /*0640*/  IMAD.IADD R47, R27, 0x1, R47 ;  /* 0x000000011b2f7824 */ /* 0x000fe200078e022f */
[----:B------:R-:W-:Y:S07]  /*0650*/  @P2 BRA `(.L_x_37) ;  /* 0x00000000003c2947 */ /* 0x000fee0003800000 */
[----:B------:R-:W-:Y:S01]  /*0660*/  ULDC.64 UR8, c[0x0][0x228] ;  /* 0x00008a0000087ab9 */ /* 0x000fe20000000a00 */
[----:B------:R-:W-:Y:S01]  /*0670*/  IMAD.MOV.U32 R28, RZ, RZ, R24 ;  /* 0x000000ffff1c7224 */ /* 0x000fe200078e0018 */
[----:B------:R-:W-:Y:S01]  /*0680*/  ULDC.64 UR10, c[0x0][0x210] ;  /* 0x00008400000a7ab9 */ /* 0x000fe20000000a00 */
[----:B------:R-:W-:Y:S02]  /*0690*/  IMAD R31, R45, UR8, RZ ;  /* 0x000000082d1f7c24 */ /* 0x000fe4000f8e02ff */
[----:B------:R-:W-:Y:S02]  /*06a0*/  VIADD R30, R42, 0x80 ;  /* 0x000000802a1e7836 */ /* 0x000fe40000000000 */
[----:B------:R-:W-:Y:S01]  /*06b0*/  IMAD.WIDE.U32 R32, R44, UR8, R28 ;  /* 0x000000082c207c25 */ /* 0x000fe2000f8e001c */
[----:B------:R-:W-:Y:S02]  /*06c0*/  ULDC UR8, c[0x0][0x21c] ;  /* 0x0000870000087ab9 */ /* 0x000fe40000000800 */
[----:B------:R-:W-:Y:S01]  /*06d0*/  ISETP.GE.AND P4, PT, R42, UR8, PT ;  /* 0x000000082a007c0c */ /* 0x000fe2000bf86270 */
[----:B------:R-:W-:Y:S01]  /*06e0*/  IMAD R31, R44, UR9, R31 ;  /* 0x000000092c1f7c24 */ /* 0x000fe2000f8e021f */
[----:B------:R-:W-:-:S02]  /*06f0*/  ISETP.GE.AND P5, PT, R30, UR8, PT ;  /* 0x000000081e007c0c */ /* 0x000fc4000bfa6270 */
[----:B------:R-:W-:Y:S01]  /*0700*/  LEA R30, P6, R32, UR10, 0x1 ;  /* 0x0000000a201e7c11 */ /* 0x000fe2000f8c08ff */
[----:B------:R-:W-:-:S05]  /*0710*/  IMAD.IADD R31, R33, 0x1, R31 ;  /* 0x00000001211f7824 */ /* 0x000fca00078e021f */
[----:B------:R-:W-:-:S05]  /*0720*/  LEA.HI.X R31, R32, UR11, R31, 0x1, P6 ;  /* 0x0000000b201f7c11 */ /* 0x000fca000b0f0c1f */
[----:B------:R0:W5:Y:S04]  /*0730*/  @!P4 LDG.E.128 R8, desc[UR4][R30.64] ;  /* 0x000000041e08c981 */ /* 0x000168000c1e1d00 */
[----:B------:R0:W5:Y:S02]  /*0740*/  @!P5 LDG.E.128 R16, desc[UR4][R30.64+0x100] ;  /* 0x000100041e10d981 */ /* 0x000164000c1e1d00 */
.L_x_37:
[----:B------:R-:W-:Y:S05]  /*0750*/  BSYNC B0 ;  /* 0x0000000000007941 */ /* 0x000fea0003800000 */
.L_x_36:
[----:B------:R-:W-:Y:S04]  /*0760*/  BSSY B0, `(.L_x_38) ;  /* 0x0000013000007945 */ /* 0x000fe80003800000 */
[----:B------:R-:W-:Y:S05]  /*0770*/  @P3 BRA `(.L_x_39) ;  /* 0x0000000000443947 */ /* 0x000fea0003800000 */
[----:B0-----:R-:W-:Y:S01]  /*0780*/  IADD3 R31, P4, R44, 0x10, RZ ;  /* 0x000000102c1f7810 */ /* 0x001fe20007f9e0ff */
[----:B------:R-:W-:Y:S01]  /*0790*/  ULDC.64 UR8, c[0x0][0x228] ;  /* 0x00008a0000087ab9 */ /* 0x000fe20000000a00 */
[----:B------:R-:W-:Y:S02]  /*07a0*/  ULDC.64 UR10, c[0x0][0x210] ;  /* 0x00008400000a7ab9 */ /* 0x000fe40000000a00 */
[----:B------:R-:W-:-:S05]  /*07b0*/  IADD3.X R25, RZ, R45, RZ, P4, !PT ;  /* 0x0000002dff197210 */ /* 0x000fca00027fe4ff */
[----:B------:R-:W-:Y:S02]  /*07c0*/  IMAD R28, R25, UR8, RZ ;  /* 0x00000008191c7c24 */ /* 0x000fe4000f8e02ff */
[----:B------:R-:W-:Y:S02]  /*07d0*/  IMAD.MOV.U32 R25, RZ, RZ, R29 ;  /* 0x000000ffff197224 */ /* 0x000fe400078e001d */
[C---:B------:R-:W-:Y:S02]  /*07e0*/  VIADD R29, R42.reuse, 0x80 ;  /* 0x000000802a1d7836 */ /* 0x040fe40000000000 */
[C---:B------:R-:W-:Y:S01]  /*07f0*/  IMAD.WIDE.U32 R24, R31.reuse, UR8, R24 ;  /* 0x000000081f187c25 */ /* 0x040fe2000f8e0018 */
        /* <DEDUP_REMOVED lines=9> */
.L_x_39:
[----:B------:R-:W-:Y:S05]  /*0890*/  BSYNC B0 ;  /* 0x0000000000007941 */ /* 0x000fea0003800000 */
.L_x_38:
[----:B------:R-:W-:Y:S01]  /*08a0*/  ULDC.64 UR8, c[0x0][0x258] ;  /* 0x0000960000087ab9 */ /* 0x000fe20000000a00 */
[----:B------:R-:W-:Y:S01]  /*08b0*/  MOV R46, R26 ;  /* 0x0000001a002e7202 */ /* 0x000fe20000000f00 */
[----:B------:R-:W-:Y:S01]  /*08c0*/  IMAD R27, R57, UR8, RZ ;  /* 0x00000008391b7c24 */ /* 0x000fe2000f8e02ff */
[----:B------:R-:W-:Y:S01]  /*08d0*/  BSSY B0, `(.L_x_40) ;  /* 0x000001c000007945 */ /* 0x000fe20003800000 */
[----:B------:R-:W-:Y:S02]  /*08e0*/  CS2R R24, SRZ ;  /* 0x0000000000187805 */ /* 0x000fe4000001ff00 */
[----:B-1----:R-:W-:Y:S01]  /*08f0*/  CS2R R28, SRZ ;  /* 0x00000000001c7805 */ /* 0x002fe2000001ff00 */
[----:B------:R-:W-:Y:S01]  /*0900*/  IMAD.WIDE.U32 R46, R54, UR8, R46 ;  /* 0x00000008362e7c25 */ /* 0x000fe2000f8e002e */
[----:B0-----:R-:W-:Y:S02]  /*0910*/  CS2R R30, SRZ ;  /* 0x00000000001e7805 */ /* 0x001fe4000001ff00 */
[----:B------:R-:W-:-:S02]  /*0920*/  CS2R R36, SRZ ;  /* 0x0000000000247805 */ /* 0x000fc4000001ff00 */
[----:B------:R-:W-:Y:S01]  /*0930*/  CS2R R32, SRZ ;  /* 0x0000000000207805 */ /* 0x000fe2000001ff00 */
[----:B------:R-:W-:Y:S01]  /*0940*/  IMAD R49, R54, UR9, R27 ;  /* 0x0000000936317c24 */ /* 0x000fe2000f8e021b */
[----:B------:R-:W-:Y:S02]  /*0950*/  CS2R R26, SRZ ;  /* 0x00000000001a7805 */ /* 0x000fe4000001ff00 */
[----:B------:R-:W-:Y:S02]  /*0960*/  CS2R R34, SRZ ;  /* 0x0000000000227805 */ /* 0x000fe4000001ff00 */
[----:B------:R-:W-:Y:S01]  /*0970*/  CS2R R38, SRZ ;  /* 0x0000000000267805 */ /* 0x000fe2000001ff00 */
[----:B------:R-:W-:Y:S01]  /*0980*/  IMAD.IADD R49, R47, 0x1, R49 ;  /* 0x000000012f317824 */ /* 0x000fe200078e0231 */
[----:B------:R-:W-:Y:S06]  /*0990*/  @P2 BRA `(.L_x_41) ;  /* 0x00000000003c2947 */ /* 0x000fec0003800000 */
[----:B------:R-:W-:Y:S01]  /*09a0*/  ULDC.64 UR8, c[0x0][0x248] ;  /* 0x0000920000087ab9 */ /* 0x000fe20000000a00 */
[C---:B------:R-:W-:Y:S01]  /*09b0*/  VIADD R52, R42.reuse, 0x80 ;  /* 0x000000802a347836 */ /* 0x040fe20000000000 */
[----:B------:R-:W-:Y:S01]  /*09c0*/  ULDC UR10, c[0x0][0x21c] ;  /* 0x00008700000a7ab9 */ /* 0x000fe20000000800 */
[----:B------:R-:W-:Y:S01]  /*09d0*/  IMAD R53, R45, UR8, RZ ;  /* 0x000000082d357c24 */ /* 0x000fe2000f8e02ff */
[----:B------:R-:W-:Y:S01]  /*09e0*/  ISETP.GE.AND P4, PT, R42, UR10, PT ;  /* 0x0000000a2a007c0c */ /* 0x000fe2000bf86270 */
[----:B------:R-:W-:Y:S01]  /*09f0*/  IMAD.MOV.U32 R48, RZ, RZ, R46 ;  /* 0x000000ffff307224 */ /* 0x000fe200078e002e */
[----:B------:R-:W-:Y:S01]  /*0a00*/  ISETP.GE.AND P5, PT, R52, UR10, PT ;  /* 0x0000000a34007c0c */ /* 0x000fe2000bfa6270 */
[C---:B------:R-:W-:Y:S02]  /*0a10*/  IMAD R53, R44.reuse, UR9, R53 ;  /* 0x000000092c357c24 */ /* 0x040fe4000f8e0235 */
[----:B------:R-:W-:Y:S01]  /*0a20*/  IMAD.WIDE.U32 R50, R44, UR8, R48 ;  /* 0x000000082c327c25 */ /* 0x000fe2000f8e0030 */
[----:B------:R-:W-:-:S02]  /*0a30*/  ULDC.64 UR8, c[0x0][0x240] ;  /* 0x0000900000087ab9 */ /* 0x000fc40000000a00 */
[----:B------:R-:W-:Y:S02]  /*0a40*/  LEA R52, P2, R50, UR8, 0x1 ;  /* 0x0000000832347c11 */ /* 0x000fe4000f8408ff */
[----:B------:R-:W-:-:S04]  /*0a50*/  IADD3 R51, R51, R53, RZ ;  /* 0x0000003533337210 */ /* 0x000fc80007ffe0ff */
[----:B------:R-:W-:-:S05]  /*0a60*/  LEA.HI.X R53, R50, UR9, R51, 0x1, P2 ;  /* 0x0000000932357c11 */ /* 0x000fca00090f0c33 */
[----:B------:R0:W5:Y:S04]  /*0a70*/  @!P4 LDG.E.128 R24, desc[UR4][R52.64] ;  /* 0x000000043418c981 */ /* 0x000168000c1e1d00 */
[----:B------:R0:W5:Y:S02]  /*0a80*/  @!P5 LDG.E.128 R32, desc[UR4][R52.64+0x100] ;  /* 0x000100043420d981 */ /* 0x000164000c1e1d00 */
.L_x_41:
[----:B------:R-:W-:Y:S05]  /*0a90*/  BSYNC B0 ;  /* 0x0000000000007941 */ /* 0x000fea0003800000 */
.L_x_40:
[----:B------:R-:W-:Y:S04]  /*0aa0*/  BSSY B0, `(.L_x_42) ;  /* 0x0000013000007945 */ /* 0x000fe80003800000 */
[----:B------:R-:W-:Y:S05]  /*0ab0*/  @P3 BRA `(.L_x_43) ;  /* 0x0000000000443947 */ /* 0x000fea0003800000 */
[----:B------:R-:W-:Y:S01]  /*0ac0*/  IADD3 R43, P2, R44, 0x10, RZ ;  /* 0x000000102c2b7810 */ /* 0x000fe20007f5e0ff */
[----:B------:R-:W-:Y:S01]  /*0ad0*/  ULDC.64 UR10, c[0x0][0x248] ;  /* 0x00009200000a7ab9 */ /* 0x000fe20000000a00 */
[----:B------:R-:W-:Y:S01]  /*0ae0*/  IMAD.MOV.U32 R47, RZ, RZ, R49 ;  /* 0x000000ffff2f7224 */ /* 0x000fe200078e0031 */
[----:B------:R-:W-:Y:S02]  /*0af0*/  ULDC UR8, c[0x0][0x21c] ;  /* 0x0000870000087ab9 */ /* 0x000fe40000000800 */
[----:B------:R-:W-:Y:S01]  /*0b00*/  IMAD.X R44, RZ, RZ, R45, P2 ;  /* 0x000000ffff2c7224 */ /* 0x000fe200010e062d */
[C---:B------:R-:W-:Y:S01]  /*0b10*/  ISETP.GE.AND P3, PT, R42.reuse, UR8, PT ;  /* 0x000000082a007c0c */ /* 0x040fe2000bf66270 */
[----:B------:R-:W-:Y:S02]  /*0b20*/  VIADD R45, R42, 0x80 ;  /* 0x000000802a2d7836 */ /* 0x000fe40000000000 */
[----:B------:R-:W-:Y:S02]  /*0b30*/  IMAD R44, R44, UR10, RZ ;  /* 0x0000000a2c2c7c24 */ /* 0x000fe4000f8e02ff */
[----:B------:R-:W-:Y:S01]  /*0b40*/  IMAD.WIDE.U32 R46, R43, UR10, R46 ;  /* 0x0000000a2b2e7c25 */ /* 0x000fe2000f8e002e */
[----:B------:R-:W-:-:S03]  /*0b50*/  ISETP.GE.AND P4, PT, R45, UR8, PT ;  /* 0x000000082d007c0c */ /* 0x000fc6000bf86270 */
[----:B------:R-:W-:Y:S01]  /*0b60*/  IMAD R43, R43, UR11, R44 ;  /* 0x0000000b2b2b7c24 */ /* 0x000fe2000f8e022c */
[----:B------:R-:W-:Y:S02]  /*0b70*/  ULDC.64 UR10, c[0x0][0x240] ;  /* 0x00009000000a7ab9 */ /* 0x000fe40000000a00 */
[----:B------:R-:W-:Y:S02]  /*0b80*/  LEA R42, P2, R46, UR10, 0x1 ;  /* 0x0000000a2e2a7c11 */ /* 0x000fe4000f8408ff */
[----:B------:R-:W-:-:S04]  /*0b90*/  IADD3 R43, R47, R43, RZ ;  /* 0x0000002b2f2b7210 */ /* 0x000fc80007ffe0ff */
[----:B------:R-:W-:-:S05]  /*0ba0*/  LEA.HI.X R43, R46, UR11, R43, 0x1, P2 ;  /* 0x0000000b2e2b7c11 */ /* 0x000fca00090f0c2b */
[----:B------:R1:W5:Y:S04]  /*0bb0*/  @!P3 LDG.E.128 R28, desc[UR4][R42.64] ;  /* 0x000000042a1cb981 */ /* 0x000368000c1e1d00 */
[----:B------:R1:W5:Y:S02]  /*0bc0*/  @!P4 LDG.E.128 R36, desc[UR4][R42.64+0x100] ;  /* 0x000100042a24c981 */ /* 0x000364000c1e1d00 */
.L_x_43:
[----:B------:R-:W-:Y:S05]  /*0bd0*/  BSYNC B0 ;  /* 0x0000000000007941 */ /* 0x000fea0003800000 */
.L_x_42:
[C---:B-1---5:R-:W-:Y:S01]  /*0be0*/  LOP3.LUT R42, R8.reuse, 0xffff0000, RZ, 0xc0, !PT ;  /* 0xffff0000082a7812 */ /* 0x062fe200078ec0ff */
[----:B------:R-:W-:Y:S01]  /*0bf0*/  IMAD.U32 R8, R8, 0x10000, RZ ;  /* 0x0001000008087824 */ /* 0x000fe200078e00ff */
[C---:B------:R-:W-:Y:S01]  /*0c00*/  LOP3.LUT R51, R24.reuse, 0xffff0000, RZ, 0xc0, !PT ;  /* 0xffff000018337812 */ /* 0x040fe200078ec0ff */
[----:B------:R-:W-:Y:S01]  /*0c10*/  IMAD.U32 R47, R24, 0x10000, RZ ;  /* 0x00010000182f7824 */ /* 0x000fe200078e00ff */
[----:B------:R-:W-:Y:S01]  /*0c20*/  LOP3.LUT R50, R12, 0xffff0000, RZ, 0xc0, !PT ;  /* 0xffff00000c327812 */ /* 0x000fe200078ec0ff */
[----:B------:R-:W-:Y:S01]  /*0c30*/  IMAD.U32 R48, R26, 0x10000, RZ ;  /* 0x000100001a307824 */ /* 0x000fe200078e00ff */
[----:B0-----:R-:W-:Y:S01]  /*0c40*/  LOP3.LUT R53, R28, 0xffff0000, RZ, 0xc0, !PT ;  /* 0xffff00001c357812 */ /* 0x001fe200078ec0ff */
[----:B------:R-:W-:Y:S01]  /*0c50*/  FMUL.FTZ R51, R42, R51 ;  /* 0x000000332a337220 */ /* 0x000fe20000410000 */
[----:B------:R-:W-:Y:S01]  /*0c60*/  LOP3.LUT R45, R26, 0xffff0000, RZ, 0xc0, !PT ;  /* 0xffff00001a2d7812 */ /* 0x000fe200078ec0ff */
[----:B------:R-:W-:Y:S01]  /*0c70*/  IMAD.U32 R12, R12, 0x10000, RZ ;  /* 0x000100000c0c7824 */ /* 0x000fe200078e00ff */
[C---:B------:R-:W-:Y:S01]  /*0c80*/  SHF.L.U32 R24, R27.reuse, 0x10, RZ ;  /* 0x000000101b187819 */ /* 0x040fe200000006ff */
[----:B------:R-:W-:Y:S01]  /*0c90*/  FMUL.FTZ R53, R50, R53 ;  /* 0x0000003532357220 */ /* 0x000fe20000410000 */
[----:B------:R-:W-:Y:S01]  /*0ca0*/  LOP3.LUT R26, R27, 0xffff0000, RZ, 0xc0, !PT ;  /* 0xffff00001b1a7812 */ /* 0x000fe200078ec0ff */
[----:B------:R-:W-:Y:S01]  /*0cb0*/  IMAD.U32 R27, R28, 0x10000, RZ ;  /* 0x000100001c1b7824 */ /* 0x000fe200078e00ff */
[----:B------:R-:W-:Y:S01]  /*0cc0*/  SHF.L.U32 R46, R25, 0x10, RZ ;  /* 0x00000010192e7819 */ /* 0x000fe200000006ff */
[----:B------:R-:W-:-:S02]  /*0cd0*/  IMAD.U32 R43, R9, 0x10000, RZ ;  /* 0x00010000092b7824 */ /* 0x000fc400078e00ff */
[----:B------:R-:W-:Y:S01]  /*0ce0*/  FFMA.FTZ R28, R8, R47, R51 ;  /* 0x0000002f081c7223 */ /* 0x000fe20000010033 */
[----:B------:R-:W-:Y:S01]  /*0cf0*/  SHF.L.U32 R47, R29, 0x10, RZ ;  /* 0x000000101d2f7819 */ /* 0x000fe200000006ff */
[----:B------:R-:W-:Y:S02]  /*0d00*/  IMAD.U32 R8, R13, 0x10000, RZ ;  /* 0x000100000d087824 */ /* 0x000fe400078e00ff */
        /* <DEDUP_REMOVED lines=9> */
[C---:B------:R-:W-:Y:S01]  /*0da0*/  IMAD.U32 R28, R14.reuse, 0x10000, RZ ;  /* 0x000100000e1c7824 */ /* 0x040fe200078e00ff */
[----:B------:R-:W-:Y:S01]  /*0db0*/  LOP3.LUT R27, R14, 0xffff0000, RZ, 0xc0, !PT ;  /* 0xffff00000e1b7812 */ /* 0x000fe200078ec0ff */
[C---:B------:R-:W-:Y:S01]  /*0dc0*/  IMAD.U32 R8, R15.reuse, 0x10000, RZ ;  /* 0x000100000f087824 */ /* 0x040fe200078e00ff */
[----:B------:R-:W-:Y:S01]  /*0dd0*/  LOP3.LUT R14, R15, 0xffff0000, RZ, 0xc0, !PT ;  /* 0xffff00000f0e7812 */ /* 0x000fe200078ec0ff */
[----:B------:R-:W-:Y:S01]  /*0de0*/  FFMA.FTZ R29, R12, R29, R47 ;  /* 0x0000001d0c1d7223 */ /* 0x000fe2000001002f */
[----:B------:R-:W-:Y:S01]  /*0df0*/  IMAD.U32 R15, R30, 0x10000, RZ ;  /* 0x000100001e0f7824 */ /* 0x000fe200078e00ff */
[----:B------:R-:W-:Y:S01]  /*0e00*/  LOP3.LUT R10, R10, 0xffff0000, RZ, 0xc0, !PT ;  /* 0xffff00000a0a7812 */ /* 0x000fe200078ec0ff */
[----:B------:R-:W-:Y:S01]  /*0e10*/  FFMA.FTZ R25, R25, R48, R44 ;  /* 0x0000003019197223 */ /* 0x000fe2000001002c */
[----:B------:R-:W-:Y:S01]  /*0e20*/  LOP3.LUT R30, R30, 0xffff0000, RZ, 0xc0, !PT ;  /* 0xffff00001e1e7812 */ /* 0x000fe200078ec0ff */
[----:B------:R-:W-:Y:S01]  /*0e30*/  FFMA.FTZ R44, R28, R15, R29 ;  /* 0x0000000f1c2c7223 */ /* 0x000fe2000001001d */
[----:B------:R-:W-:-:S02]  /*0e40*/  IMAD.U32 R9, R11, 0x10000, RZ ;  /* 0x000100000b097824 */ /* 0x000fc400078e00ff */
[----:B------:R-:W-:Y:S01]  /*0e50*/  FFMA.FTZ R42, R10, R45, R25 ;  /* 0x0000002d0a2a7223 */ /* 0x000fe20000010019 */
[----:B------:R-:W-:Y:S01]  /*0e60*/  SHF.L.U32 R13, R31, 0x10, RZ ;  /* 0x000000101f0d7819 */ /* 0x000fe200000006ff */
[----:B------:R-:W-:Y:S01]  /*0e70*/  FFMA.FTZ R45, R27, R30, R44 ;  /* 0x0000001e1b2d7223 */ /* 0x000fe2000001002c */
[----:B------:R-:W-:Y:S01]  /*0e80*/  LOP3.LUT R11, R11, 0xffff0000, RZ, 0xc0, !PT ;  /* 0xffff00000b0b7812 */ /* 0x000fe200078ec0ff */
[----:B------:R-:W-:Y:S01]  /*0e90*/  FFMA.FTZ R42, R9, R24, R42 ;  /* 0x00000018092a7223 */ /* 0x000fe2000001002a */
[----:B------:R-:W-:Y:S01]  /*0ea0*/  LOP3.LUT R31, R31, 0xffff0000, RZ, 0xc0, !PT ;  /* 0xffff00001f1f7812 */ /* 0x000fe200078ec0ff */
[----:B------:R-:W-:Y:S01]  /*0eb0*/  FFMA.FTZ R45, R8, R13, R45 ;  /* 0x0000000d082d7223 */ /* 0x000fe2000001002d */
[----:B------:R-:W-:Y:S02]  /*0ec0*/  IMAD.U32 R28, R16, 0x10000, RZ ;  /* 0x00010000101c7824 */ /* 0x000fe400078e00ff */
[----:B------:R-:W-:Y:S01]  /*0ed0*/  FFMA.FTZ R13, R11, R26, R42 ;  /* 0x0000001a0b0d7223 */ /* 0x000fe2000001002a */
[----:B------:R-:W-:Y:S01]  /*0ee0*/  IMAD.U32 R43, R32, 0x10000, RZ ;  /* 0x00010000202b7824 */ /* 0x000fe200078e00ff */
[----:B------:R-:W-:Y:S01]  /*0ef0*/  SHF.L.U32 R11, R36, 0x10, RZ ;  /* 0x00000010240b7819 */ /* 0x000fe200000006ff */
[----:B------:R-:W-:-:S02]  /*0f00*/  IMAD.U32 R8, R20, 0x10000, RZ ;  /* 0x0001000014087824 */ /* 0x000fc400078e00ff */
[----:B------:R-:W-:Y:S01]  /*0f10*/  FFMA.FTZ R31, R14, R31, R45 ;  /* 0x0000001f0e1f7223 */ /* 0x000fe2000001002d */
[----:B------:R-:W-:Y:S01]  /*0f20*/  FFMA.FTZ R28, R28, R43, R13 ;  /* 0x0000002b1c1c7223 */ /* 0x000fe2000001000d */
[----:B------:R-:W-:Y:S01]  /*0f30*/  LOP3.LUT R25, R16, 0xffff0000, RZ, 0xc0, !PT ;  /* 0xffff000010197812 */ /* 0x000fe200078ec0ff */
[----:B------:R-:W-:Y:S01]  /*0f40*/  IMAD.U32 R15, R17, 0x10000, RZ ;  /* 0x00010000110f7824 */ /* 0x000fe200078e00ff */
[----:B------:R-:W-:Y:S01]  /*0f50*/  LOP3.LUT R32, R32, 0xffff0000, RZ, 0xc0, !PT ;  /* 0xffff000020207812 */ /* 0x000fe200078ec0ff */
[----:B------:R-:W-:Y:S01]  /*0f60*/  FFMA.FTZ R31, R8, R11, R31 ;  /* 0x0000000b081f7223 */ /* 0x000fe2000001001f */
[----:B------:R-:W-:Y:S01]  /*0f70*/  LOP3.LUT R20, R20, 0xffff0000, RZ, 0xc0, !PT ;  /* 0xffff000014147812 */ /* 0x000fe200078ec0ff */
[----:B------:R-:W-:Y:S01]  /*0f80*/  IMAD.U32 R30, R33, 0x10000, RZ ;  /* 0x00010000211e7824 */ /* 0x000fe200078e00ff */
[----:B------:R-:W-:Y:S01]  /*0f90*/  LOP3.LUT R13, R36, 0xffff0000, RZ, 0xc0, !PT ;  /* 0xffff0000240d7812 */ /* 0x000fe200078ec0ff */
[----:B------:R-:W-:Y:S01]  /*0fa0*/  FFMA.FTZ R28, R25, R32, R28 ;  /* 0x00000020191c7223 */ /* 0x000fe2000001001c */
[----:B------:R-:W-:Y:S01]  /*0fb0*/  IMAD.U32 R8, R21, 0x10000, RZ ;  /* 0x0001000015087824 */ /* 0x000fe200078e00ff */
[----:B------:R-:W-:Y:S01]  /*0fc0*/  LOP3.LUT R17, R17, 0xffff0000, RZ, 0xc0, !PT ;  /* 0xffff000011117812 */ /* 0x000fe200078ec0ff */
        /* <DEDUP_REMOVED lines=25> */
[----:B------:R-:W-:Y:S01]  /*1160*/  LOP3.LUT R19, R19, 0xffff0000, RZ, 0xc0, !PT ;  /* 0xffff000013137812 */ /* 0x000fe200078ec0ff */
[----:B------:R-:W-:Y:S01]  /*1170*/  FFMA.FTZ R10, R10, R9, R17 ;  /* 0x000000090a0a7223 */ /* 0x000fe20000010011 */
[----:B------:R-:W-:Y:S01]  /*1180*/  LOP3.LUT R16, R35, 0xffff0000, RZ, 0xc0, !PT ;  /* 0xffff000023107812 */ /* 0x000fe200078ec0ff */
[----:B------:R-:W-:Y:S01]  /*1190*/  FFMA.FTZ R8, R8, R11, R13 ;  /* 0x0000000b08087223 */ /* 0x000fe2000001000d */
[----:B------:R-:W-:Y:S01]  /*11a0*/  LOP3.LUT R23, R23, 0xffff0000, RZ, 0xc0, !PT ;  /* 0xffff000017177812 */ /* 0x000fe200078ec0ff */
[----:B------:R-:W-:Y:S01]  /*11b0*/  @P0 IMAD R3, R0, 0x20, R3 ;  /* 0x0000002000030824 */ /* 0x000fe200078e0203 */
[----:B------:R-:W-:Y:S01]  /*11c0*/  LOP3.LUT R12, R39, 0xffff0000, RZ, 0xc0, !PT ;  /* 0xffff0000270c7812 */ /* 0x000fe200078ec0ff */
[----:B------:R-:W-:Y:S01]  /*11d0*/  FFMA.FTZ R10, R19, R16, R10 ;  /* 0x00000010130a7223 */ /* 0x000fe2000001000a */
[----:B------:R-:W-:Y:S01]  /*11e0*/  ISETP.NE.AND P2, PT, R6, RZ, PT ;  /* 0x000000ff0600720c */ /* 0x000fe20003f45270 */
[----:B------:R-:W-:Y:S01]  /*11f0*/  BSSY B0, `(.L_x_44) ;  /* 0x000002f000007945 */ /* 0x000fe20003800000 */
[----:B------:R-:W-:-:S02]  /*1200*/  IMAD.MOV.U32 R6, RZ, RZ, RZ ;  /* 0x000000ffff067224 */ /* 0x000fc400078e00ff */
[----:B------:R-:W-:Y:S01]  /*1210*/  FFMA.FTZ R23, R23, R12, R8 ;  /* 0x0000000c17177223 */ /* 0x000fe20000010008 */
[----:B------:R-:W0:Y:S04]  /*1220*/  SHFL.BFLY PT, R9, R10, 0x8, 0x1f ;  /* 0x0d001f000a097f89 */ /* 0x000e2800000e0000 */
[----:B------:R-:W1:Y:S01]  /*1230*/  SHFL.BFLY PT, R8, R23, 0x8, 0x1f ;  /* 0x0d001f0017087f89 */ /* 0x000e6200000e0000 */
[----:B0-----:R-:W-:Y:S01]  /*1240*/  FADD.FTZ R11, R10, R9 ;  /* 0x000000090a0b7221 */ /* 0x001fe20000010000 */
[----:B------:R-:W-:Y:S01]  /*1250*/  @P0 SHF.R.S32.HI R10, RZ, 0x1f, R3 ;  /* 0x0000001fff0a0819 */ /* 0x000fe20000011403 */
[----:B-1----:R-:W-:-:S03]  /*1260*/  FADD.FTZ R15, R23, R8 ;  /* 0x00000008170f7221 */ /* 0x002fc60000010000 */
[----:B------:R-:W-:Y:S01]  /*1270*/  @P0 LEA.HI R10, R10, R3, RZ, 0x5 ;  /* 0x000000030a0a0211 */ /* 0x000fe200078f28ff */
[----:B------:R-:W0:Y:S03]  /*1280*/  SHFL.BFLY PT, R8, R11, 0x4, 0x1f ;  /* 0x0c801f000b087f89 */ /* 0x000e2600000e0000 */
[----:B------:R-:W-:Y:S01]  /*1290*/  @P0 LOP3.LUT R6, R10, 0xffffffe0, RZ, 0xc0, !PT ;  /* 0xffffffe00a060812 */ /* 0x000fe200078ec0ff */
        /* <DEDUP_REMOVED lines=10> */
[----:B-1----:R-:W-:Y:S01]  /*1340*/  FADD.FTZ R16, R13, R14 ;  /* 0x0000000e0d107221 */ /* 0x002fe20000010000 */
[----:B--2---:R-:W-:Y:S01]  /*1350*/  FADD.FTZ R18, R17, R18 ;  /* 0x0000001211127221 */ /* 0x004fe20000010000 */
[----:B------:R-:W-:Y:S06]  /*1360*/  @P2 BRA `(.L_x_45) ;  /* 0x00000000005c2947 */ /* 0x000fec0003800000 */
[----:B------:R-:W1:Y:S01]  /*1370*/  LDC.64 R14, c[0x0][0x278] ;  /* 0x00009e00ff0e7b82 */ /* 0x000e620000000a00 */
[----:B------:R-:W-:Y:S01]  /*1380*/  SHF.R.S32.HI R12, RZ, 0x1f, R6 ;  /* 0x0000001fff0c7819 */ /* 0x000fe20000011406 */
[----:B------:R-:W-:Y:S01]  /*1390*/  ULDC.64 UR8, c[0x0][0x280] ;  /* 0x0000a00000087ab9 */ /* 0x000fe20000000a00 */
[C---:B------:R-:W-:Y:S02]  /*13a0*/  IADD3 R10, P0, R7.reuse, R6, RZ ;  /* 0x00000006070a7210 */ /* 0x040fe40007f1e0ff */
[----:B------:R-:W-:Y:S02]  /*13b0*/  ISETP.GE.AND P2, PT, R40, R41, PT ;  /* 0x000000292800720c */ /* 0x000fe40003f46270 */
[----:B------:R-:W-:Y:S01]  /*13c0*/  LEA.HI.X.SX32 R11, R7, R12, 0x1, P0 ;  /* 0x0000000c070b7211 */ /* 0x000fe200000f0eff */
[C---:B-1----:R-:W-:Y:S02]  /*13d0*/  IMAD R12, R14.reuse, UR7, RZ ;  /* 0x000000070e0c7c24 */ /* 0x042fe4000f8e02ff */
[----:B------:R-:W-:-:S04]  /*13e0*/  IMAD.WIDE.U32 R10, R14, UR6, R10 ;  /* 0x000000060e0a7c25 */ /* 0x000fc8000f8e000a */
[----:B------:R-:W-:-:S05]  /*13f0*/  IMAD R3, R15, UR6, R12 ;  /* 0x000000060f037c24 */ /* 0x000fca000f8e020c */
[----:B------:R-:W-:Y:S01]  /*1400*/  IADD3 R11, R11, R3, RZ ;  /* 0x000000030b0b7210 */ /* 0x000fe20007ffe0ff */
[----:B------:R-:W-:Y:S02]  /*1410*/  IMAD R3, R57, UR8, RZ ;  /* 0x0000000839037c24 */ /* 0x000fe4000f8e02ff */
[----:B------:R-:W-:-:S04]  /*1420*/  IMAD.WIDE.U32 R10, R54, UR8, R10 ;  /* 0x00000008360a7c25 */ /* 0x000fc8000f8e000a */
[----:B------:R-:W-:Y:S01]  /*1430*/  IMAD R13, R54, UR9, R3 ;  /* 0x00000009360d7c24 */ /* 0x000fe2000f8e0203 */
[----:B------:R-:W-:Y:S01]  /*1440*/  IADD3 R3, P0, R40, R10, RZ ;  /* 0x0000000a28037210 */ /* 0x000fe20007f1e0ff */
[----:B------:R-:W-:-:S03]  /*1450*/  ULDC.64 UR8, c[0x0][0x260] ;  /* 0x0000980000087ab9 */ /* 0x000fc60000000a00 */
        /* <DEDUP_REMOVED lines=8> */
.L_x_45:
[----:B------:R-:W-:Y:S05]  /*14e0*/  BSYNC B0 ;  /* 0x0000000000007941 */ /* 0x000fea0003800000 */
.L_x_44:
[----:B------:R-:W-:Y:S01]  /*14f0*/  VIADD R4, R4, 0x1f ;  /* 0x0000001f04047836 */ /* 0x000fe20000000000 */
[----:B-1----:R-:W-:Y:S01]  /*1500*/  SHF.L.U32 R11, R5, 0xd, RZ ;  /* 0x0000000d050b7819 */ /* 0x002fe200000006ff */
[----:B------:R-:W-:Y:S01]  /*1510*/  IMAD.SHL.U32 R10, R6, 0x100, RZ ;  /* 0x00000100060a7824 */ /* 0x000fe200078e00ff */
[----:B------:R-:W-:Y:S01]  /*1520*/  BSSY B0, `(.L_x_46) ;  /* 0x0000027000007945 */ /* 0x000fe20003800000 */
[----:B------:R-:W-:Y:S01]  /*1530*/  IMAD.SHL.U32 R12, R2, 0x4, RZ ;  /* 0x00000004020c7824 */ /* 0x000fe200078e00ff */
[----:B------:R-:W-:Y:S02]  /*1540*/  SHF.R.S32.HI R3, RZ, 0x1f, R4 ;  /* 0x0000001fff037819 */ /* 0x000fe40000011404 */
[----:B------:R-:W-:Y:S02]  /*1550*/  SHF.R.S32.HI R13, RZ, 0x1f, R10 ;  /* 0x0000001fff0d7819 */ /* 0x000fe4000001140a */
[----:B------:R-:W-:Y:S02]  /*1560*/  LEA.HI R3, R3, R4, RZ, 0x5 ;  /* 0x0000000403037211 */ /* 0x000fe400078f28ff */
[----:B------:R-:W-:-:S02]  /*1570*/  IADD3 R10, P0, P2, R10, R12, R11 ;  /* 0x0000000c0a0a7210 */ /* 0x000fc40007a1e00b */
[----:B------:R-:W-:Y:S02]  /*1580*/  LOP3.LUT R4, R3, 0xffffffe0, RZ, 0xc0, !PT ;  /* 0xffffffe003047812 */ /* 0x000fe400078ec0ff */
[----:B------:R-:W-:Y:S02]  /*1590*/  SHF.R.S32.HI R14, RZ, 0x1f, R11 ;  /* 0x0000001fff0e7819 */ /* 0x000fe4000001140b */
[----:B------:R-:W-:Y:S01]  /*15a0*/  SHF.R.S32.HI R12, RZ, 0x1f, R12 ;  /* 0x0000001fff0c7819 */ /* 0x000fe2000001140c */
[----:B------:R-:W-:-:S03]  /*15b0*/  IMAD.IADD R3, R4, 0x1, -R7 ;  /* 0x0000000104037824 */ /* 0x000fc600078e0a07 */
[----:B------:R-:W-:Y:S01]  /*15c0*/  IADD3.X R11, R13, R12, R14, P0, P2 ;  /* 0x0000000c0d0b7210 */ /* 0x000fe200007e440e */
[----:B0-----:R-:W-:Y:S01]  /*15d0*/  IMAD R12, R8, UR7, RZ ;  /* 0x00000007080c7c24 */ /* 0x001fe2000f8e02ff */
[----:B------:R-:W-:-:S03]  /*15e0*/  ISETP.GE.OR P1, PT, R2, R3, P1 ;  /* 0x000000030200720c */ /* 0x000fc60000f26670 */
[----:B------:R-:W-:Y:S02]  /*15f0*/  IMAD R9, R9, UR6, R12 ;  /* 0x0000000609097c24 */ /* 0x000fe4000f8e020c */
[----:B------:R-:W-:-:S05]  /*1600*/  IMAD.WIDE.U32 R10, R8, UR6, R10 ;  /* 0x00000006080a7c25 */ /* 0x000fca000f8e000a */
[----:B------:R-:W-:-:S03]  /*1610*/  IADD3 R13, R11, R9, RZ ;  /* 0x000000090b0d7210 */ /* 0x000fc60007ffe0ff */
[----:B------:R-:W-:Y:S05]  /*1620*/  @P1 BRA `(.L_x_47) ;  /* 0x0000000000581947 */ /* 0x000fea0003800000 */
[----:B------:R-:W0:Y:S01]  /*1630*/  LDC.64 R14, c[0x0][0x2a8] ;  /* 0x0000aa00ff0e7b82 */ /* 0x000e220000000a00 */
[----:B------:R-:W-:Y:S01]  /*1640*/  IADD3 R8, P0, P1, R6, R7, R2 ;  /* 0x0000000706087210 */ /* 0x000fe2000791e002 */
[----:B------:R-:W-:Y:S01]  /*1650*/  ULDC.64 UR8, c[0x0][0x2b0] ;  /* 0x0000ac0000087ab9 */ /* 0x000fe20000000a00 */
[----:B------:R-:W-:Y:S02]  /*1660*/  SHF.R.S32.HI R3, RZ, 0x1f, R7 ;  /* 0x0000001fff037819 */ /* 0x000fe40000011407 */
[----:B------:R-:W-:Y:S02]  /*1670*/  SHF.R.S32.HI R6, RZ, 0x1f, R6 ;  /* 0x0000001fff067819 */ /* 0x000fe40000011406 */
[----:B------:R-:W-:-:S04]  /*1680*/  SHF.R.S32.HI R4, RZ, 0x1f, R2 ;  /* 0x0000001fff047819 */ /* 0x000fc80000011402 */
[----:B------:R-:W-:Y:S02]  /*1690*/  IADD3.X R9, R6, R3, R4, P0, P1 ;  /* 0x0000000306097210 */ /* 0x000fe400007e2404 */
[----:B------:R-:W-:Y:S01]  /*16a0*/  FSETP.NEU.FTZ.AND P0, PT, R55, -INF , PT ;  /* 0xff8000003700780b */ /* 0x000fe20003f1d000 */
[C---:B0-----:R-:W-:Y:S02]  /*16b0*/  IMAD R4, R14.reuse, UR7, RZ ;  /* 0x000000070e047c24 */ /* 0x041fe4000f8e02ff */
[----:B------:R-:W-:-:S04]  /*16c0*/  IMAD.WIDE.U32 R6, R14, UR6, R8 ;  /* 0x000000060e067c25 */ /* 0x000fc8000f8e0008 */
[----:B------:R-:W-:Y:S02]  /*16d0*/  IMAD R3, R15, UR6, R4 ;  /* 0x000000060f037c24 */ /* 0x000fe4000f8e0204 */
[----:B------:R-:W-:Y:S02]  /*16e0*/  IMAD R9, R57, UR8, RZ ;  /* 0x0000000839097c24 */ /* 0x000fe4000f8e02ff */
[----:B------:R-:W-:Y:S02]  /*16f0*/  IMAD.IADD R7, R7, 0x1, R3 ;  /* 0x0000000107077824 */ /* 0x000fe400078e0203 */
[----:B------:R-:W-:Y:S01]  /*1700*/  FMUL.FTZ R3, R55, 1.4426950216293334961 ;  /* 0x3fb8aa3b37037820 */ /* 0x000fe20000410000 */
[C---:B------:R-:W-:Y:S02]  /*1710*/  IMAD R9, R54.reuse, UR9, R9 ;  /* 0x0000000936097c24 */ /* 0x040fe4000f8e0209 */
[----:B------:R-:W-:Y:S01]  /*1720*/  IMAD.WIDE.U32 R6, R54, UR8, R6 ;  /* 0x0000000836067c25 */ /* 0x000fe2000f8e0006 */
[----:B------:R-:W-:Y:S01]  /*1730*/  ULDC.64 UR8, c[0x0][0x2a0] ;  /* 0x0000a80000087ab9 */ /* 0x000fe20000000a00 */
[----:B------:R-:W-:-:S02]  /*1740*/  FSEL R3, R3, RZ, P0 ;  /* 0x000000ff03037208 */ /* 0x000fc40000000000 */
[----:B------:R-:W-:Y:S01]  /*1750*/  IMAD.IADD R7, R7, 0x1, R9 ;  /* 0x0000000107077824 */ /* 0x000fe200078e0209 */
[----:B------:R-:W-:-:S04]  /*1760*/  LEA R8, P1, R6, UR8, 0x2 ;  /* 0x0000000806087c11 */ /* 0x000fc8000f8210ff */
[----:B------:R-:W-:-:S05]  /*1770*/  LEA.HI.X R9, R6, UR9, R7, 0x2, P1 ;  /* 0x0000000906097c11 */ /* 0x000fca00088f1407 */
[----:B------:R0:W-:Y:S04]  /*1780*/  STG.E desc[UR4][R8.64], R3 ;  /* 0x0000000308007986 */ /* 0x0001e8000c101904 */
.L_x_47:
[----:B------:R-:W-:Y:S05]  /*1790*/  BSYNC B0 ;  /* 0x0000000000007941 */ /* 0x000fea0003800000 */
.L_x_46:
[----:B------:R-:W-:Y:S01]  /*17a0*/  ULDC.64 UR10, c[0x0][0x2e8] ;  /* 0x0000ba00000a7ab9 */ /* 0x000fe20000000a00 */
[----:B------:R-:W-:Y:S01]  /*17b0*/  ULDC.64 UR8, c[0x0][0x2d8] ;  /* 0x0000b60000087ab9 */ /* 0x000fe20000000a00 */
[----:B------:R-:W-:Y:S01]  /*17c0*/  ISETP.NE.U32.AND P0, PT, RZ, UR10, PT ;  /* 0x0000000aff007c0c */ /* 0x000fe2000bf05070 */
[----:B------:R-:W-:Y:S01]  /*17d0*/  IMAD R57, R57, UR8, RZ ;  /* 0x0000000839397c24 */ /* 0x000fe2000f8e02ff */
[----:B------:R-:W-:Y:S02]  /*17e0*/  MOV R12, R10 ;  /* 0x0000000a000c7202 */ /* 0x000fe40000000f00 */
[----:B------:R-:W-:Y:S01]  /*17f0*/  ISETP.NE.AND.EX P0, PT, RZ, UR11, PT, P0 ;  /* 0x0000000bff007c0c */ /* 0x000fe2000bf05300 */
[C---:B0-----:R-:W-:Y:S02]  /*1800*/  IMAD R3, R54.reuse, UR9, R57 ;  /* 0x0000000936037c24 */ /* 0x041fe4000f8e0239 */
[----:B------:R-:W-:Y:S01]  /*1810*/  IMAD.WIDE.U32 R6, R54, UR8, R12 ;  /* 0x0000000836067c25 */ /* 0x000fe2000f8e000c */
[----:B------:R-:W-:Y:S01]  /*1820*/  ISETP.NE.OR P0, PT, R2, RZ, !P0 ;  /* 0x000000ff0200720c */ /* 0x000fe20004705670 */
[----:B------:R-:W-:-:S02]  /*1830*/  ULDC.64 UR8, c[0x0][0x2b8] ;  /* 0x0000ae0000087ab9 */ /* 0x000fc40000000a00 */
[----:B------:R-:W-:Y:S01]  /*1840*/  IMAD.IADD R3, R7, 0x1, R3 ;  /* 0x0000000107037824 */ /* 0x000fe200078e0203 */
[----:B------:R-:W-:-:S04]  /*1850*/  LEA R8, P1, R6, UR8, 0x2 ;  /* 0x0000000806087c11 */ /* 0x000fc8000f8210ff */
[----:B------:R-:W-:-:S05]  /*1860*/  LEA.HI.X R9, R6, UR9, R3, 0x2, P1 ;  /* 0x0000000906097c11 */ /* 0x000fca00088f1403 */
        /* <DEDUP_REMOVED lines=11> */
[----:B------:R-:W3:Y:S01]  /*1920*/  LDC.64 R2, c[0x0][0x2e8] ;  /* 0x0000ba00ff027b82 */ /* 0x000ee20000000a00 */
[----:B-1----:R-:W-:-:S04]  /*1930*/  IMAD R0, R5, R4, R0 ;  /* 0x0000000405007224 */ /* 0x002fc800078e0200 */
[----:B--2---:R-:W-:-:S04]  /*1940*/  IMAD R5, R0, R7, UR6 ;  /* 0x0000000600057e24 */ /* 0x004fc8000f8e0207 */
[----:B---3--:R-:W-:-:S05]  /*1950*/  IMAD.WIDE R2, R5, 0x4, R2 ;  /* 0x0000000405027825 */ /* 0x008fca00078e0202 */
[----:B------:R-:W-:Y:S01]  /*1960*/  STG.E desc[UR4][R2.64], RZ ;  /* 0x000000ff02007986 */ /* 0x000fe2000c101904 */
[----:B------:R-:W-:Y:S05]  /*1970*/  EXIT ;  /* 0x000000000000794d */ /* 0x000fea0003800000 */
.L_x_48:
        /* <DEDUP_REMOVED lines=16> */
.L_x_140:


//--------------------- .text._ZN7cutlass13device_kernelIN5flash19enable_sm80_to_sm89INS1_16FlashAttnBwdSm80INS1_25CollectiveMainloopBwdSm80ILi1ELi1EN4cute5tupleIJNS5_1CILi64EEES8_NS7_ILi256EEEEEENS_10bfloat16_tEfNS_4arch4Sm80ELb0ELb0ELb0ELb0ELb0ELb0ELb0ELb0ELi2ELi4ELi2ELi2ELb0EEENS1_21CollectiveEpilogueBwdISA_SB_SD_Li256ELb0ELb0ELi4EEENS1_19SingleTileSchedulerILb0ELb0ELb0ELi64EEEEEEEEEvNT_6ParamsE --------------------------
	.section	.text._ZN7cutlass13device_kernelIN5flash19enable_sm80_to_sm89INS1_16FlashAttnBwdSm80INS1_25CollectiveMainloopBwdSm80ILi1ELi1EN4cute5tupleIJNS5_1CILi64EEES8_NS7_ILi256EEEEEENS_10bfloat16_tEfNS_4arch4Sm80ELb0ELb0ELb0ELb0ELb0ELb0ELb0ELb0ELi2ELi4ELi2ELi2ELb0EEENS1_21CollectiveEpilogueBwdISA_SB_SD_Li256ELb0ELb0ELi4EEENS1_19SingleTileSchedulerILb0ELb0ELb0ELi64EEEEEEEEEvNT_6ParamsE,"ax",@progbits
	.align	128
.text._ZN7cutlass13device_kernelIN5flash19enable_sm80_to_sm89INS1_16FlashAttnBwdSm80INS1_25CollectiveMainloopBwdSm80ILi1ELi1EN4cute5tupleIJNS5_1CILi64EEES8_NS7_ILi256EEEEEENS_10bfloat16_tEfNS_4arch4Sm80ELb0ELb0ELb0ELb0ELb0ELb0ELb0ELb0ELi2ELi4ELi2ELi2ELb0EEENS1_21CollectiveEpilogueBwdISA_SB_SD_Li256ELb0ELb0ELi4EEENS1_19SingleTileSchedulerILb0ELb0ELb0ELi64EEEEEEEEEvNT_6ParamsE:
        .type           _ZN7cutlass13device_kernelIN5flash19enable_sm80_to_sm89INS1_16FlashAttnBwdSm80INS1_25CollectiveMainloopBwdSm80ILi1ELi1EN4cute5tupleIJNS5_1CILi64EEES8_NS7_ILi256EEEEEENS_10bfloat16_tEfNS_4arch4Sm80ELb0ELb0ELb0ELb0ELb0ELb0ELb0ELb0ELi2ELi4ELi2ELi2ELb0EEENS1_21CollectiveEpilogueBwdISA_SB_SD_Li256ELb0ELb0ELi4EEENS1_19SingleTileSchedulerILb0ELb0ELb0ELi64EEEEEEEEEvNT_6ParamsE,@function
        .size           _ZN7cutlass13device_kernelIN5flash19enable_sm80_to_sm89INS1_16FlashAttnBwdSm80INS1_25CollectiveMainloopBwdSm80ILi1ELi1EN4cute5tupleIJNS5_1CILi64EEES8_NS7_ILi256EEEEEENS_10bfloat16_tEfNS_4arch4Sm80ELb0ELb0ELb0ELb0ELb0ELb0ELb0ELb0ELi2ELi4ELi2ELi2ELb0EEENS1_21CollectiveEpilogueBwdISA_SB_SD_Li256ELb0ELb0ELi4EEENS1_19SingleTileSchedulerILb0ELb0ELb0ELi64EEEEEEEEEvNT_6ParamsE,(.L_x_141 - _ZN7cutlass13device_kernelIN5flash19enable_sm80_to_sm89INS1_16FlashAttnBwdSm80INS1_25CollectiveMainloopBwdSm80ILi1ELi1EN4cute5tupleIJNS5_1CILi64EEES8_NS7_ILi256EEEEEENS_10bfloat16_tEfNS_4arch4Sm80ELb0ELb0ELb0ELb0ELb0ELb0ELb0ELb0ELi2ELi4ELi2ELi2ELb0EEENS1_21CollectiveEpilogueBwdISA_SB_SD_Li256ELb0ELb0ELi4EEENS1_19SingleTileSchedulerILb0ELb0ELb0ELi64EEEEEEEEEvNT_6ParamsE)
        .other          _ZN7cutlass13device_kernelIN5flash19enable_sm80_to_sm89INS1_16FlashAttnBwdSm80INS1_25CollectiveMainloopBwdSm80ILi1ELi1EN4cute5tupleIJNS5_1CILi64EEES8_NS7_ILi256EEEEEENS_10bfloat16_tEfNS_4arch4Sm80ELb0ELb0ELb0ELb0ELb0ELb0ELb0ELb0ELi2ELi4ELi2ELi2ELb0EEENS1_21CollectiveEpilogueBwdISA_SB_SD_Li256ELb0ELb0ELi4EEENS1_19SingleTileSchedulerILb0ELb0ELb0ELi64EEEEEEEEEvNT_6ParamsE,@"STO_CUDA_ENTRY STV_DEFAULT"
_ZN7cutlass13device_kernelIN5flash19enable_sm80_to_sm89INS1_16FlashAttnBwdSm80INS1_25CollectiveMainloopBwdSm80ILi1ELi1EN4cute5tupleIJNS5_1CILi64EEES8_NS7_ILi256EEEEEENS_10bfloat16_tEfNS_4arch4Sm80ELb0ELb0ELb0ELb0ELb0ELb0ELb0ELb0ELi2ELi4ELi2ELi2ELb0EEENS1_21CollectiveEpilogueBwdISA_SB_SD_Li256ELb0ELb0ELi4EEENS1_19SingleTileSchedulerILb0ELb0ELb0ELi64EEEEEEEEEvNT_6ParamsE:
[----:B------:R-:W-:Y:S01]  /*0000*/  LDC R1, c[0x0][0x28] ;  /* 0x00000a00ff017b82 */ /* 0x000fe20000000800 */
[----:B------:R-:W-:Y:S05]  /*0010*/  EXIT ;  /* 0x000000000000794d */ /* 0x000fea0003800000 */
.L_x_49:
        /* <DEDUP_REMOVED lines=14> */
.L_x_141:


//--------------------- .text._ZN7cutlass13device_kernelIN5flash19enable_sm80_to_sm89INS1_16FlashAttnBwdSm80INS1_25CollectiveMainloopBwdSm80ILi1ELi1EN4cute5tupleIJNS5_1CILi64EEES8_NS7_ILi256EEEEEENS_10bfloat16_tEfNS_4arch4Sm80ELb0ELb0ELb0ELb0ELb0ELb0ELb0ELb0ELi2ELi4ELi2ELi2ELb0EEENS1_24CollectiveEpilogueBwdGQAISA_fSD_Li256ELb0ELb0EEENS1_19SingleTileSchedulerILb0ELb0ELb0ELi64EEEEEEEEEvNT_6ParamsE --------------------------
	.section	.text._ZN7cutlass13device_kernelIN5flash19enable_sm80_to_sm89INS1_16FlashAttnBwdSm80INS1_25CollectiveMainloopBwdSm80ILi1ELi1EN4cute5tupleIJNS5_1CILi64EEES8_NS7_ILi256EEEEEENS_10bfloat16_tEfNS_4arch4Sm80ELb0ELb0ELb0ELb0ELb0ELb0ELb0ELb0ELi2ELi4ELi2ELi2ELb0EEENS1_24CollectiveEpilogueBwdGQAISA_fSD_Li256ELb0ELb0EEENS1_19SingleTileSchedulerILb0ELb0ELb0ELi64EEEEEEEEEvNT_6ParamsE,"ax",@progbits
	.align	128
.text._ZN7cutlass13device_kernelIN5flash19enable_sm80_to_sm89INS1_16FlashAttnBwdSm80INS1_25CollectiveMainloopBwdSm80ILi1ELi1EN4cute5tupleIJNS5_1CILi64EEES8_NS7_ILi256EEEEEENS_10bfloat16_tEfNS_4arch4Sm80ELb0ELb0ELb0ELb0ELb0ELb0ELb0ELb0ELi2ELi4ELi2ELi2ELb0EEENS1_24CollectiveEpilogueBwdGQAISA_fSD_Li256ELb0ELb0EEENS1_19SingleTileSchedulerILb0ELb0ELb0ELi64EEEEEEEEEvNT_6ParamsE:
        .type           _ZN7cutlass13device_kernelIN5flash19enable_sm80_to_sm89INS1_16FlashAttnBwdSm80INS1_25CollectiveMainloopBwdSm80ILi1ELi1EN4cute5tupleIJNS5_1CILi64EEES8_NS7_ILi256EEEEEENS_10bfloat16_tEfNS_4arch4Sm80ELb0ELb0ELb0ELb0ELb0ELb0ELb0ELb0ELi2ELi4ELi2ELi2ELb0EEENS1_24CollectiveEpilogueBwdGQAISA_fSD_Li256ELb0ELb0EEENS1_19SingleTileSchedulerILb0ELb0ELb0ELi64EEEEEEEEEvNT_6ParamsE,@function
        .size           _ZN7cutlass13device_kernelIN5flash19enable_sm80_to_sm89INS1_16FlashAttnBwdSm80INS1_25CollectiveMainloopBwdSm80ILi1ELi1EN4cute5tupleIJNS5_1CILi64EEES8_NS7_ILi256EEEEEENS_10bfloat16_tEfNS_4arch4Sm80ELb0ELb0ELb0ELb0ELb0ELb0ELb0ELb0ELi2ELi4ELi2ELi2ELb0EEENS1_24CollectiveEpilogueBwdGQAISA_fSD_Li256ELb0ELb0EEENS1_19SingleTileSchedulerILb0ELb0ELb0ELi64EEEEEEEEEvNT_6ParamsE,(.L_x_142 - _ZN7cutlass13device_kernelIN5flash19enable_sm80_to_sm89INS1_16FlashAttnBwdSm80INS1_25CollectiveMainloopBwdSm80ILi1ELi1EN4cute5tupleIJNS5_1CILi64EEES8_NS7_ILi256EEEEEENS_10bfloat16_tEfNS_4arch4Sm80ELb0ELb0ELb0ELb0ELb0ELb0ELb0ELb0ELi2ELi4ELi2ELi2ELb0EEENS1_24CollectiveEpilogueBwdGQAISA_fSD_Li256ELb0ELb0EEENS1_19SingleTileSchedulerILb0ELb0ELb0ELi64EEEEEEEEEvNT_6ParamsE)
        .other          _ZN7cutlass13device_kernelIN5flash19enable_sm80_to_sm89INS1_16FlashAttnBwdSm80INS1_25CollectiveMainloopBwdSm80ILi1ELi1EN4cute5tupleIJNS5_1CILi64EEES8_NS7_ILi256EEEEEENS_10bfloat16_tEfNS_4arch4Sm80ELb0ELb0ELb0ELb0ELb0ELb0ELb0ELb0ELi2ELi4ELi2ELi2ELb0EEENS1_24CollectiveEpilogueBwdGQAISA_fSD_Li256ELb0ELb0EEENS1_19SingleTileSchedulerILb0ELb0ELb0ELi64EEEEEEEEEvNT_6ParamsE,@"STO_CUDA_ENTRY STV_DEFAULT"
_ZN7cutlass13device_kernelIN5flash19enable_sm80_to_sm89INS1_16FlashAttnBwdSm80INS1_25CollectiveMainloopBwdSm80ILi1ELi1EN4cute5tupleIJNS5_1CILi64EEES8_NS7_ILi256EEEEEENS_10bfloat16_tEfNS_4arch4Sm80ELb0ELb0ELb0ELb0ELb0ELb0ELb0ELb0ELi2ELi4ELi2ELi2ELb0EEENS1_24CollectiveEpilogueBwdGQAISA_fSD_Li256ELb0ELb0EEENS1_19SingleTileSchedulerILb0ELb0ELb0ELi64EEEEEEEEEvNT_6ParamsE:
[----:B------:R-:W-:Y:S01]  /*0000*/  LDC R1, c[0x0][0x28] ;  /* 0x00000a00ff017b82 */ /* 0x000fe20000000800 */
[----:B------:R-:W-:Y:S05]  /*0010*/  EXIT ;  /* 0x000000000000794d */ /* 0x000fea0003800000 */
.L_x_50:
        /* <DEDUP_REMOVED lines=14> */
.L_x_142:


//--------------------- .text._ZN7cutlass13device_kernelIN5flash19enable_sm80_to_sm89INS1_16FlashAttnBwdSm80INS1_25CollectiveMainloopBwdSm80ILi1ELi1EN4cute5tupleIJNS5_1CILi64EEES8_NS7_ILi256EEEEEENS_10bfloat16_tEfNS_4arch4Sm80ELb0ELb0ELb0ELb1ELb0ELb0ELb0ELb0ELi2ELi4ELi2ELi2ELb0EEENS1_21CollectiveEpilogueBwdISA_SB_SD_Li256ELb1ELb0ELi4EEENS1_19SingleTileSchedulerILb1ELb0ELb0ELi64EEEEEEEEEvNT_6ParamsE --------------------------
	.section	.text._ZN7cutlass13device_kernelIN5flash19enable_sm80_to_sm89INS1_16FlashAttnBwdSm80INS1_25CollectiveMainloopBwdSm80ILi1ELi1EN4cute5tupleIJNS5_1CILi64EEES8_NS7_ILi256EEEEEENS_10bfloat16_tEfNS_4arch4Sm80ELb0ELb0ELb0ELb1ELb0ELb0ELb0ELb0ELi2ELi4ELi2ELi2ELb0EEENS1_21CollectiveEpilogueBwdISA_SB_SD_Li256ELb1ELb0ELi4EEENS1_19SingleTileSchedulerILb1ELb0ELb0ELi64EEEEEEEEEvNT_6ParamsE,"ax",@progbits
	.align	128
.text._ZN7cutlass13device_kernelIN5flash19enable_sm80_to_sm89INS1_16FlashAttnBwdSm80INS1_25CollectiveMainloopBwdSm80ILi1ELi1EN4cute5tupleIJNS5_1CILi64EEES8_NS7_ILi256EEEEEENS_10bfloat16_tEfNS_4arch4Sm80ELb0ELb0ELb0ELb1ELb0ELb0ELb0ELb0ELi2ELi4ELi2ELi2ELb0EEENS1_21CollectiveEpilogueBwdISA_SB_SD_Li256ELb1ELb0ELi4EEENS1_19SingleTileSchedulerILb1ELb0ELb0ELi64EEEEEEEEEvNT_6ParamsE:
        .type           _ZN7cutlass13device_kernelIN5flash19enable_sm80_to_sm89INS1_16FlashAttnBwdSm80INS1_25CollectiveMainloopBwdSm80ILi1ELi1EN4cute5tupleIJNS5_1CILi64EEES8_NS7_ILi256EEEEEENS_10bfloat16_tEfNS_4arch4Sm80ELb0ELb0ELb0ELb1ELb0ELb0ELb0ELb0ELi2ELi4ELi2ELi2ELb0EEENS1_21CollectiveEpilogueBwdISA_SB_SD_Li256ELb1ELb0ELi4EEENS1_19SingleTileSchedulerILb1ELb0ELb0ELi64EEEEEEEEEvNT_6ParamsE,@function
        .size           _ZN7cutlass13device_kernelIN5flash19enable_sm80_to_sm89INS1_16FlashAttnBwdSm80INS1_25CollectiveMainloopBwdSm80ILi1ELi1EN4cute5tupleIJNS5_1CILi64EEES8_NS7_ILi256EEEEEENS_10bfloat16_tEfNS_4arch4Sm80ELb0ELb0ELb0ELb1ELb0ELb0ELb0ELb0ELi2ELi4ELi2ELi2ELb0EEENS1_21CollectiveEpilogueBwdISA_SB_SD_Li256ELb1ELb0ELi4EEENS1_19SingleTileSchedulerILb1ELb0ELb0ELi64EEEEEEEEEvNT_6ParamsE,(.L_x_143 - _ZN7cutlass13device_kernelIN5flash19enable_sm80_to_sm89INS1_16FlashAttnBwdSm80INS1_25CollectiveMainloopBwdSm80ILi1ELi1EN4cute5tupleIJNS5_1CILi64EEES8_NS7_ILi256EEEEEENS_10bfloat16_tEfNS_4arch4Sm80ELb0ELb0ELb0ELb1ELb0ELb0ELb0ELb0ELi2ELi4ELi2ELi2ELb0EEENS1_21CollectiveEpilogueBwdISA_SB_SD_Li256ELb1ELb0ELi4EEENS1_19SingleTileSchedulerILb1ELb0ELb0ELi64EEEEEEEEEvNT_6ParamsE)
        .other          _ZN7cutlass13device_kernelIN5flash19enable_sm80_to_sm89INS1_16FlashAttnBwdSm80INS1_25CollectiveMainloopBwdSm80ILi1ELi1EN4cute5tupleIJNS5_1CILi64EEES8_NS7_ILi256EEEEEENS_10bfloat16_tEfNS_4arch4Sm80ELb0ELb0ELb0ELb1ELb0ELb0ELb0ELb0ELi2ELi4ELi2ELi2ELb0EEENS1_21CollectiveEpilogueBwdISA_SB_SD_Li256ELb1ELb0ELi4EEENS1_19SingleTileSchedulerILb1ELb0ELb0ELi64EEEEEEEEEvNT_6ParamsE,@"STO_CUDA_ENTRY STV_DEFAULT"
_ZN7cutlass13device_kernelIN5flash19enable_sm80_to_sm89INS1_16FlashAttnBwdSm80INS1_25CollectiveMainloopBwdSm80ILi1ELi1EN4cute5tupleIJNS5_1CILi64EEES8_NS7_ILi256EEEEEENS_10bfloat16_tEfNS_4arch4Sm80ELb0ELb0ELb0ELb1ELb0ELb0ELb0ELb0ELi2ELi4ELi2ELi2ELb0EEENS1_21CollectiveEpilogueBwdISA_SB_SD_Li256ELb1ELb0ELi4EEENS1_19SingleTileSchedulerILb1ELb0ELb0ELi64EEEEEEEEEvNT_6ParamsE:
[----:B------:R-:W-:Y:S01]  /*0000*/  LDC R1, c[0x0][0x28] ;  /* 0x00000a00ff017b82 */ /* 0x000fe20000000800 */
[----:B------:R-:W-:Y:S05]  /*0010*/  EXIT ;  /* 0x000000000000794d */ /* 0x000fea0003800000 */
.L_x_51:
        /* <DEDUP_REMOVED lines=14> */
.L_x_143:


//--------------------- .text._ZN7cutlass13device_kernelIN5flash19enable_sm80_to_sm89INS1_16FlashAttnBwdSm80INS1_25CollectiveMainloopBwdSm80ILi1ELi1EN4cute5tupleIJNS5_1CILi64EEES8_NS7_ILi256EEEEEENS_10bfloat16_tEfNS_4arch4Sm80ELb0ELb0ELb0ELb1ELb0ELb0ELb0ELb0ELi2ELi4ELi2ELi2ELb0EEENS1_24CollectiveEpilogueBwdGQAISA_fSD_Li256ELb1ELb0EEENS1_19SingleTileSchedulerILb1ELb0ELb0ELi64EEEEEEEEEvNT_6ParamsE --------------------------
	.section	.text._ZN7cutlass13device_kernelIN5flash19enable_sm80_to_sm89INS1_16FlashAttnBwdSm80INS1_25CollectiveMainloopBwdSm80ILi1ELi1EN4cute5tupleIJNS5_1CILi64EEES8_NS7_ILi256EEEEEENS_10bfloat16_tEfNS_4arch4Sm80ELb0ELb0ELb0ELb1ELb0ELb0ELb0ELb0ELi2ELi4ELi2ELi2ELb0EEENS1_24CollectiveEpilogueBwdGQAISA_fSD_Li256ELb1ELb0EEENS1_19SingleTileSchedulerILb1ELb0ELb0ELi64EEEEEEEEEvNT_6ParamsE,"ax",@progbits
	.align	128
.text._ZN7cutlass13device_kernelIN5flash19enable_sm80_to_sm89INS1_16FlashAttnBwdSm80INS1_25CollectiveMainloopBwdSm80ILi1ELi1EN4cute5tupleIJNS5_1CILi64EEES8_NS7_ILi256EEEEEENS_10bfloat16_tEfNS_4arch4Sm80ELb0ELb0ELb0ELb1ELb0ELb0ELb0ELb0ELi2ELi4ELi2ELi2ELb0EEENS1_24CollectiveEpilogueBwdGQAISA_fSD_Li256ELb1ELb0EEENS1_19SingleTileSchedulerILb1ELb0ELb0ELi64EEEEEEEEEvNT_6ParamsE:
        .type           _ZN7cutlass13device_kernelIN5flash19enable_sm80_to_sm89INS1_16FlashAttnBwdSm80INS1_25CollectiveMainloopBwdSm80ILi1ELi1EN4cute5tupleIJNS5_1CILi64EEES8_NS7_ILi256EEEEEENS_10bfloat16_tEfNS_4arch4Sm80ELb0ELb0ELb0ELb1ELb0ELb0ELb0ELb0ELi2ELi4ELi2ELi2ELb0EEENS1_24CollectiveEpilogueBwdGQAISA_fSD_Li256ELb1ELb0EEENS1_19SingleTileSchedulerILb1ELb0ELb0ELi64EEEEEEEEEvNT_6ParamsE,@function
        .size           _ZN7cutlass13device_kernelIN5flash19enable_sm80_to_sm89INS1_16FlashAttnBwdSm80INS1_25CollectiveMainloopBwdSm80ILi1ELi1EN4cute5tupleIJNS5_1CILi64EEES8_NS7_ILi256EEEEEENS_10bfloat16_tEfNS_4arch4Sm80ELb0ELb0ELb0ELb1ELb0ELb0ELb0ELb0ELi2ELi4ELi2ELi2ELb0EEENS1_24CollectiveEpilogueBwdGQAISA_fSD_Li256ELb1ELb0EEENS1_19SingleTileSchedulerILb1ELb0ELb0ELi64EEEEEEEEEvNT_6ParamsE,(.L_x_144 - _ZN7cutlass13device_kernelIN5flash19enable_sm80_to_sm89INS1_16FlashAttnBwdSm80INS1_25CollectiveMainloopBwdSm80ILi1ELi1EN4cute5tupleIJNS5_1CILi64EEES8_NS7_ILi256EEEEEENS_10bfloat16_tEfNS_4arch4Sm80ELb0ELb0ELb0ELb1ELb0ELb0ELb0ELb0ELi2ELi4ELi2ELi2ELb0EEENS1_24CollectiveEpilogueBwdGQAISA_fSD_Li256ELb1ELb0EEENS1_19SingleTileSchedulerILb1ELb0ELb0ELi64EEEEEEEEEvNT_6ParamsE)
        .other          _ZN7cutlass13device_kernelIN5flash19enable_sm80_to_sm89INS1_16FlashAttnBwdSm80INS1_25CollectiveMainloopBwdSm80ILi1ELi1EN4cute5tupleIJNS5_1CILi64EEES8_NS7_ILi256EEEEEENS_10bfloat16_tEfNS_4arch4Sm80ELb0ELb0ELb0ELb1ELb0ELb0ELb0ELb0ELi2ELi4ELi2ELi2ELb0EEENS1_24CollectiveEpilogueBwdGQAISA_fSD_Li256ELb1ELb0EEENS1_19SingleTileSchedulerILb1ELb0ELb0ELi64EEEEEEEEEvNT_6ParamsE,@"STO_CUDA_ENTRY STV_DEFAULT"
_ZN7cutlass13device_kernelIN5flash19enable_sm80_to_sm89INS1_16FlashAttnBwdSm80INS1_25CollectiveMainloopBwdSm80ILi1ELi1EN4cute5tupleIJNS5_1CILi64EEES8_NS7_ILi256EEEEEENS_10bfloat16_tEfNS_4arch4Sm80ELb0ELb0ELb0ELb1ELb0ELb0ELb0ELb0ELi2ELi4ELi2ELi2ELb0EEENS1_24CollectiveEpilogueBwdGQAISA_fSD_Li256ELb1ELb0EEENS1_19SingleTileSchedulerILb1ELb0ELb0ELi64EEEEEEEEEvNT_6ParamsE:
[----:B------:R-:W-:Y:S01]  /*0000*/  LDC R1, c[0x0][0x28] ;  /* 0x00000a00ff017b82 */ /* 0x000fe20000000800 */
[----:B------:R-:W-:Y:S05]  /*0010*/  EXIT ;  /* 0x000000000000794d */ /* 0x000fea0003800000 */
.L_x_52:
        /* <DEDUP_REMOVED lines=14> */
.L_x_144:


//--------------------- .text._ZN7cutlass13device_kernelIN5flash19enable_sm80_to_sm89INS1_16FlashAttnBwdSm80INS1_25CollectiveMainloopBwdSm80ILi1ELi1EN4cute5tupleIJNS5_1CILi64EEES8_NS7_ILi256EEEEEENS_10bfloat16_tEfNS_4arch4Sm80ELb0ELb1ELb0ELb0ELb0ELb0ELb0ELb0ELi2ELi4ELi2ELi2ELb0EEENS1_21CollectiveEpilogueBwdISA_SB_SD_Li256ELb0ELb0ELi4EEENS1_19SingleTileSchedulerILb0ELb0ELb0ELi64EEEEEEEEEvNT_6ParamsE --------------------------
	.section	.text._ZN7cutlass13device_kernelIN5flash19enable_sm80_to_sm89INS1_16FlashAttnBwdSm80INS1_25CollectiveMainloopBwdSm80ILi1ELi1EN4cute5tupleIJNS5_1CILi64EEES8_NS7_ILi256EEEEEENS_10bfloat16_tEfNS_4arch4Sm80ELb0ELb1ELb0ELb0ELb0ELb0ELb0ELb0ELi2ELi4ELi2ELi2ELb0EEENS1_21CollectiveEpilogueBwdISA_SB_SD_Li256ELb0ELb0ELi4EEENS1_19SingleTileSchedulerILb0ELb0ELb0ELi64EEEEEEEEEvNT_6ParamsE,"ax",@progbits
	.align	128
.text._ZN7cutlass13device_kernelIN5flash19enable_sm80_to_sm89INS1_16FlashAttnBwdSm80INS1_25CollectiveMainloopBwdSm80ILi1ELi1EN4cute5tupleIJNS5_1CILi64EEES8_NS7_ILi256EEEEEENS_10bfloat16_tEfNS_4arch4Sm80ELb0ELb1ELb0ELb0ELb0ELb0ELb0ELb0ELi2ELi4ELi2ELi2ELb0EEENS1_21CollectiveEpilogueBwdISA_SB_SD_Li256ELb0ELb0ELi4EEENS1_19SingleTileSchedulerILb0ELb0ELb0ELi64EEEEEEEEEvNT_6ParamsE:
        .type           _ZN7cutlass13device_kernelIN5flash19enable_sm80_to_sm89INS1_16FlashAttnBwdSm80INS1_25CollectiveMainloopBwdSm80ILi1ELi1EN4cute5tupleIJNS5_1CILi64EEES8_NS7_ILi256EEEEEENS_10bfloat16_tEfNS_4arch4Sm80ELb0ELb1ELb0ELb0ELb0ELb0ELb0ELb0ELi2ELi4ELi2ELi2ELb0EEENS1_21CollectiveEpilogueBwdISA_SB_SD_Li256ELb0ELb0ELi4EEENS1_19SingleTileSchedulerILb0ELb0ELb0ELi64EEEEEEEEEvNT_6ParamsE,@function
        .size           _ZN7cutlass13device_kernelIN5flash19enable_sm80_to_sm89INS1_16FlashAttnBwdSm80INS1_25CollectiveMainloopBwdSm80ILi1ELi1EN4cute5tupleIJNS5_1CILi64EEES8_NS7_ILi256EEEEEENS_10bfloat16_tEfNS_4arch4Sm80ELb0ELb1ELb0ELb0ELb0ELb0ELb0ELb0ELi2ELi4ELi2ELi2ELb0EEENS1_21CollectiveEpilogueBwdISA_SB_SD_Li256ELb0ELb0ELi4EEENS1_19SingleTileSchedulerILb0ELb0ELb0ELi64EEEEEEEEEvNT_6ParamsE,(.L_x_145 - _ZN7cutlass13device_kernelIN5flash19enable_sm80_to_sm89INS1_16FlashAttnBwdSm80INS1_25CollectiveMainloopBwdSm80ILi1ELi1EN4cute5tupleIJNS5_1CILi64EEES8_NS7_ILi256EEEEEENS_10bfloat16_tEfNS_4arch4Sm80ELb0ELb1ELb0ELb0ELb0ELb0ELb0ELb0ELi2ELi4ELi2ELi2ELb0EEENS1_21CollectiveEpilogueBwdISA_SB_SD_Li256ELb0ELb0ELi4EEENS1_19SingleTileSchedulerILb0ELb0ELb0ELi64EEEEEEEEEvNT_6ParamsE)
        .other          _ZN7cutlass13device_kernelIN5flash19enable_sm80_to_sm89INS1_16FlashAttnBwdSm80INS1_25CollectiveMainloopBwdSm80ILi1ELi1EN4cute5tupleIJNS5_1CILi64EEES8_NS7_ILi256EEEEEENS_10bfloat16_tEfNS_4arch4Sm80ELb0ELb1ELb0ELb0ELb0ELb0ELb0ELb0ELi2ELi4ELi2ELi2ELb0EEENS1_21CollectiveEpilogueBwdISA_SB_SD_Li256ELb0ELb0ELi4EEENS1_19SingleTileSchedulerILb0ELb0ELb0ELi64EEEEEEEEEvNT_6ParamsE,@"STO_CUDA_ENTRY STV_DEFAULT"
_ZN7cutlass13device_kernelIN5flash19enable_sm80_to_sm89INS1_16FlashAttnBwdSm80INS1_25CollectiveMainloopBwdSm80ILi1ELi1EN4cute5tupleIJNS5_1CILi64EEES8_NS7_ILi256EEEEEENS_10bfloat16_tEfNS_4arch4Sm80ELb0ELb1ELb0ELb0ELb0ELb0ELb0ELb0ELi2ELi4ELi2ELi2ELb0EEENS1_21CollectiveEpilogueBwdISA_SB_SD_Li256ELb0ELb0ELi4EEENS1_19SingleTileSchedulerILb0ELb0ELb0ELi64EEEEEEEEEvNT_6ParamsE:
[----:B------:R-:W-:Y:S01]  /*0000*/  LDC R1, c[0x0][0x28] ;  /* 0x00000a00ff017b82 */ /* 0x000fe20000000800 */
[----:B------:R-:W-:Y:S05]  /*0010*/  EXIT ;  /* 0x000000000000794d */ /* 0x000fea0003800000 */
.L_x_53:
        /* <DEDUP_REMOVED lines=14> */
.L_x_145:


//--------------------- .text._ZN7cutlass13device_kernelIN5flash19enable_sm80_to_sm89INS1_16FlashAttnBwdSm80INS1_25CollectiveMainloopBwdSm80ILi1ELi1EN4cute5tupleIJNS5_1CILi64EEES8_NS7_ILi256EEEEEENS_10bfloat16_tEfNS_4arch4Sm80ELb0ELb1ELb0ELb0ELb0ELb0ELb0ELb0ELi2ELi4ELi2ELi2ELb0EEENS1_24CollectiveEpilogueBwdGQAISA_fSD_Li256ELb0ELb0EEENS1_19SingleTileSchedulerILb0ELb0ELb0ELi64EEEEEEEEEvNT_6ParamsE --------------------------
	.section	.text._ZN7cutlass13device_kernelIN5flash19enable_sm80_to_sm89INS1_16FlashAttnBwdSm80INS1_25CollectiveMainloopBwdSm80ILi1ELi1EN4cute5tupleIJNS5_1CILi64EEES8_NS7_ILi256EEEEEENS_10bfloat16_tEfNS_4arch4Sm80ELb0ELb1ELb0ELb0ELb0ELb0ELb0ELb0ELi2ELi4ELi2ELi2ELb0EEENS1_24CollectiveEpilogueBwdGQAISA_fSD_Li256ELb0ELb0EEENS1_19SingleTileSchedulerILb0ELb0ELb0ELi64EEEEEEEEEvNT_6ParamsE,"ax",@progbits
	.align	128
.text._ZN7cutlass13device_kernelIN5flash19enable_sm80_to_sm89INS1_16FlashAttnBwdSm80INS1_25CollectiveMainloopBwdSm80ILi1ELi1EN4cute5tupleIJNS5_1CILi64EEES8_NS7_ILi256EEEEEENS_10bfloat16_tEfNS_4arch4Sm80ELb0ELb1ELb0ELb0ELb0ELb0ELb0ELb0ELi2ELi4ELi2ELi2ELb0EEENS1_24CollectiveEpilogueBwdGQAISA_fSD_Li256ELb0ELb0EEENS1_19SingleTileSchedulerILb0ELb0ELb0ELi64EEEEEEEEEvNT_6ParamsE:
        .type           _ZN7cutlass13device_kernelIN5flash19enable_sm80_to_sm89INS1_16FlashAttnBwdSm80INS1_25CollectiveMainloopBwdSm80ILi1ELi1EN4cute5tupleIJNS5_1CILi64EEES8_NS7_ILi256EEEEEENS_10bfloat16_tEfNS_4arch4Sm80ELb0ELb1ELb0ELb0ELb0ELb0ELb0ELb0ELi2ELi4ELi2ELi2ELb0EEENS1_24CollectiveEpilogueBwdGQAISA_fSD_Li256ELb0ELb0EEENS1_19SingleTileSchedulerILb0ELb0ELb0ELi64EEEEEEEEEvNT_6ParamsE,@function
        .size           _ZN7cutlass13device_kernelIN5flash19enable_sm80_to_sm89INS1_16FlashAttnBwdSm80INS1_25CollectiveMainloopBwdSm80ILi1ELi1EN4cute5tupleIJNS5_1CILi64EEES8_NS7_ILi256EEEEEENS_10bfloat16_tEfNS_4arch4Sm80ELb0ELb1ELb0ELb0ELb0ELb0ELb0ELb0ELi2ELi4ELi2ELi2ELb0EEENS1_24CollectiveEpilogueBwdGQAISA_fSD_Li256ELb0ELb0EEENS1_19SingleTileSchedulerILb0ELb0ELb0ELi64EEEEEEEEEvNT_6ParamsE,(.L_x_146 - _ZN7cutlass13device_kernelIN5flash19enable_sm80_to_sm89INS1_16FlashAttnBwdSm80INS1_25CollectiveMainloopBwdSm80ILi1ELi1EN4cute5tupleIJNS5_1CILi64EEES8_NS7_ILi256EEEEEENS_10bfloat16_tEfNS_4arch4Sm80ELb0ELb1ELb0ELb0ELb0ELb0ELb0ELb0ELi2ELi4ELi2ELi2ELb0EEENS1_24CollectiveEpilogueBwdGQAISA_fSD_Li256ELb0ELb0EEENS1_19SingleTileSchedulerILb0ELb0ELb0ELi64EEEEEEEEEvNT_6ParamsE)
        .other          _ZN7cutlass13device_kernelIN5flash19enable_sm80_to_sm89INS1_16FlashAttnBwdSm80INS1_25CollectiveMainloopBwdSm80ILi1ELi1EN4cute5tupleIJNS5_1CILi64EEES8_NS7_ILi256EEEEEENS_10bfloat16_tEfNS_4arch4Sm80ELb0ELb1ELb0ELb0ELb0ELb0ELb0ELb0ELi2ELi4ELi2ELi2ELb0EEENS1_24CollectiveEpilogueBwdGQAISA_fSD_Li256ELb0ELb0EEENS1_19SingleTileSchedulerILb0ELb0ELb0ELi64EEEEEEEEEvNT_6ParamsE,@"STO_CUDA_ENTRY STV_DEFAULT"
_ZN7cutlass13device_kernelIN5flash19enable_sm80_to_sm89INS1_16FlashAttnBwdSm80INS1_25CollectiveMainloopBwdSm80ILi1ELi1EN4cute5tupleIJNS5_1CILi64EEES8_NS7_ILi256EEEEEENS_10bfloat16_tEfNS_4arch4Sm80ELb0ELb1ELb0ELb0ELb0ELb0ELb0ELb0ELi2ELi4ELi2ELi2ELb0EEENS1_24CollectiveEpilogueBwdGQAISA_fSD_Li256ELb0ELb0EEENS1_19SingleTileSchedulerILb0ELb0ELb0ELi64EEEEEEEEEvNT_6ParamsE:
[----:B------:R-:W-:Y:S01]  /*0000*/  LDC R1, c[0x0][0x28] ;  /* 0x00000a00ff017b82 */ /* 0x000fe20000000800 */
[----:B------:R-:W-:Y:S05]  /*0010*/  EXIT ;  /* 0x000000000000794d */ /* 0x000fea0003800000 */
.L_x_54:
        /* <DEDUP_REMOVED lines=14> */
.L_x_146:


//--------------------- .text._ZN7cutlass13device_kernelIN5flash19enable_sm80_to_sm89INS1_16FlashAttnBwdSm80INS1_25CollectiveMainloopBwdSm80ILi1ELi1EN4cute5tupleIJNS5_1CILi64EEES8_NS7_ILi256EEEEEENS_10bfloat16_tEfNS_4arch4Sm80ELb0ELb1ELb0ELb1ELb0ELb0ELb0ELb0ELi2ELi4ELi2ELi2ELb0EEENS1_21CollectiveEpilogueBwdISA_SB_SD_Li256ELb1ELb0ELi4EEENS1_19SingleTileSchedulerILb1ELb0ELb0ELi64EEEEEEEEEvNT_6ParamsE --------------------------
	.section	.text._ZN7cutlass13device_kernelIN5flash19enable_sm80_to_sm89INS1_16FlashAttnBwdSm80INS1_25CollectiveMainloopBwdSm80ILi1ELi1EN4cute5tupleIJNS5_1CILi64EEES8_NS7_ILi256EEEEEENS_10bfloat16_tEfNS_4arch4Sm80ELb0ELb1ELb0ELb1ELb0ELb0ELb0ELb0ELi2ELi4ELi2ELi2ELb0EEENS1_21CollectiveEpilogueBwdISA_SB_SD_Li256ELb1ELb0ELi4EEENS1_19SingleTileSchedulerILb1ELb0ELb0ELi64EEEEEEEEEvNT_6ParamsE,"ax",@progbits
	.align	128
.text._ZN7cutlass13device_kernelIN5flash19enable_sm80_to_sm89INS1_16FlashAttnBwdSm80INS1_25CollectiveMainloopBwdSm80ILi1ELi1EN4cute5tupleIJNS5_1CILi64EEES8_NS7_ILi256EEEEEENS_10bfloat16_tEfNS_4arch4Sm80ELb0ELb1ELb0ELb1ELb0ELb0ELb0ELb0ELi2ELi4ELi2ELi2ELb0EEENS1_21CollectiveEpilogueBwdISA_SB_SD_Li256ELb1ELb0ELi4EEENS1_19SingleTileSchedulerILb1ELb0ELb0ELi64EEEEEEEEEvNT_6ParamsE:
        .type           _ZN7cutlass13device_kernelIN5flash19enable_sm80_to_sm89INS1_16FlashAttnBwdSm80INS1_25CollectiveMainloopBwdSm80ILi1ELi1EN4cute5tupleIJNS5_1CILi64EEES8_NS7_ILi256EEEEEENS_10bfloat16_tEfNS_4arch4Sm80ELb0ELb1ELb0ELb1ELb0ELb0ELb0ELb0ELi2ELi4ELi2ELi2ELb0EEENS1_21CollectiveEpilogueBwdISA_SB_SD_Li256ELb1ELb0ELi4EEENS1_19SingleTileSchedulerILb1ELb0ELb0ELi64EEEEEEEEEvNT_6ParamsE,@function
        .size           _ZN7cutlass13device_kernelIN5flash19enable_sm80_to_sm89INS1_16FlashAttnBwdSm80INS1_25CollectiveMainloopBwdSm80ILi1ELi1EN4cute5tupleIJNS5_1CILi64EEES8_NS7_ILi256EEEEEENS_10bfloat16_tEfNS_4arch4Sm80ELb0ELb1ELb0ELb1ELb0ELb0ELb0ELb0ELi2ELi4ELi2ELi2ELb0EEENS1_21CollectiveEpilogueBwdISA_SB_SD_Li256ELb1ELb0ELi4EEENS1_19SingleTileSchedulerILb1ELb0ELb0ELi64EEEEEEEEEvNT_6ParamsE,(.L_x_147 - _ZN7cutlass13device_kernelIN5flash19enable_sm80_to_sm89INS1_16FlashAttnBwdSm80INS1_25CollectiveMainloopBwdSm80ILi1ELi1EN4cute5tupleIJNS5_1CILi64EEES8_NS7_ILi256EEEEEENS_10bfloat16_tEfNS_4arch4Sm80ELb0ELb1ELb0ELb1ELb0ELb0ELb0ELb0ELi2ELi4ELi2ELi2ELb0EEENS1_21CollectiveEpilogueBwdISA_SB_SD_Li256ELb1ELb0ELi4EEENS1_19SingleTileSchedulerILb1ELb0ELb0ELi64EEEEEEEEEvNT_6ParamsE)
        .other          _ZN7cutlass13device_kernelIN5flash19enable_sm80_to_sm89INS1_16FlashAttnBwdSm80INS1_25CollectiveMainloopBwdSm80ILi1ELi1EN4cute5tupleIJNS5_1CILi64EEES8_NS7_ILi256EEEEEENS_10bfloat16_tEfNS_4arch4Sm80ELb0ELb1ELb0ELb1ELb0ELb0ELb0ELb0ELi2ELi4ELi2ELi2ELb0EEENS1_21CollectiveEpilogueBwdISA_SB_SD_Li256ELb1ELb0ELi4EEENS1_19SingleTileSchedulerILb1ELb0ELb0ELi64EEEEEEEEEvNT_6ParamsE,@"STO_CUDA_ENTRY STV_DEFAULT"
_ZN7cutlass13device_kernelIN5flash19enable_sm80_to_sm89INS1_16FlashAttnBwdSm80INS1_25CollectiveMainloopBwdSm80ILi1ELi1EN4cute5tupleIJNS5_1CILi64EEES8_NS7_ILi256EEEEEENS_10bfloat16_tEfNS_4arch4Sm80ELb0ELb1ELb0ELb1ELb0ELb0ELb0ELb0ELi2ELi4ELi2ELi2ELb0EEENS1_21CollectiveEpilogueBwdISA_SB_SD_Li256ELb1ELb0ELi4EEENS1_19SingleTileSchedulerILb1ELb0ELb0ELi64EEEEEEEEEvNT_6ParamsE:
[----:B------:R-:W-:Y:S01]  /*0000*/  LDC R1, c[0x0][0x28] ;  /* 0x00000a00ff017b82 */ /* 0x000fe20000000800 */
[----:B------:R-:W-:Y:S05]  /*0010*/  EXIT ;  /* 0x000000000000794d */ /* 0x000fea0003800000 */
.L_x_55:
        /* <DEDUP_REMOVED lines=14> */
.L_x_147:


//--------------------- .text._ZN7cutlass13device_kernelIN5flash19enable_sm80_to_sm89INS1_16FlashAttnBwdSm80INS1_25CollectiveMainloopBwdSm80ILi1ELi1EN4cute5tupleIJNS5_1CILi64EEES8_NS7_ILi256EEEEEENS_10bfloat16_tEfNS_4arch4Sm80ELb0ELb1ELb0ELb1ELb0ELb0ELb0ELb0ELi2ELi4ELi2ELi2ELb0EEENS1_24CollectiveEpilogueBwdGQAISA_fSD_Li256ELb1ELb0EEENS1_19SingleTileSchedulerILb1ELb0ELb0ELi64EEEEEEEEEvNT_6ParamsE --------------------------
	.section	.text._ZN7cutlass13device_kernelIN5flash19enable_sm80_to_sm89INS1_16FlashAttnBwdSm80INS1_25CollectiveMainloopBwdSm80ILi1ELi1EN4cute5tupleIJNS5_1CILi64EEES8_NS7_ILi256EEEEEENS_10bfloat16_tEfNS_4arch4Sm80ELb0ELb1ELb0ELb1ELb0ELb0ELb0ELb0ELi2ELi4ELi2ELi2ELb0EEENS1_24CollectiveEpilogueBwdGQAISA_fSD_Li256ELb1ELb0EEENS1_19SingleTileSchedulerILb1ELb0ELb0ELi64EEEEEEEEEvNT_6ParamsE,"ax",@progbits
	.align	128
.text._ZN7cutlass13device_kernelIN5flash19enable_sm80_to_sm89INS1_16FlashAttnBwdSm80INS1_25CollectiveMainloopBwdSm80ILi1ELi1EN4cute5tupleIJNS5_1CILi64EEES8_NS7_ILi256EEEEEENS_10bfloat16_tEfNS_4arch4Sm80ELb0ELb1ELb0ELb1ELb0ELb0ELb0ELb0ELi2ELi4ELi2ELi2ELb0EEENS1_24CollectiveEpilogueBwdGQAISA_fSD_Li256ELb1ELb0EEENS1_19SingleTileSchedulerILb1ELb0ELb0ELi64EEEEEEEEEvNT_6ParamsE:
        .type           _ZN7cutlass13device_kernelIN5flash19enable_sm80_to_sm89INS1_16FlashAttnBwdSm80INS1_25CollectiveMainloopBwdSm80ILi1ELi1EN4cute5tupleIJNS5_1CILi64EEES8_NS7_ILi256EEEEEENS_10bfloat16_tEfNS_4arch4Sm80ELb0ELb1ELb0ELb1ELb0ELb0ELb0ELb0ELi2ELi4ELi2ELi2ELb0EEENS1_24CollectiveEpilogueBwdGQAISA_fSD_Li256ELb1ELb0EEENS1_19SingleTileSchedulerILb1ELb0ELb0ELi64EEEEEEEEEvNT_6ParamsE,@function
        .size           _ZN7cutlass13device_kernelIN5flash19enable_sm80_to_sm89INS1_16FlashAttnBwdSm80INS1_25CollectiveMainloopBwdSm80ILi1ELi1EN4cute5tupleIJNS5_1CILi64EEES8_NS7_ILi256EEEEEENS_10bfloat16_tEfNS_4arch4Sm80ELb0ELb1ELb0ELb1ELb0ELb0ELb0ELb0ELi2ELi4ELi2ELi2ELb0EEENS1_24CollectiveEpilogueBwdGQAISA_fSD_Li256ELb1ELb0EEENS1_19SingleTileSchedulerILb1ELb0ELb0ELi64EEEEEEEEEvNT_6ParamsE,(.L_x_148 - _ZN7cutlass13device_kernelIN5flash19enable_sm80_to_sm89INS1_16FlashAttnBwdSm80INS1_25CollectiveMainloopBwdSm80ILi1ELi1EN4cute5tupleIJNS5_1CILi64EEES8_NS7_ILi256EEEEEENS_10bfloat16_tEfNS_4arch4Sm80ELb0ELb1ELb0ELb1ELb0ELb0ELb0ELb0ELi2ELi4ELi2ELi2ELb0EEENS1_24CollectiveEpilogueBwdGQAISA_fSD_Li256ELb1ELb0EEENS1_19SingleTileSchedulerILb1ELb0ELb0ELi64EEEEEEEEEvNT_6ParamsE)
        .other          _ZN7cutlass13device_kernelIN5flash19enable_sm80_to_sm89INS1_16FlashAttnBwdSm80INS1_25CollectiveMainloopBwdSm80ILi1ELi1EN4cute5tupleIJNS5_1CILi64EEES8_NS7_ILi256EEEEEENS_10bfloat16_tEfNS_4arch4Sm80ELb0ELb1ELb0ELb1ELb0ELb0ELb0ELb0ELi2ELi4ELi2ELi2ELb0EEENS1_24CollectiveEpilogueBwdGQAISA_fSD_Li256ELb1ELb0EEENS1_19SingleTileSchedulerILb1ELb0ELb0ELi64EEEEEEEEEvNT_6ParamsE,@"STO_CUDA_ENTRY STV_DEFAULT"
_ZN7cutlass13device_kernelIN5flash19enable_sm80_to_sm89INS1_16FlashAttnBwdSm80INS1_25CollectiveMainloopBwdSm80ILi1ELi1EN4cute5tupleIJNS5_1CILi64EEES8_NS7_ILi256EEEEEENS_10bfloat16_tEfNS_4arch4Sm80ELb0ELb1ELb0ELb1ELb0ELb0ELb0ELb0ELi2ELi4ELi2ELi2ELb0EEENS1_24CollectiveEpilogueBwdGQAISA_fSD_Li256ELb1ELb0EEENS1_19SingleTileSchedulerILb1ELb0ELb0ELi64EEEEEEEEEvNT_6ParamsE:
[----:B------:R-:W-:Y:S01]  /*0000*/  LDC R1, c[0x0][0x28] ;  /* 0x00000a00ff017b82 */ /* 0x000fe20000000800 */
[----:B------:R-:W-:Y:S05]  /*0010*/  EXIT ;  /* 0x000000000000794d */ /* 0x000fea0003800000 */
.L_x_56:
        /* <DEDUP_REMOVED lines=14> */
.L_x_148:


//--------------------- .text._ZN7cutlass13device_kernelIN5flash19enable_sm80_to_sm89INS1_16FlashAttnBwdSm80INS1_25CollectiveMainloopBwdSm80ILi1ELi1EN4cute5tupleIJNS5_1CILi64EEES8_NS7_ILi256EEEEEENS_10bfloat16_tEfNS_4arch4Sm80ELb1ELb0ELb0ELb0ELb0ELb0ELb0ELb0ELi2ELi4ELi2ELi2ELb0EEENS1_21CollectiveEpilogueBwdISA_SB_SD_Li256ELb0ELb0ELi4EEENS1_25SingleTileBwdLPTSchedulerILb0ELi64ELb0EEEEEEEEEvNT_6ParamsE --------------------------
	.section	.text._ZN7cutlass13device_kernelIN5flash19enable_sm80_to_sm89INS1_16FlashAttnBwdSm80INS1_25CollectiveMainloopBwdSm80ILi1ELi1EN4cute5tupleIJNS5_1CILi64EEES8_NS7_ILi256EEEEEENS_10bfloat16_tEfNS_4arch4Sm80ELb1ELb0ELb0ELb0ELb0ELb0ELb0ELb0ELi2ELi4ELi2ELi2ELb0EEENS1_21CollectiveEpilogueBwdISA_SB_SD_Li256ELb0ELb0ELi4EEENS1_25SingleTileBwdLPTSchedulerILb0ELi64ELb0EEEEEEEEEvNT_6ParamsE,"ax",@progbits
	.align	128
.text._ZN7cutlass13device_kernelIN5flash19enable_sm80_to_sm89INS1_16FlashAttnBwdSm80INS1_25CollectiveMainloopBwdSm80ILi1ELi1EN4cute5tupleIJNS5_1CILi64EEES8_NS7_ILi256EEEEEENS_10bfloat16_tEfNS_4arch4Sm80ELb1ELb0ELb0ELb0ELb0ELb0ELb0ELb0ELi2ELi4ELi2ELi2ELb0EEENS1_21CollectiveEpilogueBwdISA_SB_SD_Li256ELb0ELb0ELi4EEENS1_25SingleTileBwdLPTSchedulerILb0ELi64ELb0EEEEEEEEEvNT_6ParamsE:
        .type           _ZN7cutlass13device_kernelIN5flash19enable_sm80_to_sm89INS1_16FlashAttnBwdSm80INS1_25CollectiveMainloopBwdSm80ILi1ELi1EN4cute5tupleIJNS5_1CILi64EEES8_NS7_ILi256EEEEEENS_10bfloat16_tEfNS_4arch4Sm80ELb1ELb0ELb0ELb0ELb0ELb0ELb0ELb0ELi2ELi4ELi2ELi2ELb0EEENS1_21CollectiveEpilogueBwdISA_SB_SD_Li256ELb0ELb0ELi4EEENS1_25SingleTileBwdLPTSchedulerILb0ELi64ELb0EEEEEEEEEvNT_6ParamsE,@function
        .size           _ZN7cutlass13device_kernelIN5flash19enable_sm80_to_sm89INS1_16FlashAttnBwdSm80INS1_25CollectiveMainloopBwdSm80ILi1ELi1EN4cute5tupleIJNS5_1CILi64EEES8_NS7_ILi256EEEEEENS_10bfloat16_tEfNS_4arch4Sm80ELb1ELb0ELb0ELb0ELb0ELb0ELb0ELb0ELi2ELi4ELi2ELi2ELb0EEENS1_21CollectiveEpilogueBwdISA_SB_SD_Li256ELb0ELb0ELi4EEENS1_25SingleTileBwdLPTSchedulerILb0ELi64ELb0EEEEEEEEEvNT_6ParamsE,(.L_x_149 - _ZN7cutlass13device_kernelIN5flash19enable_sm80_to_sm89INS1_16FlashAttnBwdSm80INS1_25CollectiveMainloopBwdSm80ILi1ELi1EN4cute5tupleIJNS5_1CILi64EEES8_NS7_ILi256EEEEEENS_10bfloat16_tEfNS_4arch4Sm80ELb1ELb0ELb0ELb0ELb0ELb0ELb0ELb0ELi2ELi4ELi2ELi2ELb0EEENS1_21CollectiveEpilogueBwdISA_SB_SD_Li256ELb0ELb0ELi4EEENS1_25SingleTileBwdLPTSchedulerILb0ELi64ELb0EEEEEEEEEvNT_6ParamsE)
        .other          _ZN7cutlass13device_kernelIN5flash19enable_sm80_to_sm89INS1_16FlashAttnBwdSm80INS1_25CollectiveMainloopBwdSm80ILi1ELi1EN4cute5tupleIJNS5_1CILi64EEES8_NS7_ILi256EEEEEENS_10bfloat16_tEfNS_4arch4Sm80ELb1ELb0ELb0ELb0ELb0ELb0ELb0ELb0ELi2ELi4ELi2ELi2ELb0EEENS1_21CollectiveEpilogueBwdISA_SB_SD_Li256ELb0ELb0ELi4EEENS1_25SingleTileBwdLPTSchedulerILb0ELi64ELb0EEEEEEEEEvNT_6ParamsE,@"STO_CUDA_ENTRY STV_DEFAULT"
_ZN7cutlass13device_kernelIN5flash19enable_sm80_to_sm89INS1_16FlashAttnBwdSm80INS1_25CollectiveMainloopBwdSm80ILi1ELi1EN4cute5tupleIJNS5_1CILi64EEES8_NS7_ILi256EEEEEENS_10bfloat16_tEfNS_4arch4Sm80ELb1ELb0ELb0ELb0ELb0ELb0ELb0ELb0ELi2ELi4ELi2ELi2ELb0EEENS1_21CollectiveEpilogueBwdISA_SB_SD_Li256ELb0ELb0ELi4EEENS1_25SingleTileBwdLPTSchedulerILb0ELi64ELb0EEEEEEEEEvNT_6ParamsE:
[----:B------:R-:W-:Y:S01]  /*0000*/  LDC R1, c[0x0][0x28] ;  /* 0x00000a00ff017b82 */ /* 0x000fe20000000800 */
[----:B------:R-:W-:Y:S05]  /*0010*/  EXIT ;  /* 0x000000000000794d */ /* 0x000fea0003800000 */
.L_x_57:
        /* <DEDUP_REMOVED lines=14> */
.L_x_149:


//--------------------- .text._ZN7cutlass13device_kernelIN5flash19enable_sm80_to_sm89INS1_16FlashAttnBwdSm80INS1_25CollectiveMainloopBwdSm80ILi1ELi1EN4cute5tupleIJNS5_1CILi64EEES8_NS7_ILi256EEEEEENS_10bfloat16_tEfNS_4arch4Sm80ELb1ELb0ELb0ELb0ELb0ELb0ELb0ELb0ELi2ELi4ELi2ELi2ELb0EEENS1_24CollectiveEpilogueBwdGQAISA_fSD_Li256ELb0ELb0EEENS1_25SingleTileBwdLPTSchedulerILb0ELi64ELb0EEEEEEEEEvNT_6ParamsE --------------------------
	.section	.text._ZN7cutlass13device_kernelIN5flash19enable_sm80_to_sm89INS1_16FlashAttnBwdSm80INS1_25CollectiveMainloopBwdSm80ILi1ELi1EN4cute5tupleIJNS5_1CILi64EEES8_NS7_ILi256EEEEEENS_10bfloat16_tEfNS_4arch4Sm80ELb1ELb0ELb0ELb0ELb0ELb0ELb0ELb0ELi2ELi4ELi2ELi2ELb0EEENS1_24CollectiveEpilogueBwdGQAISA_fSD_Li256ELb0ELb0EEENS1_25SingleTileBwdLPTSchedulerILb0ELi64ELb0EEEEEEEEEvNT_6ParamsE,"ax",@progbits
	.align	128
.text._ZN7cutlass13device_kernelIN5flash19enable_sm80_to_sm89INS1_16FlashAttnBwdSm80INS1_25CollectiveMainloopBwdSm80ILi1ELi1EN4cute5tupleIJNS5_1CILi64EEES8_NS7_ILi256EEEEEENS_10bfloat16_tEfNS_4arch4Sm80ELb1ELb0ELb0ELb0ELb0ELb0ELb0ELb0ELi2ELi4ELi2ELi2ELb0EEENS1_24CollectiveEpilogueBwdGQAISA_fSD_Li256ELb0ELb0EEENS1_25SingleTileBwdLPTSchedulerILb0ELi64ELb0EEEEEEEEEvNT_6ParamsE:
        .type           _ZN7cutlass13device_kernelIN5flash19enable_sm80_to_sm89INS1_16FlashAttnBwdSm80INS1_25CollectiveMainloopBwdSm80ILi1ELi1EN4cute5tupleIJNS5_1CILi64EEES8_NS7_ILi256EEEEEENS_10bfloat16_tEfNS_4arch4Sm80ELb1ELb0ELb0ELb0ELb0ELb0ELb0ELb0ELi2ELi4ELi2ELi2ELb0EEENS1_24CollectiveEpilogueBwdGQAISA_fSD_Li256ELb0ELb0EEENS1_25SingleTileBwdLPTSchedulerILb0ELi64ELb0EEEEEEEEEvNT_6ParamsE,@function
        .size           _ZN7cutlass13device_kernelIN5flash19enable_sm80_to_sm89INS1_16FlashAttnBwdSm80INS1_25CollectiveMainloopBwdSm80ILi1ELi1EN4cute5tupleIJNS5_1CILi64EEES8_NS7_ILi256EEEEEENS_10bfloat16_tEfNS_4arch4Sm80ELb1ELb0ELb0ELb0ELb0ELb0ELb0ELb0ELi2ELi4ELi2ELi2ELb0EEENS1_24CollectiveEpilogueBwdGQAISA_fSD_Li256ELb0ELb0EEENS1_25SingleTileBwdLPTSchedulerILb0ELi64ELb0EEEEEEEEEvNT_6ParamsE,(.L_x_150 - _ZN7cutlass13device_kernelIN5flash19enable_sm80_to_sm89INS1_16FlashAttnBwdSm80INS1_25CollectiveMainloopBwdSm80ILi1ELi1EN4cute5tupleIJNS5_1CILi64EEES8_NS7_ILi256EEEEEENS_10bfloat16_tEfNS_4arch4Sm80ELb1ELb0ELb0ELb0ELb0ELb0ELb0ELb0ELi2ELi4ELi2ELi2ELb0EEENS1_24CollectiveEpilogueBwdGQAISA_fSD_Li256ELb0ELb0EEENS1_25SingleTileBwdLPTSchedulerILb0ELi64ELb0EEEEEEEEEvNT_6ParamsE)
        .other          _ZN7cutlass13device_kernelIN5flash19enable_sm80_to_sm89INS1_16FlashAttnBwdSm80INS1_25CollectiveMainloopBwdSm80ILi1ELi1EN4cute5tupleIJNS5_1CILi64EEES8_NS7_ILi256EEEEEENS_10bfloat16_tEfNS_4arch4Sm80ELb1ELb0ELb0ELb0ELb0ELb0ELb0ELb0ELi2ELi4ELi2ELi2ELb0EEENS1_24CollectiveEpilogueBwdGQAISA_fSD_Li256ELb0ELb0EEENS1_25SingleTileBwdLPTSchedulerILb0ELi64ELb0EEEEEEEEEvNT_6ParamsE,@"STO_CUDA_ENTRY STV_DEFAULT"
_ZN7cutlass13device_kernelIN5flash19enable_sm80_to_sm89INS1_16FlashAttnBwdSm80INS1_25CollectiveMainloopBwdSm80ILi1ELi1EN4cute5tupleIJNS5_1CILi64EEES8_NS7_ILi256EEEEEENS_10bfloat16_tEfNS_4arch4Sm80ELb1ELb0ELb0ELb0ELb0ELb0ELb0ELb0ELi2ELi4ELi2ELi2ELb0EEENS1_24CollectiveEpilogueBwdGQAISA_fSD_Li256ELb0ELb0EEENS1_25SingleTileBwdLPTSchedulerILb0ELi64ELb0EEEEEEEEEvNT_6ParamsE:
[----:B------:R-:W-:Y:S01]  /*0000*/  LDC R1, c[0x0][0x28] ;  /* 0x00000a00ff017b82 */ /* 0x000fe20000000800 */
[----:B------:R-:W-:Y:S05]  /*0010*/  EXIT ;  /* 0x000000000000794d */ /* 0x000fea0003800000 */
.L_x_58:
        /* <DEDUP_REMOVED lines=14> */
.L_x_150:


//--------------------- .text._ZN7cutlass13device_kernelIN5flash22FlashAttnBwdPreprocessIN4cute5tupleIJNS3_1CILi64EEENS5_ILi256EEEEEENS_10bfloat16_tEfNS_4arch4Sm80ELb1ELb0EEEEEvNT_6ParamsE --------------------------
	.section	.text._ZN7cutlass13device_kernelIN5flash22FlashAttnBwdPreprocessIN4cute5tupleIJNS3_1CILi64EEENS5_ILi256EEEEEENS_10bfloat16_tEfNS_4arch4Sm80ELb1ELb0EEEEEvNT_6ParamsE,"ax",@progbits
	.align	128
.text._ZN7cutlass13device_kernelIN5flash22FlashAttnBwdPreprocessIN4cute5tupleIJNS3_1CILi64EEENS5_ILi256EEEEEENS_10bfloat16_tEfNS_4arch4Sm80ELb1ELb0EEEEEvNT_6ParamsE:
        .type           _ZN7cutlass13device_kernelIN5flash22FlashAttnBwdPreprocessIN4cute5tupleIJNS3_1CILi64EEENS5_ILi256EEEEEENS_10bfloat16_tEfNS_4arch4Sm80ELb1ELb0EEEEEvNT_6ParamsE,@function
        .size           _ZN7cutlass13device_kernelIN5flash22FlashAttnBwdPreprocessIN4cute5tupleIJNS3_1CILi64EEENS5_ILi256EEEEEENS_10bfloat16_tEfNS_4arch4Sm80ELb1ELb0EEEEEvNT_6ParamsE,(.L_x_151 - _ZN7cutlass13device_kernelIN5flash22FlashAttnBwdPreprocessIN4cute5tupleIJNS3_1CILi64EEENS5_ILi256EEEEEENS_10bfloat16_tEfNS_4arch4Sm80ELb1ELb0EEEEEvNT_6ParamsE)
        .other          _ZN7cutlass13device_kernelIN5flash22FlashAttnBwdPreprocessIN4cute5tupleIJNS3_1CILi64EEENS5_ILi256EEEEEENS_10bfloat16_tEfNS_4arch4Sm80ELb1ELb0EEEEEvNT_6ParamsE,@"STO_CUDA_ENTRY STV_DEFAULT"
_ZN7cutlass13device_kernelIN5flash22FlashAttnBwdPreprocessIN4cute5tupleIJNS3_1CILi64EEENS5_ILi256EEEEEENS_10bfloat16_tEfNS_4arch4Sm80ELb1ELb0EEEEEvNT_6ParamsE:
[----:B------:R-:W-:Y:S01]  /*0000*/  LDC R1, c[0x0][0x28] ;  /* 0x00000a00ff017b82 */ /* 0x000fe20000000800 */
[----:B------:R-:W0:Y:S07]  /*0010*/  S2R R0, SR_CTAID.X ;  /* 0x0000000000007919 */ /* 0x000e2e0000002500 */
[----:B------:R-:W1:Y:S01]  /*0020*/  LDC R3, c[0x0][0x218] ;  /* 0x00008600ff037b82 */ /* 0x000e620000000800 */
[----:B------:R-:W-:Y:S01]  /*0030*/  IMAD.MOV.U32 R96, RZ, RZ, 0x7f800000 ;  /* 0x7f800000ff607424 */ /* 0x000fe200078e00ff */
[----:B------:R-:W-:Y:S01]  /*0040*/  ULDC.64 UR4, c[0x0][0x208] ;  /* 0x0000820000047ab9 */ /* 0x000fe20000000a00 */
[----:B------:R-:W2:Y:S05]  /*0050*/  S2R R9, SR_TID.X ;  /* 0x0000000000097919 */ /* 0x000eaa0000002100 */
[----:B------:R-:W3:Y:S08]  /*0060*/  S2UR UR6, SR_CTAID.Y ;  /* 0x00000000000679c3 */ /* 0x000ef00000002600 */
[----:B------:R-:W4:Y:S08]  /*0070*/  S2UR UR7, SR_CTAID.Z ;  /* 0x00000000000779c3 */ /* 0x000f300000002700 */
[----:B------:R-:W4:Y:S01]  /*0080*/  LDC.64 R68, c[0x0][0x250] ;  /* 0x00009400ff447b82 */ /* 0x000f220000000a00 */
[----:B0-----:R-:W-:Y:S01]  /*0090*/  IMAD.SHL.U32 R2, R0, 0x40, RZ ;  /* 0x0000004000027824 */ /* 0x001fe200078e00ff */
[----:B---3--:R-:W-:-:S03]  /*00a0*/  USHF.R.S32.HI UR8, URZ, 0x1f, UR6 ;  /* 0x0000001f3f087899 */ /* 0x008fc60008011406 */
[----:B-1----:R-:W-:-:S05]  /*00b0*/  IMAD.IADD R17, R3, 0x1, -R2 ;  /* 0x0000000103117824 */ /* 0x002fca00078e0a02 */
[----:B--2---:R-:W-:Y:S01]  /*00c0*/  ISETP.GE.AND P0, PT, R9, R17, PT ;  /* 0x000000110900720c */ /* 0x004fe20003f06270 */
[----:B----4-:R-:W-:-:S03]  /*00d0*/  USHF.R.S32.HI UR9, URZ, 0x1f, UR7 ;  /* 0x0000001f3f097899 */ /* 0x010fc60008011407 */
[----:B------:R-:W-:-:S13]  /*00e0*/  ISETP.GT.OR P0, PT, R9, 0x3f, P0 ;  /* 0x0000003f0900780c */ /* 0x000fda0000704670 */
[----:B------:R-:W0:Y:S01]  /*00f0*/  @!P0 LDC.64 R10, c[0x0][0x290] ;  /* 0x0000a400ff0a8b82 */ /* 0x000e220000000a00 */
[----:B------:R-:W-:Y:S02]  /*0100*/  @!P0 SHF.R.S32.HI R5, RZ, 0x1f, R9 ;  /* 0x0000001fff058819 */ /* 0x000fe40000011409 */
[----:B------:R-:W-:-:S04]  /*0110*/  @!P0 IADD3 R4, P1, R2, R9, RZ ;  /* 0x0000000902048210 */ /* 0x000fc80007f3e0ff */
[----:B------:R-:W-:Y:S01]  /*0120*/  @!P0 LEA.HI.X.SX32 R5, R2, R5, 0x1, P1 ;  /* 0x0000000502058211 */ /* 0x000fe200008f0eff */
[----:B------:R-:W1:Y:S08]  /*0130*/  @!P0 LDC.64 R12, c[0x0][0x298] ;  /* 0x0000a600ff0c8b82 */ /* 0x000e700000000a00 */
[----:B------:R-:W2:Y:S01]  /*0140*/  @!P0 LDC.64 R14, c[0x0][0x288] ;  /* 0x0000a200ff0e8b82 */ /* 0x000ea20000000a00 */
[----:B0-----:R-:W-:-:S02]  /*0150*/  @!P0 IMAD R6, R10, UR8, RZ ;  /* 0x000000080a068c24 */ /* 0x001fc4000f8e02ff */
[----:B------:R-:W-:-:S04]  /*0160*/  @!P0 IMAD.WIDE.U32 R4, R10, UR6, R4 ;  /* 0x000000060a048c25 */ /* 0x000fc8000f8e0004 */
[----:B------:R-:W-:Y:S02]  /*0170*/  @!P0 IMAD R7, R11, UR6, R6 ;  /* 0x000000060b078c24 */ /* 0x000fe4000f8e0206 */
[C---:B-1----:R-:W-:Y:S02]  /*0180*/  @!P0 IMAD R2, R12.reuse, UR9, RZ ;  /* 0x000000090c028c24 */ /* 0x042fe4000f8e02ff */
[----:B------:R-:W-:Y:S02]  /*0190*/  @!P0 IMAD.IADD R5, R5, 0x1, R7 ;  /* 0x0000000105058824 */ /* 0x000fe400078e0207 */
[----:B------:R-:W-:Y:S02]  /*01a0*/  @!P0 IMAD R7, R13, UR7, R2 ;  /* 0x000000070d078c24 */ /* 0x000fe4000f8e0202 */
[----:B------:R-:W-:Y:S02]  /*01b0*/  @!P0 IMAD.WIDE.U32 R4, R12, UR7, R4 ;  /* 0x000000070c048c25 */ /* 0x000fe4000f8e0004 */
[----:B------:R-:W0:Y:S03]  /*01c0*/  LDC.64 R12, c[0x0][0x230] ;  /* 0x00008c00ff0c7b82 */ /* 0x000e260000000a00 */
[----:B------:R-:W-:-:S02]  /*01d0*/  @!P0 IADD3 R2, R5, R7, RZ ;  /* 0x0000000705028210 */ /* 0x000fc40007ffe0ff */
[----:B--2---:R-:W-:-:S04]  /*01e0*/  @!P0 LEA R6, P1, R4, R14, 0x2 ;  /* 0x0000000e04068211 */ /* 0x004fc800078210ff */
[----:B------:R-:W-:Y:S02]  /*01f0*/  @!P0 LEA.HI.X R7, R4, R15, R2, 0x2, P1 ;  /* 0x0000000f04078211 */ /* 0x000fe400008f1402 */
[----:B------:R-:W-:Y:S01]  /*0200*/  SHF.R.S32.HI R2, RZ, 0x1f, R9 ;  /* 0x0000001fff027819 */ /* 0x000fe20000011409 */
[----:B------:R-:W1:Y:S02]  /*0210*/  LDC.64 R14, c[0x0][0x238] ;  /* 0x00008e00ff0e7b82 */ /* 0x000e640000000a00 */
[----:B------:R2:W5:Y:S01]  /*0220*/  @!P0 LDG.E R96, desc[UR4][R6.64] ;  /* 0x0000000406608981 */ /* 0x000562000c1e1900 */
[----:B------:R-:W-:Y:S01]  /*0230*/  LEA.HI R8, R2, R9, RZ, 0x4 ;  /* 0x0000000902087211 */ /* 0x000fe200078f20ff */
[----:B------:R-:W-:Y:S01]  /*0240*/  BSSY B0, `(.L_x_59) ;  /* 0x0000030000007945 */ /* 0x000fe20003800000 */
[----:B------:R-:W-:Y:S02]  /*0250*/  CS2R R24, SRZ ;  /* 0x0000000000187805 */ /* 0x000fe4000001ff00 */
[----:B------:R-:W-:-:S02]  /*0260*/  CS2R R72, SRZ ;  /* 0x0000000000487805 */ /* 0x000fc4000001ff00 */
[C---:B------:R-:W-:Y:S02]  /*0270*/  LOP3.LUT R2, R8.reuse, 0xfffffff0, RZ, 0xc0, !PT ;  /* 0xfffffff008027812 */ /* 0x040fe400078ec0ff */
[----:B------:R-:W-:Y:S02]  /*0280*/  CS2R R74, SRZ ;  /* 0x00000000004a7805 */ /* 0x000fe4000001ff00 */
[----:B------:R-:W-:Y:S02]  /*0290*/  LEA.HI.SX32 R10, R8, 0x20, 0x1c ;  /* 0x00000020080a7811 */ /* 0x000fe400078fe2ff */
[----:B------:R-:W-:Y:S02]  /*02a0*/  CS2R R60, SRZ ;  /* 0x00000000003c7805 */ /* 0x000fe4000001ff00 */
[----:B------:R-:W-:Y:S01]  /*02b0*/  CS2R R62, SRZ ;  /* 0x00000000003e7805 */ /* 0x000fe2000001ff00 */
[----:B------:R-:W-:Y:S02]  /*02c0*/  IMAD.IADD R2, R9, 0x1, -R2 ;  /* 0x0000000109027824 */ /* 0x000fe400078e0a02 */
[----:B0-----:R-:W-:-:S02]  /*02d0*/  IMAD R4, R12, UR8, RZ ;  /* 0x000000080c047c24 */ /* 0x001fc4000f8e02ff */
[----:B------:R-:W-:Y:S02]  /*02e0*/  IMAD.SHL.U32 R64, R2, 0x8, RZ ;  /* 0x0000000802407824 */ /* 0x000fe400078e00ff */
[----:B------:R-:W-:Y:S01]  /*02f0*/  IMAD R5, R13, UR6, R4 ;  /* 0x000000060d057c24 */ /* 0x000fe2000f8e0204 */
[----:B------:R-:W-:Y:S01]  /*0300*/  LEA.HI.SX32 R4, R8, 0x10, 0x1c ;  /* 0x0000001008047811 */ /* 0x000fe200078fe2ff */
[----:B------:R-:W-:Y:S01]  /*0310*/  IMAD R9, R0, -0x40, R3 ;  /* 0xffffffc000097824 */ /* 0x000fe200078e0203 */
[----:B------:R-:W-:Y:S02]  /*0320*/  SHF.R.S32.HI R65, RZ, 0x1f, R64 ;  /* 0x0000001fff417819 */ /* 0x000fe40000011440 */
[----:B------:R-:W-:Y:S02]  /*0330*/  SHF.R.S32.HI R8, RZ, 0x4, R8 ;  /* 0x00000004ff087819 */ /* 0x000fe40000011408 */
[----:B------:R-:W-:Y:S01]  /*0340*/  ISETP.GE.AND P1, PT, R4, R9, PT ;  /* 0x000000090400720c */ /* 0x000fe20003f26270 */
[----:B--2---:R-:W-:Y:S01]  /*0350*/  IMAD.WIDE.U32 R6, R12, UR6, R64 ;  /* 0x000000060c067c25 */ /* 0x004fe2000f8e0040 */
[----:B------:R-:W-:-:S02]  /*0360*/  ISETP.GE.AND P4, PT, R8, R17, PT ;  /* 0x000000110800720c */ /* 0x000fc40003f86270 */
[-C--:B------:R-:W-:Y:S01]  /*0370*/  ISETP.GE.AND P0, PT, R10, R9.reuse, PT ;  /* 0x000000090a00720c */ /* 0x080fe20003f06270 */
[----:B------:R-:W-:Y:S01]  /*0380*/  IMAD.IADD R7, R7, 0x1, R5 ;  /* 0x0000000107077824 */ /* 0x000fe200078e0205 */
[----:B------:R-:W-:Y:S01]  /*0390*/  ISETP.GE.AND P2, PT, R8, R9, PT ;  /* 0x000000090800720c */ /* 0x000fe20003f46270 */
[----:B------:R-:W0:Y:S01]  /*03a0*/  LDC.64 R4, c[0x0][0x258] ;  /* 0x00009600ff047b82 */ /* 0x000e220000000a00 */
[C---:B-1----:R-:W-:Y:S01]  /*03b0*/  IMAD R12, R14.reuse, UR9, RZ ;  /* 0x000000090e0c7c24 */ /* 0x042fe2000f8e02ff */
[----:B------:R-:W-:Y:S01]  /*03c0*/  SHF.R.S32.HI R9, RZ, 0x1f, R8 ;  /* 0x0000001fff097819 */ /* 0x000fe20000011408 */
[----:B------:R-:W-:Y:S01]  /*03d0*/  IMAD.WIDE.U32 R6, R14, UR7, R6 ;  /* 0x000000070e067c25 */ /* 0x000fe2000f8e0006 */
[----:B------:R-:W-:-:S03]  /*03e0*/  IADD3 R10, R8, 0x10, RZ ;  /* 0x00000010080a7810 */ /* 0x000fc60007ffe0ff */
[----:B------:R-:W-:Y:S01]  /*03f0*/  IMAD R15, R15, UR7, R12 ;  /* 0x000000070f0f7c24 */ /* 0x000fe2000f8e020c */
[----:B------:R-:W-:Y:S01]  /*0400*/  ISETP.GE.AND P3, PT, R10, R17, PT ;  /* 0x000000110a00720c */ /* 0x000fe20003f66270 */
[----:B------:R-:W-:Y:S02]  /*0410*/  VIADD R16, R8, 0x20 ;  /* 0x0000002008107836 */ /* 0x000fe40000000000 */
[----:B------:R-:W-:Y:S01]  /*0420*/  IMAD.WIDE R66, R0, 0x40, R8 ;  /* 0x0000004000427825 */ /* 0x000fe200078e0208 */
[----:B------:R-:W-:Y:S01]  /*0430*/  IADD3 R15, R7, R15, RZ ;  /* 0x0000000f070f7210 */ /* 0x000fe20007ffe0ff */
[----:B------:R-:W-:Y:S08]  /*0440*/  @P4 BRA `(.L_x_60) ;  /* 0x00000000003c4947 */ /* 0x000ff00003800000 */
        /* <DEDUP_REMOVED lines=10> */
[----:B------:R-:W-:Y:S02]  /*04f0*/  LEA R10, P6, R12, UR12, 0x1 ;  /* 0x0000000c0c0a7c11 */ /* 0x000fe4000f8c08ff */
[----:B------:R-:W-:-:S04]  /*0500*/  IADD3 R11, R13, R11, RZ ;  /* 0x0000000b0d0b7210 */ /* 0x000fc80007ffe0ff */
[----:B------:R-:W-:-:S05]  /*0510*/  LEA.HI.X R11, R12, UR13, R11, 0x1, P6 ;  /* 0x0000000d0c0b7c11 */ /* 0x000fca000b0f0c0b */
[----:B------:R1:W5:Y:S04]  /*0520*/  @!P4 LDG.E.128 R72, desc[UR4][R10.64] ;  /* 0x000000040a48c981 */ /* 0x000368000c1e1d00 */
[----:B------:R1:W5:Y:S02]  /*0530*/  @!P5 LDG.E.128 R60, desc[UR4][R10.64+0x100] ;  /* 0x000100040a3cd981 */ /* 0x000364000c1e1d00 */
.L_x_60:
[----:B------:R-:W-:Y:S05]  /*0540*/  BSYNC B0 ;  /* 0x0000000000007941 */ /* 0x000fea0003800000 */
.L_x_59:
[----:B------:R-:W-:Y:S01]  /*0550*/  BSSY B0, `(.L_x_61) ;  /* 0x000001a000007945 */ /* 0x000fe20003800000 */
[----:B------:R-:W-:Y:S02]  /*0560*/  ISETP.GE.AND P4, PT, R16, R17, PT ;  /* 0x000000111000720c */ /* 0x000fe40003f86270 */
[----:B------:R-:W-:Y:S02]  /*0570*/  CS2R R26, SRZ ;  /* 0x00000000001a7805 */ /* 0x000fe4000001ff00 */
[----:B------:R-:W-:Y:S02]  /*0580*/  CS2R R40, SRZ ;  /* 0x0000000000287805 */ /* 0x000fe4000001ff00 */
[----:B------:R-:W-:Y:S01]  /*0590*/  CS2R R42, SRZ ;  /* 0x00000000002a7805 */ /* 0x000fe2000001ff00 */
[----:B------:R-:W-:Y:S02]  /*05a0*/  IMAD R16, R68, UR8, RZ ;  /* 0x0000000844107c24 */ /* 0x000fe4000f8e02ff */
[----:B------:R-:W-:Y:S01]  /*05b0*/  VIADD R12, R8, 0x30 ;  /* 0x00000030080c7836 */ /* 0x000fe20000000000 */
[----:B------:R-:W-:Y:S06]  /*05c0*/  @P3 BRA `(.L_x_62) ;  /* 0x0000000000483947 */ /* 0x000fec0003800000 */
[----:B------:R-:W-:Y:S01]  /*05d0*/  IADD3 R9, P3, R66, 0x10, RZ ;  /* 0x0000001042097810 */ /* 0x000fe20007f7e0ff */
[----:B------:R-:W-:Y:S01]  /*05e0*/  ULDC.64 UR10, c[0x0][0x228] ;  /* 0x00008a00000a7ab9 */ /* 0x000fe20000000a00 */
[----:B-1----:R-:W-:Y:S01]  /*05f0*/  IMAD.MOV.U32 R10, RZ, RZ, R6 ;  /* 0x000000ffff0a7224 */ /* 0x002fe200078e0006 */
[----:B------:R-:W-:Y:S01]  /*0600*/  IADD3 R13, R64, 0x80, RZ ;  /* 0x00000080400d7810 */ /* 0x000fe20007ffe0ff */
[----:B------:R-:W-:Y:S01]  /*0610*/  IMAD.MOV.U32 R11, RZ, RZ, R15 ;  /* 0x000000ffff0b7224 */ /* 0x000fe200078e000f */
[----:B------:R-:W-:Y:S01]  /*0620*/  ULDC.64 UR12, c[0x0][0x210] ;  /* 0x00008400000c7ab9 */ /* 0x000fe20000000a00 */
[----:B------:R-:W-:Y:S02]  /*0630*/  IMAD.X R8, RZ, RZ, R67, P3 ;  /* 0x000000ffff087224 */ /* 0x000fe400018e0643 */
[----:B------:R-:W-:-:S04]  /*0640*/  IMAD.WIDE.U32 R10, R9, UR10, R10 ;  /* 0x0000000a090a7c25 */ /* 0x000fc8000f8e000a */
[----:B------:R-:W-:Y:S01]  /*0650*/  IMAD R8, R8, UR10, RZ ;  /* 0x0000000a08087c24 */ /* 0x000fe2000f8e02ff */
[----:B------:R-:W-:Y:S02]  /*0660*/  ULDC UR10, c[0x0][0x21c] ;  /* 0x00008700000a7ab9 */ /* 0x000fe40000000800 */
[----:B------:R-:W-:Y:S01]  /*0670*/  ISETP.GE.AND P5, PT, R64, UR10, PT ;  /* 0x0000000a40007c0c */ /* 0x000fe2000bfa6270 */
[----:B------:R-:W-:Y:S01]  /*0680*/  IMAD R9, R9, UR11, R8 ;  /* 0x0000000b09097c24 */ /* 0x000fe2000f8e0208 */
[----:B------:R-:W-:Y:S02]  /*0690*/  ISETP.GE.AND P6, PT, R13, UR10, PT ;  /* 0x0000000a0d007c0c */ /* 0x000fe4000bfc6270 */
[----:B------:R-:W-:Y:S02]  /*06a0*/  LEA R8, P3, R10, UR12, 0x1 ;  /* 0x0000000c0a087c11 */ /* 0x000fe4000f8608ff */
[----:B------:R-:W-:-:S04]  /*06b0*/  IADD3 R9, R11, R9, RZ ;  /* 0x000000090b097210 */ /* 0x000fc80007ffe0ff */
[----:B------:R-:W-:-:S05]  /*06c0*/  LEA.HI.X R9, R10, UR13, R9, 0x1, P3 ;  /* 0x0000000d0a097c11 */ /* 0x000fca00098f0c09 */
[----:B------:R2:W5:Y:S04]  /*06d0*/  @!P5 LDG.E.128 R24, desc[UR4][R8.64] ;  /* 0x000000040818d981 */ /* 0x000568000c1e1d00 */
[----:B------:R2:W5:Y:S02]  /*06e0*/  @!P6 LDG.E.128 R40, desc[UR4][R8.64+0x100] ;  /* 0x000100040828e981 */ /* 0x000564000c1e1d00 */
.L_x_62:
[----:B------:R-:W-:Y:S05]  /*06f0*/  BSYNC B0 ;  /* 0x0000000000007941 */ /* 0x000fea0003800000 */
.L_x_61:
[----:B------:R-:W-:Y:S01]  /*0700*/  ISETP.GE.AND P3, PT, R12, R17, PT ;  /* 0x000000110c00720c */ /* 0x000fe20003f66270 */
[----:B------:R-:W-:Y:S01]  /*0710*/  IMAD R69, R69, UR6, R16 ;  /* 0x0000000645457c24 */ /* 0x000fe2000f8e0210 */
[----:B------:R-:W-:Y:S01]  /*0720*/  BSSY B0, `(.L_x_63) ;  /* 0x000001f000007945 */ /* 0x000fe20003800000 */
[----:B------:R-:W-:Y:S01]  /*0730*/  IMAD.WIDE.U32 R12, R68, UR6, R64 ;  /* 0x00000006440c7c25 */ /* 0x000fe2000f8e0040 */
[----:B------:R-:W-:Y:S02]  /*0740*/  CS2R R16, SRZ ;  /* 0x0000000000107805 */ /* 0x000fe4000001ff00 */
[----:B------:R-:W-:Y:S02]  /*0750*/  CS2R R18, SRZ ;  /* 0x0000000000127805 */ /* 0x000fe4000001ff00 */
[----:B------:R-:W-:Y:S02]  /*0760*/  CS2R R20, SRZ ;  /* 0x0000000000147805 */ /* 0x000fe4000001ff00 */
[----:B------:R-:W-:-:S02]  /*0770*/  CS2R R22, SRZ ;  /* 0x0000000000167805 */ /* 0x000fc4000001ff00 */
[----:B------:R-:W-:Y:S02]  /*0780*/  CS2R R56, SRZ ;  /* 0x0000000000387805 */ /* 0x000fe4000001ff00 */
[----:B------:R-:W-:Y:S02]  /*0790*/  CS2R R58, SRZ ;  /* 0x00000000003a7805 */ /* 0x000fe4000001ff00 */
[----:B------:R-:W-:Y:S02]  /*07a0*/  CS2R R28, SRZ ;  /* 0x00000000001c7805 */ /* 0x000fe4000001ff00 */
[----:B------:R-:W-:Y:S01]  /*07b0*/  CS2R R30, SRZ ;  /* 0x00000000001e7805 */ /* 0x000fe2000001ff00 */
[----:B0-----:R-:W-:Y:S02]  /*07c0*/  IMAD R32, R4, UR9, RZ ;  /* 0x0000000904207c24 */ /* 0x001fe4000f8e02ff */
[----:B------:R-:W-:Y:S01]  /*07d0*/  IMAD.IADD R69, R13, 0x1, R69 ;  /* 0x000000010d457824 */ /* 0x000fe200078e0245 */
[----:B------:R-:W-:Y:S06]  /*07e0*/  @P4 BRA `(.L_x_64) ;  /* 0x0000000000484947 */ /* 0x000fec0003800000 */
[----:B--2---:R-:W-:Y:S01]  /*07f0*/  IADD3 R9, P4, R66, 0x20, RZ ;  /* 0x0000002042097810 */ /* 0x004fe20007f9e0ff */
        /* <DEDUP_REMOVED lines=17> */
.L_x_64:
[----:B------:R-:W-:Y:S05]  /*0910*/  BSYNC B0 ;  /* 0x0000000000007941 */ /* 0x000fea0003800000 */
.L_x_63:
[----:B------:R-:W-:Y:S04]  /*0920*/  BSSY B0, `(.L_x_65) ;  /* 0x0000014000007945 */ /* 0x000fe80003800000 */
[----:B------:R-:W-:Y:S05]  /*0930*/  @P3 BRA `(.L_x_66) ;  /* 0x0000000000483947 */ /* 0x000fea0003800000 */
[----:B------:R-:W-:Y:S01]  /*0940*/  IADD3 R7, P4, R66, 0x30, RZ ;  /* 0x0000003042077810 */ /* 0x000fe20007f9e0ff */
[----:B------:R-:W-:Y:S01]  /*0950*/  ULDC.64 UR10, c[0x0][0x228] ;  /* 0x00008a00000a7ab9 */ /* 0x000fe20000000a00 */
[----:B0-2---:R-:W-:Y:S01]  /*0960*/  MOV R9, R15 ;  /* 0x0000000f00097202 */ /* 0x005fe20000000f00 */
[----:B------:R-:W-:Y:S02]  /*0970*/  ULDC.64 UR12, c[0x0][0x210] ;  /* 0x00008400000c7ab9 */ /* 0x000fe40000000a00 */
[----:B------:R-:W-:-:S04]  /*0980*/  IMAD.X R8, RZ, RZ, R67, P4 ;  /* 0x000000ffff087224 */ /* 0x000fc800020e0643 */
[----:B-1----:R-:W-:Y:S02]  /*0990*/  IMAD R10, R8, UR10, RZ ;  /* 0x0000000a080a7c24 */ /* 0x002fe4000f8e02ff */
        /* <DEDUP_REMOVED lines=12> */
.L_x_66:
[----:B------:R-:W-:Y:S05]  /*0a60*/  BSYNC B0 ;  /* 0x0000000000007941 */ /* 0x000fea0003800000 */
.L_x_65:
[----:B------:R-:W-:Y:S01]  /*0a70*/  MOV R68, R12 ;  /* 0x0000000c00447202 */ /* 0x000fe20000000f00 */
[----:B------:R-:W-:Y:S01]  /*0a80*/  IMAD R71, R5, UR7, R32 ;  /* 0x0000000705477c24 */ /* 0x000fe2000f8e0220 */
[----:B------:R-:W-:Y:S01]  /*0a90*/  BSSY B0, `(.L_x_67) ;  /* 0x0000023000007945 */ /* 0x000fe20003800000 */
[----:B---3--:R-:W-:Y:S02]  /*0aa0*/  CS2R R6, SRZ ;  /* 0x0000000000067805 */ /* 0x008fe4000001ff00 */
[----:B------:R-:W-:Y:S01]  /*0ab0*/  CS2R R12, SRZ ;  /* 0x00000000000c7805 */ /* 0x000fe2000001ff00 */
[----:B------:R-:W-:Y:S01]  /*0ac0*/  IMAD.WIDE.U32 R68, R4, UR7, R68 ;  /* 0x0000000704447c25 */ /* 0x000fe2000f8e0044 */
[----:B------:R-:W-:Y:S02]  /*0ad0*/  CS2R R4, SRZ ;  /* 0x0000000000047805 */ /* 0x000fe4000001ff00 */
[----:B------:R-:W-:Y:S02]  /*0ae0*/  CS2R R14, SRZ ;  /* 0x00000000000e7805 */ /* 0x000fe4000001ff00 */
[----:B------:R-:W-:-:S02]  /*0af0*/  CS2R R52, SRZ ;  /* 0x0000000000347805 */ /* 0x000fc4000001ff00 */
[----:B------:R-:W-:Y:S02]  /*0b00*/  CS2R R54, SRZ ;  /* 0x0000000000367805 */ /* 0x000fe4000001ff00 */
[----:B0-2---:R-:W-:Y:S02]  /*0b10*/  CS2R R8, SRZ ;  /* 0x0000000000087805 */ /* 0x005fe4000001ff00 */
[----:B-1----:R-:W-:Y:S02]  /*0b20*/  CS2R R10, SRZ ;  /* 0x00000000000a7805 */ /* 0x002fe4000001ff00 */
[----:B------:R-:W-:Y:S02]  /*0b30*/  CS2R R48, SRZ ;  /* 0x0000000000307805 */ /* 0x000fe4000001ff00 */
[----:B------:R-:W-:Y:S02]  /*0b40*/  CS2R R50, SRZ ;  /* 0x0000000000327805 */ /* 0x000fe4000001ff00 */
[----:B------:R-:W-:-:S02]  /*0b50*/  CS2R R44, SRZ ;  /* 0x00000000002c7805 */ /* 0x000fc4000001ff00 */
[----:B------:R-:W-:Y:S02]  /*0b60*/  CS2R R46, SRZ ;  /* 0x00000000002e7805 */ /* 0x000fe4000001ff00 */
[----:B------:R-:W-:Y:S02]  /*0b70*/  CS2R R36, SRZ ;  /* 0x0000000000247805 */ /* 0x000fe4000001ff00 */
[----:B------:R-:W-:Y:S02]  /*0b80*/  CS2R R38, SRZ ;  /* 0x0000000000267805 */ /* 0x000fe4000001ff00 */
[----:B------:R-:W-:Y:S02]  /*0b90*/  CS2R R32, SRZ ;  /* 0x0000000000207805 */ /* 0x000fe4000001ff00 */
        /* <DEDUP_REMOVED lines=18> */
.L_x_68:
[----:B------:R-:W-:Y:S05]  /*0cc0*/  BSYNC B0 ;  /* 0x0000000000007941 */ /* 0x000fea0003800000 */
.L_x_67:
[----:B------:R-:W-:Y:S04]  /*0cd0*/  BSSY B0, `(.L_x_69) ;  /* 0x0000020000007945 */ /* 0x000fe80003800000 */
[----:B------:R-:W-:Y:S05]  /*0ce0*/  @P1 BRA `(.L_x_70) ;  /* 0x0000000000781947 */ /* 0x000fea0003800000 */
[C---:B0-----:R-:W-:Y:S01]  /*0cf0*/  VIADD R76, R64.reuse, 0x80 ;  /* 0x00000080404c7836 */ /* 0x041fe20000000000 */
[----:B------:R-:W-:Y:S02]  /*0d00*/  ULDC UR8, c[0x0][0x21c] ;  /* 0x0000870000087ab9 */ /* 0x000fe40000000800 */
[----:B------:R-:W-:Y:S02]  /*0d10*/  ISETP.GE.AND P2, PT, R64, UR8, PT ;  /* 0x0000000840007c0c */ /* 0x000fe4000bf46270 */
[----:B------:R-:W-:-:S11]  /*0d20*/  ISETP.GE.AND P1, PT, R76, UR8, PT ;  /* 0x000000084c007c0c */ /* 0x000fd6000bf26270 */
[----:B------:R-:W0:Y:S01]  /*0d30*/  @!P2 LDC.64 R84, c[0x0][0x248] ;  /* 0x00009200ff54ab82 */ /* 0x000e220000000a00 */
[C---:B------:R-:W-:Y:S01]  /*0d40*/  @!P2 IADD3 R83, P4, R66.reuse, 0x10, RZ ;  /* 0x000000104253a810 */ /* 0x040fe20007f9e0ff */
[--C-:B------:R-:W-:Y:S01]  /*0d50*/  @!P2 IMAD.MOV.U32 R76, RZ, RZ, R68.reuse ;  /* 0x000000ffff4ca224 */ /* 0x100fe200078e0044 */
[----:B------:R-:W-:Y:S01]  /*0d60*/  @!P1 IADD3 R89, P5, R66, 0x10, RZ ;  /* 0x0000001042599810 */ /* 0x000fe20007fbe0ff */
[----:B------:R-:W-:Y:S01]  /*0d70*/  @!P1 IMAD.MOV.U32 R78, RZ, RZ, R68 ;  /* 0x000000ffff4e9224 */ /* 0x000fe200078e0044 */
[----:B------:R-:W-:Y:S02]  /*0d80*/  @!P2 IADD3.X R79, RZ, R67, RZ, P4, !PT ;  /* 0x00000043ff4fa210 */ /* 0x000fe400027fe4ff */
[----:B------:R-:W-:Y:S01]  /*0d90*/  @!P2 MOV R77, R71 ;  /* 0x00000047004da202 */ /* 0x000fe20000000f00 */
[----:B------:R-:W1:Y:S01]  /*0da0*/  @!P1 LDC.64 R90, c[0x0][0x248] ;  /* 0x00009200ff5a9b82 */ /* 0x000e620000000a00 */
[----:B------:R-:W-:-:S07]  /*0db0*/  @!P1 IMAD.X R81, RZ, RZ, R67, P5 ;  /* 0x000000ffff519224 */ /* 0x000fce00028e0643 */
[----:B------:R-:W2:Y:S08]  /*0dc0*/  @!P2 LDC.64 R86, c[0x0][0x240] ;  /* 0x00009000ff56ab82 */ /* 0x000eb00000000a00 */
[----:B------:R-:W3:Y:S01]  /*0dd0*/  @!P1 LDC.64 R92, c[0x0][0x240] ;  /* 0x00009000ff5c9b82 */ /* 0x000ee20000000a00 */
[-C--:B0-----:R-:W-:Y:S02]  /*0de0*/  @!P2 IMAD R82, R79, R84.reuse, RZ ;  /* 0x000000544f52a224 */ /* 0x081fe400078e02ff */
[----:B------:R-:W-:-:S04]  /*0df0*/  @!P2 IMAD.WIDE.U32 R76, R83, R84, R76 ;  /* 0x00000054534ca225 */ /* 0x000fc800078e004c */
[----:B------:R-:W-:Y:S02]  /*0e00*/  @!P1 IMAD.MOV.U32 R79, RZ, RZ, R71 ;  /* 0x000000ffff4f9224 */ /* 0x000fe400078e0047 */
[-C--:B-1----:R-:W-:Y:S02]  /*0e10*/  @!P1 IMAD R84, R81, R90.reuse, RZ ;  /* 0x0000005a51549224 */ /* 0x082fe400078e02ff */
[----:B------:R-:W-:-:S04]  /*0e20*/  @!P1 IMAD.WIDE.U32 R80, R89, R90, R78 ;  /* 0x0000005a59509225 */ /* 0x000fc800078e004e */
[----:B------:R-:W-:Y:S01]  /*0e30*/  @!P2 IMAD R79, R83, R85, R82 ;  /* 0x00000055534fa224 */ /* 0x000fe200078e0252 */
[----:B--2---:R-:W-:Y:S01]  /*0e40*/  @!P2 LEA R78, P4, R76, R86, 0x1 ;  /* 0x000000564c4ea211 */ /* 0x004fe200078808ff */
[----:B------:R-:W-:-:S03]  /*0e50*/  @!P1 IMAD R91, R89, R91, R84 ;  /* 0x0000005b595b9224 */ /* 0x000fc600078e0254 */
[----:B------:R-:W-:Y:S01]  /*0e60*/  @!P2 IADD3 R77, R77, R79, RZ ;  /* 0x0000004f4d4da210 */ /* 0x000fe20007ffe0ff */
[----:B------:R-:W-:Y:S01]  /*0e70*/  @!P1 IMAD.IADD R91, R81, 0x1, R91 ;  /* 0x00000001515b9824 */ /* 0x000fe200078e025b */
[----:B---3--:R-:W-:Y:S02]  /*0e80*/  @!P1 LEA R82, P5, R80, R92, 0x1 ;  /* 0x0000005c50529211 */ /* 0x008fe400078a08ff */
[----:B------:R-:W-:Y:S02]  /*0e90*/  @!P2 LEA.HI.X R79, R76, R87, R77, 0x1, P4 ;  /* 0x000000574c4fa211 */ /* 0x000fe400020f0c4d */
[----:B------:R-:W-:-:S03]  /*0ea0*/  @!P1 LEA.HI.X R83, R80, R93, R91, 0x1, P5 ;  /* 0x0000005d50539211 */ /* 0x000fc600028f0c5b */
[----:B------:R1:W5:Y:S04]  /*0eb0*/  @!P2 LDG.E.128 R12, desc[UR4][R78.64] ;  /* 0x000000044e0ca981 */ /* 0x000368000c1e1d00 */
[----:B------:R1:W5:Y:S02]  /*0ec0*/  @!P1 LDG.E.128 R44, desc[UR4][R82.64+0x100] ;  /* 0x00010004522c9981 */ /* 0x000364000c1e1d00 */
.L_x_70:
[----:B------:R-:W-:Y:S05]  /*0ed0*/  BSYNC B0 ;  /* 0x0000000000007941 */ /* 0x000fea0003800000 */
.L_x_69:
[----:B------:R-:W-:Y:S04]  /*0ee0*/  BSSY B0, `(.L_x_71) ;  /* 0x0000020000007945 */ /* 0x000fe80003800000 */
[----:B------:R-:W-:Y:S05]  /*0ef0*/  @P0 BRA `(.L_x_72) ;  /* 0x0000000000780947 */ /* 0x000fea0003800000 */
[C---:B0-----:R-:W-:Y:S01]  /*0f00*/  VIADD R76, R64.reuse, 0x80 ;  /* 0x00000080404c7836 */ /* 0x041fe20000000000 */
[----:B------:R-:W-:Y:S02]  /*0f10*/  ULDC UR8, c[0x0][0x21c] ;  /* 0x0000870000087ab9 */ /* 0x000fe40000000800 */
[----:B------:R-:W-:Y:S02]  /*0f20*/  ISETP.GE.AND P1, PT, R64, UR8, PT ;  /* 0x0000000840007c0c */ /* 0x000fe4000bf26270 */
[----:B------:R-:W-:-:S11]  /*0f30*/  ISETP.GE.AND P2, PT, R76, UR8, PT ;  /* 0x000000084c007c0c */ /* 0x000fd6000bf46270 */
[----:B------:R-:W0:Y:S01]  /*0f40*/  @!P1 LDC.64 R84, c[0x0][0x248] ;  /* 0x00009200ff549b82 */ /* 0x000e220000000a00 */
[C---:B-1----:R-:W-:Y:S01]  /*0f50*/  @!P1 IADD3 R83, P0, R66.reuse, 0x20, RZ ;  /* 0x0000002042539810 */ /* 0x042fe20007f1e0ff */
        /* <DEDUP_REMOVED lines=24> */
.L_x_72:
[----:B------:R-:W-:Y:S05]  /*10e0*/  BSYNC B0 ;  /* 0x0000000000007941 */ /* 0x000fea0003800000 */
.L_x_71:
[----:B------:R-:W-:Y:S04]  /*10f0*/  BSSY B0, `(.L_x_73) ;  /* 0x0000014000007945 */ /* 0x000fe80003800000 */
[----:B------:R-:W-:Y:S05]  /*1100*/  @P3 BRA `(.L_x_74) ;  /* 0x0000000000483947 */ /* 0x000fea0003800000 */
[----:B------:R-:W-:Y:S01]  /*1110*/  IADD3 R69, P0, R66, 0x30, RZ ;  /* 0x0000003042457810 */ /* 0x000fe20007f1e0ff */
[----:B------:R-:W-:Y:S01]  /*1120*/  ULDC.64 UR10, c[0x0][0x248] ;  /* 0x00009200000a7ab9 */ /* 0x000fe20000000a00 */
[----:B------:R-:W-:Y:S01]  /*1130*/  MOV R66, R68 ;  /* 0x0000004400427202 */ /* 0x000fe20000000f00 */
[----:B------:R-:W-:Y:S01]  /*1140*/  ULDC UR8, c[0x0][0x21c] ;  /* 0x0000870000087ab9 */ /* 0x000fe20000000800 */
[----:B------:R-:W-:Y:S01]  /*1150*/  LEA R2, R2, 0x80, 0x3 ;  /* 0x0000008002027811 */ /* 0x000fe200078e18ff */
        /* <DEDUP_REMOVED lines=8> */
[----:B------:R-:W-:Y:S01]  /*11e0*/  LEA R64, P1, R66, UR10, 0x1 ;  /* 0x0000000a42407c11 */ /* 0x000fe2000f8208ff */
[----:B------:R-:W-:-:S05]  /*11f0*/  IMAD.IADD R65, R67, 0x1, R65 ;  /* 0x0000000143417824 */ /* 0x000fca00078e0241 */
[----:B------:R-:W-:-:S05]  /*1200*/  LEA.HI.X R65, R66, UR11, R65, 0x1, P1 ;  /* 0x0000000b42417c11 */ /* 0x000fca00088f0c41 */
[----:B------:R3:W5:Y:S04]  /*1210*/  @!P2 LDG.E.128 R8, desc[UR4][R64.64] ;  /* 0x000000044008a981 */ /* 0x000768000c1e1d00 */
[----:B------:R3:W5:Y:S02]  /*1220*/  @!P0 LDG.E.128 R32, desc[UR4][R64.64+0x100] ;  /* 0x0001000440208981 */ /* 0x000764000c1e1d00 */
.L_x_74:
[----:B------:R-:W-:Y:S05]  /*1230*/  BSYNC B0 ;  /* 0x0000000000007941 */ /* 0x000fea0003800000 */
.L_x_73:
[----:B-----5:R-:W-:Y:S01]  /*1240*/  LOP3.LUT R67, R72, 0xffff0000, RZ, 0xc0, !PT ;  /* 0xffff000048437812 */ /* 0x020fe200078ec0ff */
[----:B------:R-:W-:Y:S01]  /*1250*/  IMAD.U32 R88, R54, 0x10000, RZ ;  /* 0x0001000036587824 */ /* 0x000fe200078e00ff */
[----:B------:R-:W-:Y:S01]  /*1260*/  LOP3.LUT R66, R4, 0xffff0000, RZ, 0xc0, !PT ;  /* 0xffff000004427812 */ /* 0x000fe200078ec0ff */
[C---:B------:R-:W-:Y:S01]  /*1270*/  IMAD.U32 R91, R55.reuse, 0x10000, RZ ;  /* 0x00010000375b7824 */ /* 0x040fe200078e00ff */
[----:B------:R-:W-:Y:S01]  /*1280*/  LOP3.LUT R93, R54, 0xffff0000, RZ, 0xc0, !PT ;  /* 0xffff0000365d7812 */ /* 0x000fe200078ec0ff */
[----:B------:R-:W-:Y:S01]  /*1290*/  IMAD.U32 R4, R4, 0x10000, RZ ;  /* 0x0001000004047824 */ /* 0x000fe200078e00ff */
[----:B------:R-:W-:Y:S01]  /*12a0*/  LOP3.LUT R90, R55, 0xffff0000, RZ, 0xc0, !PT ;  /* 0xffff0000375a7812 */ /* 0x000fe200078ec0ff */
[----:B------:R-:W-:Y:S01]  /*12b0*/  FMUL.FTZ R114, R67, R66 ;  /* 0x0000004243727220 */ /* 0x000fe20000410000 */
[C---:B------:R-:W-:Y:S01]  /*12c0*/  LOP3.LUT R54, R20.reuse, 0xffff0000, RZ, 0xc0, !PT ;  /* 0xffff000014367812 */ /* 0x040fe200078ec0ff */
[----:B------:R-:W-:Y:S01]  /*12d0*/  IMAD.U32 R2, R73, 0x10000, RZ ;  /* 0x0001000049027824 */ /* 0x000fe200078e00ff */
[----:B------:R-:W-:Y:S01]  /*12e0*/  SHF.L.U32 R55, R20, 0x10, RZ ;  /* 0x0000001014377819 */ /* 0x000fe200000006ff */
[----:B------:R-:W-:Y:S01]  /*12f0*/  IMAD.U32 R20, R21, 0x10000, RZ ;  /* 0x0001000015147824 */ /* 0x000fe200078e00ff */
[----:B---3--:R-:W-:Y:S01]  /*1300*/  SHF.L.U32 R65, R72, 0x10, RZ ;  /* 0x0000001048417819 */ /* 0x008fe200000006ff */
[----:B------:R-:W-:Y:S01]  /*1310*/  IMAD.U32 R72, R75, 0x10000, RZ ;  /* 0x000100004b487824 */ /* 0x000fe200078e00ff */
[----:B------:R-:W-:Y:S01]  /*1320*/  LOP3.LUT R92, R21, 0xffff0000, RZ, 0xc0, !PT ;  /* 0xffff0000155c7812 */ /* 0x000fe200078ec0ff */
[----:B------:R-:W-:Y:S01]  /*1330*/  IMAD.U32 R85, R14, 0x10000, RZ ;  /* 0x000100000e557824 */ /* 0x000fe200078e00ff */
[C---:B------:R-:W-:Y:S01]  /*1340*/  LOP3.LUT R21, R8.reuse, 0xffff0000, RZ, 0xc0, !PT ;  /* 0xffff000008157812 */ /* 0x040fe200078ec0ff */
[----:B------:R-:W-:Y:S01]  /*1350*/  FFMA.FTZ R65, R65, R4, R114 ;  /* 0x0000000441417223 */ /* 0x000fe20000010072 */
[----:B------:R-:W-:Y:S01]  /*1360*/  LOP3.LUT R64, R73, 0xffff0000, RZ, 0xc0, !PT ;  /* 0xffff000049407812 */ /* 0x000fe200078ec0ff */
[----:B------:R-:W-:Y:S01]  /*1370*/  IMAD.U32 R73, R7, 0x10000, RZ ;  /* 0x0001000007497824 */ /* 0x000fe200078e00ff */
[C---:B------:R-:W-:Y:S01]  /*1380*/  SHF.L.U32 R69, R5.reuse, 0x10, RZ ;  /* 0x0000001005457819 */ /* 0x040fe200000006ff */
[----:B------:R-:W-:Y:S01]  /*1390*/  IMAD.U32 R8, R8, 0x10000, RZ ;  /* 0x0001000008087824 */ /* 0x000fe200078e00ff */
[----:B------:R-:W-:Y:S01]  /*13a0*/  LOP3.LUT R71, R5, 0xffff0000, RZ, 0xc0, !PT ;  /* 0xffff000005477812 */ /* 0x000fe200078ec0ff */
[----:B------:R-:W-:Y:S01]  /*13b0*/  FMUL.FTZ R114, R54, R21 ;  /* 0x0000001536727220 */ /* 0x000fe20000410000 */
[----:B------:R-:W-:Y:S01]  /*13c0*/  LOP3.LUT R70, R75, 0xffff0000, RZ, 0xc0, !PT ;  /* 0xffff00004b467812 */ /* 0x000fe200078ec0ff */
[----:B------:R-:W-:Y:S01]  /*13d0*/  IMAD.U32 R115, R47, 0x10000, RZ ;  /* 0x000100002f737824 */ /* 0x000fe200078e00ff */
[----:B0-----:R-:W-:Y:S01]  /*13e0*/  LOP3.LUT R77, R7, 0xffff0000, RZ, 0xc0, !PT ;  /* 0xffff0000074d7812 */ /* 0x001fe200078ec0ff */
[----:B-12---:R-:W-:Y:S01]  /*13f0*/  IMAD.U32 R79, R12, 0x10000, RZ ;  /* 0x000100000c4f7824 */ /* 0x006fe200078e00ff */
[C---:B------:R-:W-:Y:S01]  /*1400*/  SHF.L.U32 R5, R6.reuse, 0x10, RZ ;  /* 0x0000001006057819 */ /* 0x040fe200000006ff */
[----:B------:R-:W-:Y:S01]  /*1410*/  FFMA.FTZ R55, R55, R8, R114 ;  /* 0x0000000837377223 */ /* 0x000fe20000010072 */
[----:B------:R-:W-:Y:S01]  /*1420*/  LOP3.LUT R75, R6, 0xffff0000, RZ, 0xc0, !PT ;  /* 0xffff0000064b7812 */ /* 0x000fe200078ec0ff */
[----:B------:R-:W-:Y:S01]  /*1430*/  IMAD.U32 R87, R53, 0x10000, RZ ;  /* 0x0001000035577824 */ /* 0x000fe200078e00ff */
[C---:B------:R-:W-:Y:S01]  /*1440*/  SHF.L.U32 R7, R25.reuse, 0x10, RZ ;  /* 0x0000001019077819 */ /* 0x040fe200000006ff */
[----:B------:R-:W-:Y:S01]  /*1450*/  FFMA.FTZ R69, R2, R69, R65 ;  /* 0x0000004502457223 */ /* 0x000fe20000010041 */
[----:B------:R-:W-:Y:S01]  /*1460*/  LOP3.LUT R76, R25, 0xffff0000, RZ, 0xc0, !PT ;  /* 0xffff0000194c7812 */ /* 0x000fe200078ec0ff */
[----:B------:R-:W-:Y:S01]  /*1470*/  IMAD.U32 R94, R22, 0x10000, RZ ;  /* 0x00010000165e7824 */ /* 0x000fe200078e00ff */
[----:B------:R-:W-:Y:S01]  /*1480*/  LOP3.LUT R83, R14, 0xffff0000, RZ, 0xc0, !PT ;  /* 0xffff00000e537812 */ /* 0x000fe200078ec0ff */
[----:B------:R-:W-:Y:S01]  /*1490*/  IMAD.U32 R14, R17, 0x10000, RZ ;  /* 0x00010000110e7824 */ /* 0x000fe200078e00ff */
[C---:B------:R-:W-:Y:S01]  /*14a0*/  LOP3.LUT R6, R24.reuse, 0xffff0000, RZ, 0xc0, !PT ;  /* 0xffff000018067812 */ /* 0x040fe200078ec0ff */
[----:B------:R-:W-:Y:S01]  /*14b0*/  IMAD.U32 R24, R24, 0x10000, RZ ;  /* 0x0001000018187824 */ /* 0x000fe200078e00ff */
[----:B------:R-:W-:Y:S01]  /*14c0*/  LOP3.LUT R25, R12, 0xffff0000, RZ, 0xc0, !PT ;  /* 0xffff00000c197812 */ /* 0x000fe200078ec0ff */
[----:B------:R-:W-:Y:S01]  /*14d0*/  IMAD.U32 R12, R13, 0x10000, RZ ;  /* 0x000100000d0c7824 */ /* 0x000fe200078e00ff */
[----:B------:R-:W-:Y:S01]  /*14e0*/  LOP3.LUT R86, R17, 0xffff0000, RZ, 0xc0, !PT ;  /* 0xffff000011567812 */ /* 0x000fe200078ec0ff */
[----:B------:R-:W-:Y:S01]  /*14f0*/  IMAD.U32 R68, R74, 0x10000, RZ ;  /* 0x000100004a447824 */ /* 0x000fe200078e00ff */
[----:B------:R-:W-:Y:S01]  /*1500*/  LOP3.LUT R82, R16, 0xffff0000, RZ, 0xc0, !PT ;  /* 0xffff000010527812 */ /* 0x000fe200078ec0ff */
[----:B------:R-:W-:Y:S01]  /*1510*/  FFMA.FTZ R69, R64, R71, R69 ;  /* 0x0000004740457223 */ /* 0x000fe20000010045 */
[----:B------:R-:W-:Y:S01]  /*1520*/  LOP3.LUT R17, R52, 0xffff0000, RZ, 0xc0, !PT ;  /* 0xffff000034117812 */ /* 0x000fe200078ec0ff */
[----:B------:R-:W-:Y:S01]  /*1530*/  IMAD.U32 R2, R28, 0x10000, RZ ;  /* 0x000100001c027824 */ /* 0x000fe200078e00ff */
[C---:B------:R-:W-:Y:S01]  /*1540*/  SHF.L.U32 R81, R15.reuse, 0x10, RZ ;  /* 0x000000100f517819 */ /* 0x040fe200000006ff */
[----:B------:R-:W-:Y:S01]  /*1550*/  FFMA.FTZ R5, R68, R5, R69 ;  /* 0x0000000544057223 */ /* 0x000fe20000010045 */
[----:B------:R-:W-:Y:S01]  /*1560*/  LOP3.LUT R84, R15, 0xffff0000, RZ, 0xc0, !PT ;  /* 0xffff00000f547812 */ /* 0x000fe200078ec0ff */
[----:B------:R-:W-:Y:S01]  /*1570*/  IMAD.U32 R15, R16, 0x10000, RZ ;  /* 0x00010000100f7824 */ /* 0x000fe200078e00ff */
[----:B------:R-:W-:Y:S01]  /*1580*/  SHF.L.U32 R95, R9, 0x10, RZ ;  /* 0x00000010095f7819 */ /* 0x000fe200000006ff */
[----:B------:R-:W-:Y:S01]  /*1590*/  FMUL.FTZ R82, R82, R17 ;  /* 0x0000001152527220 */ /* 0x000fe20000410000 */
[----:B------:R-:W-:Y:S01]  /*15a0*/  LOP3.LUT R112, R47, 0xffff0000, RZ, 0xc0, !PT ;  /* 0xffff00002f707812 */ /* 0x000fe200078ec0ff */
[----:B------:R-:W-:Y:S01]  /*15b0*/  FMUL.FTZ R47, R6, R25 ;  /* 0x00000019062f7220 */ /* 0x000fe20000410000 */
[----:B------:R-:W-:Y:S01]  /*15c0*/  SHF.L.U32 R16, R52, 0x10, RZ ;  /* 0x0000001034107819 */ /* 0x000fe200000006ff */
[----:B------:R-:W-:Y:S01]  /*15d0*/  FFMA.FTZ R55, R20, R95, R55 ;  /* 0x0000005f14377223 */ /* 0x000fe20000010037 */
[----:B------:R-:W-:Y:S01]  /*15e0*/  LOP3.LUT R97, R9, 0xffff0000, RZ, 0xc0, !PT ;  /* 0xffff000009617812 */ /* 0x000fe200078ec0ff */
[----:B------:R-:W-:Y:S01]  /*15f0*/  FFMA.FTZ R24, R24, R79, R47 ;  /* 0x0000004f18187223 */ /* 0x000fe2000001002f */
[----:B------:R-:W-:Y:S01]  /*1600*/  LOP3.LUT R13, R13, 0xffff0000, RZ, 0xc0, !PT ;  /* 0xffff00000d0d7812 */ /* 0x000fe200078ec0ff */
[----:B------:R-:W-:Y:S01]  /*1610*/  FFMA.FTZ R15, R15, R16, R82 ;  /* 0x000000100f0f7223 */ /* 0x000fe20000010052 */
[----:B------:R-:W-:Y:S01]  /*1620*/  SHF.L.U32 R101, R10, 0x10, RZ ;  /* 0x000000100a657819 */ /* 0x000fe200000006ff */
[----:B------:R-:W-:Y:S01]  /*1630*/  FFMA.FTZ R119, R7, R12, R24 ;  /* 0x0000000c07777223 */ /* 0x000fe20000010018 */
[----:B------:R-:W-:Y:S01]  /*1640*/  LOP3.LUT R89, R53, 0xffff0000, RZ, 0xc0, !PT ;  /* 0xffff000035597812 */ /* 0x000fe200078ec0ff */
[----:B------:R-:W-:Y:S01]  /*1650*/  FFMA.FTZ R55, R92, R97, R55 ;  /* 0x000000615c377223 */ /* 0x000fe20000010037 */
[----:B------:R-:W-:Y:S01]  /*1660*/  FFMA.FTZ R121, R14, R87, R15 ;  /* 0x000000570e797223 */ /* 0x000fe2000001000f */
[----:B------:R-:W-:Y:S01]  /*1670*/  SHF.L.U32 R80, R26, 0x10, RZ ;  /* 0x000000101a507819 */ /* 0x000fe200000006ff */
[----:B------:R-:W-:Y:S01]  /*1680*/  FFMA.FTZ R13, R76, R13, R119 ;  /* 0x0000000d4c0d7223 */ /* 0x000fe20000010077 */
[----:B------:R-:W-:Y:S01]  /*1690*/  LOP3.LUT R22, R22, 0xffff0000, RZ, 0xc0, !PT ;  /* 0xffff000016167812 */ /* 0x000fe200078ec0ff */
[----:B------:R-:W-:Y:S01]  /*16a0*/  FFMA.FTZ R55, R94, R101, R55 ;  /* 0x000000655e377223 */ /* 0x000fe20000010037 */
[----:B------:R-:W-:Y:S01]  /*16b0*/  LOP3.LUT R99, R10, 0xffff0000, RZ, 0xc0, !PT ;  /* 0xffff00000a637812 */ /* 0x000fe200078ec0ff */
[----:B------:R-:W-:-:S02]  /*16c0*/  IMAD.U32 R53, R18, 0x10000, RZ ;  /* 0x0001000012357824 */ /* 0x000fc400078e00ff */
[----:B------:R-:W-:Y:S01]  /*16d0*/  FFMA.FTZ R86, R86, R89, R121 ;  /* 0x0000005956567223 */ /* 0x000fe20000010079 */
[----:B------:R-:W-:Y:S01]  /*16e0*/  LOP3.LUT R74, R74, 0xffff0000, RZ, 0xc0, !PT ;  /* 0xffff00004a4a7812 */ /* 0x000fe200078ec0ff */
[----:B------:R-:W-:Y:S01]  /*16f0*/  IMAD.U32 R9, R23, 0x10000, RZ ;  /* 0x0001000017097824 */ /* 0x000fe200078e00ff */
[----:B------:R-:W-:Y:S01]  /*1700*/  LOP3.LUT R78, R26, 0xffff0000, RZ, 0xc0, !PT ;  /* 0xffff00001a4e7812 */ /* 0x000fe200078ec0ff */
[----:B------:R-:W-:Y:S01]  /*1710*/  IMAD.U32 R10, R11, 0x10000, RZ ;  /* 0x000100000b0a7824 */ /* 0x000fe200078e00ff */
[----:B------:R-:W-:Y:S01]  /*1720*/  LOP3.LUT R52, R18, 0xffff0000, RZ, 0xc0, !PT ;  /* 0xffff000012347812 */ /* 0x000fe200078ec0ff */
[----:B------:R-:W-:Y:S01]  /*1730*/  FFMA.FTZ R13, R80, R85, R13 ;  /* 0x00000055500d7223 */ /* 0x000fe2000001000d */
[----:B------:R-:W-:Y:S01]  /*1740*/  FFMA.FTZ R22, R22, R99, R55 ;  /* 0x0000006316167223 */ /* 0x000fe20000010037 */
[----:B------:R-:W-:Y:S01]  /*1750*/  FFMA.FTZ R53, R53, R88, R86 ;  /* 0x0000005835357223 */ /* 0x000fe20000010056 */
[----:B------:R-:W-:Y:S01]  /*1760*/  LOP3.LUT R23, R23, 0xffff0000, RZ, 0xc0, !PT ;  /* 0xffff000017177812 */ /* 0x000fe200078ec0ff */
[----:B------:R-:W-:Y:S01]  /*1770*/  FFMA.FTZ R5, R74, R75, R5 ;  /* 0x0000004b4a057223 */ /* 0x000fe20000010005 */
[----:B------:R-:W-:Y:S01]  /*1780*/  LOP3.LUT R98, R11, 0xffff0000, RZ, 0xc0, !PT ;  /* 0xffff00000b627812 */ /* 0x000fe200078ec0ff */
[----:B------:R-:W-:Y:S01]  /*1790*/  IMAD.U32 R26, R27, 0x10000, RZ ;  /* 0x000100001b1a7824 */ /* 0x000fe200078e00ff */
[----:B------:R-:W-:Y:S01]  /*17a0*/  SHF.L.U32 R18, R19, 0x10, RZ ;  /* 0x0000001013127819 */ /* 0x000fe200000006ff */
[----:B------:R-:W-:Y:S01]  /*17b0*/  FFMA.FTZ R13, R78, R83, R13 ;  /* 0x000000534e0d7223 */ /* 0x000fe2000001000d */
[----:B------:R-:W-:Y:S01]  /*17c0*/  FFMA.FTZ R10, R9, R10, R22 ;  /* 0x0000000a090a7223 */ /* 0x000fe20000010016 */
        /* <DEDUP_REMOVED lines=9> */
[----:B------:R-:W-:Y:S01]  /*1860*/  IMAD.U32 R11, R60, 0x10000, RZ ;  /* 0x000100003c0b7824 */ /* 0x000fe200078e00ff */
[C---:B------:R-:W-:Y:S01]  /*1870*/  SHF.L.U32 R109, R51.reuse, 0x10, RZ ;  /* 0x00000010336d7819 */ /* 0x040fe200000006ff */
[----:B------:R-:W-:Y:S01]  /*1880*/  FFMA.FTZ R70, R70, R77, R5 ;  /* 0x0000004d46467223 */ /* 0x000fe20000010005 */
[----:B------:R-:W-:Y:S01]  /*1890*/  LOP3.LUT R106, R51, 0xffff0000, RZ, 0xc0, !PT ;  /* 0xffff0000336a7812 */ /* 0x000fe200078ec0ff */
[----:B------:R-:W-:Y:S01]  /*18a0*/  IMAD.U32 R51, R40, 0x10000, RZ ;  /* 0x0001000028337824 */ /* 0x000fe200078e00ff */
[----:B------:R-:W-:Y:S01]  /*18b0*/  LOP3.LUT R28, R28, 0xffff0000, RZ, 0xc0, !PT ;  /* 0xffff00001c1c7812 */ /* 0x000fe200078ec0ff */
[----:B------:R-:W-:Y:S01]  /*18c0*/  IMAD.U32 R66, R44, 0x10000, RZ ;  /* 0x000100002c427824 */ /* 0x000fe200078e00ff */
[----:B------:R-:W-:Y:S01]  /*18d0*/  LOP3.LUT R87, R32, 0xffff0000, RZ, 0xc0, !PT ;  /* 0xffff000020577812 */ /* 0x000fe200078ec0ff */
[----:B------:R-:W-:Y:S01]  /*18e0*/  FFMA.FTZ R26, R27, R84, R26 ;  /* 0x000000541b1a7223 */ /* 0x000fe2000001001a */
[----:B------:R-:W-:Y:S01]  /*18f0*/  SHF.L.U32 R4, R56, 0x10, RZ ;  /* 0x0000001038047819 */ /* 0x000fe200000006ff */
[----:B------:R-:W-:Y:S01]  /*1900*/  FFMA.FTZ R23, R2, R117, R23 ;  /* 0x0000007502177223 */ /* 0x000fe20000010017 */
[----:B------:R-:W-:-:S02]  /*1910*/  IMAD.U32 R21, R36, 0x10000, RZ ;  /* 0x0001000024157824 */ /* 0x000fc400078e00ff */
[----:B------:R-:W-:Y:S01]  /*1920*/  FFMA.FTZ R19, R19, R90, R18 ;  /* 0x0000005a13137223 */ /* 0x000fe20000010012 */
[----:B------:R-:W-:Y:S01]  /*1930*/  LOP3.LUT R100, R60, 0xffff0000, RZ, 0xc0, !PT ;  /* 0xffff00003c647812 */ /* 0x000fe200078ec0ff */
[----:B------:R-:W-:Y:S01]  /*1940*/  FFMA.FTZ R11, R11, R104, R70 ;  /* 0x000000680b0b7223 */ /* 0x000fe20000010046 */
[----:B------:R-:W-:Y:S01]  /*1950*/  LOP3.LUT R107, R48, 0xffff0000, RZ, 0xc0, !PT ;  /* 0xffff0000306b7812 */ /* 0x000fe200078ec0ff */
[----:B------:R-:W-:Y:S01]  /*1960*/  IMAD.U32 R47, R37, 0x10000, RZ ;  /* 0x00010000252f7824 */ /* 0x000fe200078e00ff */
[----:B------:R-:W-:Y:S01]  /*1970*/  LOP3.LUT R108, R40, 0xffff0000, RZ, 0xc0, !PT ;  /* 0xffff0000286c7812 */ /* 0x000fe200078ec0ff */
[----:B------:R-:W-:Y:S01]  /*1980*/  IMAD.U32 R15, R33, 0x10000, RZ ;  /* 0x00010000210f7824 */ /* 0x000fe200078e00ff */
[----:B------:R-:W-:Y:S01]  /*1990*/  LOP3.LUT R113, R44, 0xffff0000, RZ, 0xc0, !PT ;  /* 0xffff00002c717812 */ /* 0x000fe200078ec0ff */
[----:B------:R-:W-:Y:S01]  /*19a0*/  FFMA.FTZ R51, R51, R66, R26 ;  /* 0x0000004233337223 */ /* 0x000fe2000001001a */
[----:B------:R-:W-:Y:S01]  /*19b0*/  LOP3.LUT R79, R36, 0xffff0000, RZ, 0xc0, !PT ;  /* 0xffff0000244f7812 */ /* 0x000fe200078ec0ff */
[----:B------:R-:W-:Y:S01]  /*19c0*/  FFMA.FTZ R23, R28, R87, R23 ;  /* 0x000000571c177223 */ /* 0x000fe20000010017 */
[----:B------:R-:W-:Y:S01]  /*19d0*/  SHF.L.U32 R8, R29, 0x10, RZ ;  /* 0x000000101d087819 */ /* 0x000fe200000006ff */
[----:B------:R-:W-:Y:S01]  /*19e0*/  FFMA.FTZ R19, R4, R21, R19 ;  /* 0x0000001504137223 */ /* 0x000fe20000010013 */
[----:B------:R-:W-:Y:S01]  /*19f0*/  LOP3.LUT R56, R56, 0xffff0000, RZ, 0xc0, !PT ;  /* 0xffff000038387812 */ /* 0x000fe200078ec0ff */
[----:B------:R-:W-:Y:S01]  /*1a00*/  IMAD.U32 R105, R49, 0x10000, RZ ;  /* 0x0001000031697824 */ /* 0x000fe200078e00ff */
[----:B------:R-:W-:Y:S01]  /*1a10*/  LOP3.LUT R36, R37, 0xffff0000, RZ, 0xc0, !PT ;  /* 0xffff000025247812 */ /* 0x000fe200078ec0ff */
[----:B------:R-:W-:Y:S01]  /*1a20*/  FFMA.FTZ R11, R100, R107, R11 ;  /* 0x0000006b640b7223 */ /* 0x000fe2000001000b */
[C---:B------:R-:W-:Y:S01]  /*1a30*/  SHF.L.U32 R16, R38.reuse, 0x10, RZ ;  /* 0x0000001026107819 */ /* 0x040fe200000006ff */
[----:B------:R-:W-:Y:S01]  /*1a40*/  IMAD.U32 R40, R41, 0x10000, RZ ;  /* 0x0001000029287824 */ /* 0x000fe200078e00ff */
[----:B------:R-:W-:Y:S01]  /*1a50*/  LOP3.LUT R37, R38, 0xffff0000, RZ, 0xc0, !PT ;  /* 0xffff000026257812 */ /* 0x000fe200078ec0ff */
[----:B------:R-:W-:Y:S01]  /*1a60*/  IMAD.U32 R38, R39, 0x10000, RZ ;  /* 0x0001000027267824 */ /* 0x000fe200078e00ff */
[----:B------:R-:W-:Y:S01]  /*1a70*/  SHF.L.U32 R60, R61, 0x10, RZ ;  /* 0x000000103d3c7819 */ /* 0x000fe200000006ff */
[----:B------:R-:W-:Y:S01]  /*1a80*/  FFMA.FTZ R51, R108, R113, R51 ;  /* 0x000000716c337223 */ /* 0x000fe20000010033 */
[----:B------:R-:W-:Y:S01]  /*1a90*/  LOP3.LUT R54, R39, 0xffff0000, RZ, 0xc0, !PT ;  /* 0xffff000027367812 */ /* 0x000fe200078ec0ff */
        /* <DEDUP_REMOVED lines=15> */
[----:B------:R-:W-:Y:S01]  /*1b90*/  LOP3.LUT R57, R57, 0xffff0000, RZ, 0xc0, !PT ;  /* 0xffff000039397812 */ /* 0x000fe200078ec0ff */
[----:B------:R-:W-:Y:S01]  /*1ba0*/  FFMA.FTZ R6, R6, R47, R19 ;  /* 0x0000002f06067223 */ /* 0x000fe20000010013 */
[----:B------:R-:W-:Y:S01]  /*1bb0*/  IMAD.U32 R61, R62, 0x10000, RZ ;  /* 0x000100003e3d7824 */ /* 0x000fe200078e00ff */
[----:B------:R-:W-:Y:S01]  /*1bc0*/  SHF.L.U32 R41, R42, 0x10, RZ ;  /* 0x000000102a297819 */ /* 0x000fe200000006ff */
[----:B------:R-:W-:Y:S01]  /*1bd0*/  IMAD.U32 R48, R50, 0x10000, RZ ;  /* 0x0001000032307824 */ /* 0x000fe200078e00ff */
[----:B------:R-:W-:Y:S01]  /*1be0*/  LOP3.LUT R65, R30, 0xffff0000, RZ, 0xc0, !PT ;  /* 0xffff00001e417812 */ /* 0x000fe200078ec0ff */
[----:B------:R-:W-:Y:S01]  /*1bf0*/  FFMA.FTZ R102, R102, R49, R11 ;  /* 0x0000003166667223 */ /* 0x000fe2000001000b */
[----:B------:R-:W-:Y:S01]  /*1c00*/  LOP3.LUT R34, R34, 0xffff0000, RZ, 0xc0, !PT ;  /* 0xffff000022227812 */ /* 0x000fe200078ec0ff */
[----:B------:R-:W-:-:S02]  /*1c10*/  IMAD.U32 R44, R46, 0x10000, RZ ;  /* 0x000100002e2c7824 */ /* 0x000fc400078e00ff */
[----:B------:R-:W-:Y:S01]  /*1c20*/  FFMA.FTZ R110, R110, R45, R51 ;  /* 0x0000002d6e6e7223 */ /* 0x000fe20000010033 */
[----:B------:R-:W-:Y:S01]  /*1c30*/  FFMA.FTZ R8, R29, R14, R8 ;  /* 0x0000000e1d087223 */ /* 0x000fe20000010008 */
[----:B------:R-:W-:Y:S02]  /*1c40*/  IMAD.U32 R17, R58, 0x10000, RZ ;  /* 0x000100003a117824 */ /* 0x000fe400078e00ff */
[----:B------:R-:W-:Y:S01]  /*1c50*/  FFMA.FTZ R6, R57, R36, R6 ;  /* 0x0000002439067223 */ /* 0x000fe20000010006 */
[----:B------:R-:W-:Y:S01]  /*1c60*/  LOP3.LUT R103, R62, 0xffff0000, RZ, 0xc0, !PT ;  /* 0xffff00003e677812 */ /* 0x000fe200078ec0ff */
[----:B------:R-:W-:Y:S01]  /*1c70*/  FFMA.FTZ R48, R61, R48, R102 ;  /* 0x000000303d307223 */ /* 0x000fe20000010066 */
        /* <DEDUP_REMOVED lines=20> */
[----:B------:R-:W-:Y:S01]  /*1dc0*/  LOP3.LUT R43, R43, 0xffff0000, RZ, 0xc0, !PT ;  /* 0xffff00002b2b7812 */ /* 0x000fe200078ec0ff */
[----:B------:R-:W-:Y:S01]  /*1dd0*/  FFMA.FTZ R42, R42, R115, R111 ;  /* 0x000000732a2a7223 */ /* 0x000fe2000001006f */
[----:B------:R-:W-:Y:S01]  /*1de0*/  LOP3.LUT R59, R59, 0xffff0000, RZ, 0xc0, !PT ;  /* 0xffff00003b3b7812 */ /* 0x000fe200078ec0ff */
[----:B------:R-:W-:Y:S01]  /*1df0*/  FFMA.FTZ R12, R31, R12, R30 ;  /* 0x0000000c1f0c7223 */ /* 0x000fe2000001001e */
[----:B------:R-:W-:Y:S01]  /*1e00*/  FFMA.FTZ R38, R25, R38, R58 ;  /* 0x0000002619267223 */ /* 0x000fe2000001003a */
[----:B------:R-:W-:Y:S01]  /*1e10*/  FFMA.FTZ R62, R63, R106, R62 ;  /* 0x0000006a3f3e7223 */ /* 0x000fe2000001003e */
[----:B------:R-:W-:Y:S01]  /*1e20*/  FFMA.FTZ R42, R43, R112, R42 ;  /* 0x000000702b2a7223 */ /* 0x000fe2000001002a */
[----:B------:R-:W0:Y:S01]  /*1e30*/  S2R R21, SR_TID.X ;  /* 0x0000000000157919 */ /* 0x000e220000002100 */
[----:B------:R-:W-:Y:S01]  /*1e40*/  FFMA.FTZ R38, R59, R54, R38 ;  /* 0x000000363b267223 */ /* 0x000fe20000010026 */
[----:B------:R-:W1:Y:S01]  /*1e50*/  LDC.64 R16, c[0x0][0x2d0] ;  /* 0x0000b400ff107b82 */ /* 0x000e620000000a00 */
[----:B------:R-:W-:Y:S01]  /*1e60*/  USHF.R.S32.HI UR12, URZ, 0x1f, UR6 ;  /* 0x0000001f3f0c7899 */ /* 0x000fe20008011406 */
[----:B------:R-:W2:Y:S01]  /*1e70*/  SHFL.BFLY PT, R11, R12, 0x8, 0x1f ;  /* 0x0d001f000c0b7f89 */ /* 0x000ea200000e0000 */
[----:B------:R-:W-:Y:S01]  /*1e80*/  USHF.R.S32.HI UR13, URZ, 0x1f, UR7 ;  /* 0x0000001f3f0d7899 */ /* 0x000fe20008011407 */
[----:B------:R-:W-:Y:S02]  /*1e90*/  BSSY B0, `(.L_x_75) ;  /* 0x000005e000007945 */ /* 0x000fe40003800000 */
[----:B------:R-:W3:Y:S02]  /*1ea0*/  SHFL.BFLY PT, R5, R62, 0x8, 0x1f ;  /* 0x0d001f003e057f89 */ /* 0x000ee400000e0000 */
[----:B------:R-:W4:Y:S02]  /*1eb0*/  LDC.64 R18, c[0x0][0x2d8] ;  /* 0x0000b600ff127b82 */ /* 0x000f240000000a00 */
[----:B------:R-:W0:Y:S04]  /*1ec0*/  SHFL.BFLY PT, R7, R42, 0x8, 0x1f ;  /* 0x0d001f002a077f89 */ /* 0x000e2800000e0000 */
[----:B------:R-:W0:Y:S01]  /*1ed0*/  SHFL.BFLY PT, R9, R38, 0x8, 0x1f ;  /* 0x0d001f0026097f89 */ /* 0x000e2200000e0000 */
[----:B--2---:R-:W-:Y:S01]  /*1ee0*/  FADD.FTZ R13, R12, R11 ;  /* 0x0000000b0c0d7221 */ /* 0x004fe20000010000 */
[----:B---3--:R-:W-:-:S04]  /*1ef0*/  FADD.FTZ R5, R62, R5 ;  /* 0x000000053e057221 */ /* 0x008fc80000010000 */
[----:B------:R-:W2:Y:S01]  /*1f00*/  SHFL.BFLY PT, R14, R13, 0x4, 0x1f ;  /* 0x0c801f000d0e7f89 */ /* 0x000ea200000e0000 */
[----:B0-----:R-:W-:-:S03]  /*1f10*/  FADD.FTZ R4, R42, R7 ;  /* 0x000000072a047221 */ /* 0x001fc60000010000 */
[----:B------:R-:W0:Y:S01]  /*1f20*/  SHFL.BFLY PT, R2, R5, 0x4, 0x1f ;  /* 0x0c801f0005027f89 */ /* 0x000e2200000e0000 */
[----:B------:R-:W-:-:S03]  /*1f30*/  FADD.FTZ R8, R38, R9 ;  /* 0x0000000926087221 */ /* 0x000fc60000010000 */
[----:B------:R-:W3:Y:S04]  /*1f40*/  SHFL.BFLY PT, R7, R4, 0x4, 0x1f ;  /* 0x0c801f0004077f89 */ /* 0x000ee800000e0000 */
[----:B------:R-:W1:Y:S01]  /*1f50*/  SHFL.BFLY PT, R9, R8, 0x4, 0x1f ;  /* 0x0c801f0008097f89 */ /* 0x000e6200000e0000 */
[----:B--2---:R-:W-:Y:S01]  /*1f60*/  FADD.FTZ R14, R13, R14 ;  /* 0x0000000e0d0e7221 */ /* 0x004fe20000010000 */
[----:B0-----:R-:W-:-:S04]  /*1f70*/  FADD.FTZ R2, R5, R2 ;  /* 0x0000000205027221 */ /* 0x001fc80000010000 */
[----:B------:R-:W0:Y:S01]  /*1f80*/  SHFL.BFLY PT, R15, R14, 0x2, 0x1f ;  /* 0x0c401f000e0f7f89 */ /* 0x000e2200000e0000 */
[----:B------:R-:W-:Y:S02]  /*1f90*/  IMAD.SHL.U32 R5, R0, 0x4000, RZ ;  /* 0x0000400000057824 */ /* 0x000fe400078e00ff */
[----:B---3--:R-:W-:Y:S01]  /*1fa0*/  FADD.FTZ R6, R4, R7 ;  /* 0x0000000704067221 */ /* 0x008fe20000010000 */
[----:B------:R-:W-:Y:S01]  /*1fb0*/  IMAD.SHL.U32 R4, R21, 0x4, RZ ;  /* 0x0000000415047824 */ /* 0x000fe200078e00ff */
[----:B------:R-:W2:Y:S01]  /*1fc0*/  SHFL.BFLY PT, R7, R2, 0x2, 0x1f ;  /* 0x0c401f0002077f89 */ /* 0x000ea200000e0000 */
[----:B-1----:R-:W-:-:S03]  /*1fd0*/  FADD.FTZ R10, R8, R9 ;  /* 0x00000009080a7221 */ /* 0x002fc60000010000 */
[----:B------:R-:W1:Y:S01]  /*1fe0*/  SHFL.BFLY PT, R9, R6, 0x2, 0x1f ;  /* 0x0c401f0006097f89 */ /* 0x000e6200000e0000 */
[----:B------:R-:W-:Y:S02]  /*1ff0*/  SHF.R.S32.HI R8, RZ, 0x1f, R4 ;  /* 0x0000001fff087819 */ /* 0x000fe40000011404 */
[C---:B------:R-:W-:Y:S01]  /*2000*/  IADD3 R4, P0, R5.reuse, R4, RZ ;  /* 0x0000000405047210 */ /* 0x040fe20007f1e0ff */
[----:B------:R-:W3:Y:S03]  /*2010*/  SHFL.BFLY PT, R11, R10, 0x2, 0x1f ;  /* 0x0c401f000a0b7f89 */ /* 0x000ee600000e0000 */
[----:B------:R-:W-:-:S03]  /*2020*/  LEA.HI.X.SX32 R5, R5, R8, 0x1, P0 ;  /* 0x0000000805057211 */ /* 0x000fc600000f0eff */
[----:B------:R-:W-:-:S04]  /*2030*/  IMAD.WIDE.U32 R4, R16, UR6, R4 ;  /* 0x0000000610047c25 */ /* 0x000fc8000f8e0004 */
[----:B0-----:R-:W-:Y:S01]  /*2040*/  FADD.FTZ R15, R14, R15 ;  /* 0x0000000f0e0f7221 */ /* 0x001fe20000010000 */
[----:B------:R-:W-:Y:S01]  /*2050*/  SHF.R.S32.HI R14, RZ, 0x1f, R21 ;  /* 0x0000001fff0e7819 */ /* 0x000fe20000011415 */
[----:B--2---:R-:W-:Y:S01]  /*2060*/  FADD.FTZ R7, R2, R7 ;  /* 0x0000000702077221 */ /* 0x004fe20000010000 */
[----:B------:R-:W-:Y:S02]  /*2070*/  IMAD R2, R16, UR12, RZ ;  /* 0x0000000c10027c24 */ /* 0x000fe4000f8e02ff */
[----:B------:R-:W-:Y:S01]  /*2080*/  LEA.HI R20, R14, R21, RZ, 0x4 ;  /* 0x000000150e147211 */ /* 0x000fe200078f20ff */
[----:B------:R-:W0:Y:S01]  /*2090*/  SHFL.BFLY PT, R12, R15, 0x1, 0x1f ;  /* 0x0c201f000f0c7f89 */ /* 0x000e2200000e0000 */
[----:B-1----:R-:W-:Y:S01]  /*20a0*/  FADD.FTZ R6, R6, R9 ;  /* 0x0000000906067221 */ /* 0x002fe20000010000 */
[----:B------:R-:W-:Y:S01]  /*20b0*/  IADD3 R9, R3, 0x3f, RZ ;  /* 0x0000003f03097810 */ /* 0x000fe20007ffe0ff */
[----:B------:R-:W-:Y:S01]  /*20c0*/  IMAD R17, R17, UR6, R2 ;  /* 0x0000000611117c24 */ /* 0x000fe2000f8e0202 */
[----:B------:R-:W-:Y:S01]  /*20d0*/  LOP3.LUT R16, R20, 0xfffffff0, RZ, 0xc0, !PT ;  /* 0xfffffff014107812 */ /* 0x000fe200078ec0ff */
[----:B---3--:R-:W-:Y:S01]  /*20e0*/  FADD.FTZ R10, R10, R11 ;  /* 0x0000000b0a0a7221 */ /* 0x008fe20000010000 */
[----:B------:R-:W1:Y:S01]  /*20f0*/  SHFL.BFLY PT, R2, R7, 0x1, 0x1f ;  /* 0x0c201f0007027f89 */ /* 0x000e6200000e0000 */
[--C-:B------:R-:W-:Y:S01]  /*2100*/  SHF.R.S32.HI R8, RZ, 0x1f, R9.reuse ;  /* 0x0000001fff087819 */ /* 0x100fe20000011409 */
[----:B------:R-:W-:-:S02]  /*2110*/  IMAD R14, R0, -0x40, R9 ;  /* 0xffffffc0000e7824 */ /* 0x000fc400078e0209 */
[----:B------:R-:W2:Y:S01]  /*2120*/  SHFL.BFLY PT, R11, R6, 0x1, 0x1f ;  /* 0x0c201f00060b7f89 */ /* 0x000ea200000e0000 */
[----:B------:R-:W-:Y:S01]  /*2130*/  IMAD.IADD R16, R21, 0x1, -R16 ;  /* 0x0000000115107824 */ /* 0x000fe200078e0a10 */
[----:B------:R-:W-:Y:S01]  /*2140*/  LEA.HI R8, R8, R9, RZ, 0x6 ;  /* 0x0000000908087211 */ /* 0x000fe200078f30ff */
[----:B------:R-:W-:Y:S01]  /*2150*/  IMAD.IADD R5, R5, 0x1, R17 ;  /* 0x0000000105057824 */ /* 0x000fe200078e0211 */
[----:B------:R-:W3:Y:S02]  /*2160*/  SHFL.BFLY PT, R13, R10, 0x1, 0x1f ;  /* 0x0c201f000a0d7f89 */ /* 0x000ee400000e0000 */
[----:B------:R-:W-:Y:S02]  /*2170*/  ISETP.NE.AND P1, PT, R16, RZ, PT ;  /* 0x000000ff1000720c */ /* 0x000fe40003f25270 */
[----:B------:R-:W-:-:S04]  /*2180*/  LOP3.LUT R8, R8, 0xffffffc0, RZ, 0xc0, !PT ;  /* 0xffffffc008087812 */ /* 0x000fc800078ec0ff */
[----:B------:R-:W-:Y:S01]  /*2190*/  IADD3 R8, R14, R8, -R9 ;  /* 0x000000080e087210 */ /* 0x000fe20007ffe809 */
[C---:B----4-:R-:W-:Y:S02]  /*21a0*/  IMAD R14, R18.reuse, UR13, RZ ;  /* 0x0000000d120e7c24 */ /* 0x050fe4000f8e02ff */
[----:B0-----:R-:W-:Y:S01]  /*21b0*/  FADD.FTZ R15, R15, R12 ;  /* 0x0000000c0f0f7221 */ /* 0x001fe20000010000 */
[----:B------:R-:W-:Y:S01]  /*21c0*/  ISETP.GE.AND P0, PT, R21, R8, PT ;  /* 0x000000081500720c */ /* 0x000fe20003f06270 */
[----:B------:R-:W-:Y:S02]  /*21d0*/  IMAD R17, R19, UR7, R14 ;  /* 0x0000000713117c24 */ /* 0x000fe4000f8e020e */
[----:B------:R-:W-:Y:S01]  /*21e0*/  IMAD.WIDE.U32 R8, R18, UR7, R4 ;  /* 0x0000000712087c25 */ /* 0x000fe2000f8e0004 */
[----:B------:R-:W-:-:S03]  /*21f0*/  ISETP.GT.OR P0, PT, R21, 0x3f, P0 ;  /* 0x0000003f1500780c */ /* 0x000fc60000704670 */
[----:B-1----:R-:W-:Y:S01]  /*2200*/  FADD.FTZ R14, R7, R2 ;  /* 0x00000002070e7221 */ /* 0x002fe20000010000 */
[----:B--2---:R-:W-:Y:S01]  /*2210*/  FADD.FTZ R16, R6, R11 ;  /* 0x0000000b06107221 */ /* 0x004fe20000010000 */
[----:B------:R-:W-:Y:S01]  /*2220*/  IADD3 R17, R9, R17, RZ ;  /* 0x0000001109117210 */ /* 0x000fe20007ffe0ff */
[----:B------:R-:W-:Y:S02]  /*2230*/  IMAD.SHL.U32 R6, R0, 0x40, RZ ;  /* 0x0000004000067824 */ /* 0x000fe400078e00ff */
[----:B---3--:R-:W-:Y:S01]  /*2240*/  FADD.FTZ R18, R10, R13 ;  /* 0x0000000d0a127221 */ /* 0x008fe20000010000 */
[----:B------:R-:W-:Y:S06]  /*2250*/  @P1 BRA `(.L_x_76) ;  /* 0x0000000000841947 */ /* 0x000fec0003800000 */
[----:B------:R-:W0:Y:S01]  /*2260*/  LDC.64 R10, c[0x0][0x278] ;  /* 0x00009e00ff0a7b82 */ /* 0x000e220000000a00 */
[----:B------:R-:W-:Y:S01]  /*2270*/  SHF.R.S32.HI R7, RZ, 0x1f, R6 ;  /* 0x0000001fff077819 */ /* 0x000fe20000011406 */
[----:B------:R-:W-:Y:S01]  /*2280*/  ULDC.64 UR8, c[0x0][0x260] ;  /* 0x0000980000087ab9 */ /* 0x000fe20000000a00 */
[----:B------:R-:W-:-:S05]  /*2290*/  SHF.R.S32.HI R19, RZ, 0x4, R20 ;  /* 0x00000004ff137819 */ /* 0x000fca0000011414 */
[----:B------:R-:W1:Y:S01]  /*22a0*/  LDC.64 R12, c[0x0][0x280] ;  /* 0x0000a000ff0c7b82 */ /* 0x000e620000000a00 */
[C---:B0-----:R-:W-:Y:S02]  /*22b0*/  IMAD R2, R10.reuse, UR12, RZ ;  /* 0x0000000c0a027c24 */ /* 0x041fe4000f8e02ff */
[----:B------:R-:W-:-:S04]  /*22c0*/  IMAD.WIDE.U32 R4, R10, UR6, R6 ;  /* 0x000000060a047c25 */ /* 0x000fc8000f8e0006 */
[----:B------:R-:W-:Y:S02]  /*22d0*/  IMAD R11, R11, UR6, R2 ;  /* 0x000000060b0b7c24 */ /* 0x000fe4000f8e0202 */
[C---:B-1----:R-:W-:Y:S02]  /*22e0*/  IMAD R2, R12.reuse, UR13, RZ ;  /* 0x0000000d0c027c24 */ /* 0x042fe4000f8e02ff */
[----:B------:R-:W-:Y:S02]  /*22f0*/  IMAD.IADD R5, R5, 0x1, R11 ;  /* 0x0000000105057824 */ /* 0x000fe400078e020b */
[----:B------:R-:W-:Y:S01]  /*2300*/  IMAD R11, R13, UR7, R2 ;  /* 0x000000070d0b7c24 */ /* 0x000fe2000f8e0202 */
[----:B------:R-:W-:Y:S01]  /*2310*/  SHF.R.S32.HI R2, RZ, 0x1f, R19 ;  /* 0x0000001fff027819 */ /* 0x000fe20000011413 */
[----:B------:R-:W-:-:S04]  /*2320*/  IMAD.WIDE.U32 R4, R12, UR7, R4 ;  /* 0x000000070c047c25 */ /* 0x000fc8000f8e0004 */
[----:B------:R-:W-:Y:S01]  /*2330*/  IMAD R10, R0, -0x40, R3 ;  /* 0xffffffc0000a7824 */ /* 0x000fe200078e0203 */
[----:B------:R-:W-:-:S04]  /*2340*/  IADD3 R3, P1, R19, R4, RZ ;  /* 0x0000000413037210 */ /* 0x000fc80007f3e0ff */
[----:B------:R-:W-:Y:S01]  /*2350*/  IADD3.X R4, R2, R5, R11, P1, !PT ;  /* 0x0000000502047210 */ /* 0x000fe20000ffe40b */
[C---:B------:R-:W-:Y:S01]  /*2360*/  VIADD R11, R19.reuse, 0x10 ;  /* 0x00000010130b7836 */ /* 0x040fe20000000000 */
[CC--:B------:R-:W-:Y:S02]  /*2370*/  ISETP.GE.AND P4, PT, R19.reuse, R10.reuse, PT ;  /* 0x0000000a1300720c */ /* 0x0c0fe40003f86270 */
[C---:B------:R-:W-:Y:S01]  /*2380*/  IADD3 R5, R19.reuse, 0x30, RZ ;  /* 0x0000003013057810 */ /* 0x040fe20007ffe0ff */
[----:B------:R-:W-:Y:S01]  /*2390*/  VIADD R19, R19, 0x20 ;  /* 0x0000002013137836 */ /* 0x000fe20000000000 */
[----:B------:R-:W-:Y:S02]  /*23a0*/  LEA R2, P5, R3, UR8, 0x2 ;  /* 0x0000000803027c11 */ /* 0x000fe4000f8a10ff */
[-C--:B------:R-:W-:Y:S02]  /*23b0*/  ISETP.GE.AND P1, PT, R5, R10.reuse, PT ;  /* 0x0000000a0500720c */ /* 0x080fe40003f26270 */
[----:B------:R-:W-:-:S02]  /*23c0*/  ISETP.GE.AND P3, PT, R11, R10, PT ;  /* 0x0000000a0b00720c */ /* 0x000fc40003f66270 */
[----:B------:R-:W-:Y:S02]  /*23d0*/  ISETP.GE.AND P2, PT, R19, R10, PT ;  /* 0x0000000a1300720c */ /* 0x000fe40003f46270 */
[----:B------:R-:W-:Y:S02]  /*23e0*/  LEA.HI.X R3, R3, UR9, R4, 0x2, P5 ;  /* 0x0000000903037c11 */ /* 0x000fe4000a8f1404 */
[----:B------:R-:W-:Y:S02]  /*23f0*/  FSEL R5, R14, RZ, !P4 ;  /* 0x000000ff0e057208 */ /* 0x000fe40006000000 */
[----:B------:R-:W-:Y:S02]  /*2400*/  FSEL R11, R16, RZ, !P3 ;  /* 0x000000ff100b7208 */ /* 0x000fe40005800000 */
[----:B------:R-:W-:Y:S01]  /*2410*/  FSEL R13, R18, RZ, !P2 ;  /* 0x000000ff120d7208 */ /* 0x000fe20005000000 */
[----:B------:R0:W-:Y:S01]  /*2420*/  STG.E desc[UR4][R2.64], R5 ;  /* 0x0000000502007986 */ /* 0x0001e2000c101904 */
[----:B------:R-:W-:-:S03]  /*2430*/  FSEL R15, R15, RZ, !P1 ;  /* 0x000000ff0f0f7208 */ /* 0x000fc60004800000 */
[----:B------:R0:W-:Y:S04]  /*2440*/  STG.E desc[UR4][R2.64+0x40], R11 ;  /* 0x0000400b02007986 */ /* 0x0001e8000c101904 */
[----:B------:R0:W-:Y:S04]  /*2450*/  STG.E desc[UR4][R2.64+0x80], R13 ;  /* 0x0000800d02007986 */ /* 0x0001e8000c101904 */
[----:B------:R0:W-:Y:S02]  /*2460*/  STG.E desc[UR4][R2.64+0xc0], R15 ;  /* 0x0000c00f02007986 */ /* 0x0001e4000c101904 */
.L_x_76:
[----:B------:R-:W-:Y:S05]  /*2470*/  BSYNC B0 ;  /* 0x0000000000007941 */ /* 0x000fea0003800000 */
.L_x_75:
[----:B------:R-:W-:Y:S04]  /*2480*/  BSSY B0, `(.L_x_77) ;  /* 0x0000016000007945 */ /* 0x000fe80003800000 */
[----:B------:R-:W-:Y:S05]  /*2490*/  @P0 BRA `(.L_x_78) ;  /* 0x0000000000500947 */ /* 0x000fea0003800000 */
[----:B0-----:R-:W0:Y:S01]  /*24a0*/  LDC.64 R10, c[0x0][0x2a8] ;  /* 0x0000aa00ff0a7b82 */ /* 0x001e220000000a00 */
[----:B------:R-:W-:Y:S01]  /*24b0*/  SHF.R.S32.HI R3, RZ, 0x1f, R21 ;  /* 0x0000001fff037819 */ /* 0x000fe20000011415 */
[----:B------:R-:W-:Y:S01]  /*24c0*/  ULDC.64 UR8, c[0x0][0x2a0] ;  /* 0x0000a80000087ab9 */ /* 0x000fe20000000a00 */
[----:B------:R-:W-:-:S04]  /*24d0*/  IADD3 R2, P0, R6, R21, RZ ;  /* 0x0000001506027210 */ /* 0x000fc80007f1e0ff */
[----:B------:R-:W-:Y:S01]  /*24e0*/  LEA.HI.X.SX32 R3, R6, R3, 0x1, P0 ;  /* 0x0000000306037211 */ /* 0x000fe200000f0eff */
[----:B------:R-:W1:Y:S01]  /*24f0*/  LDC.64 R12, c[0x0][0x2b0] ;  /* 0x0000ac00ff0c7b82 */ /* 0x000e620000000a00 */
[C---:B------:R-:W-:Y:S01]  /*2500*/  FMUL.FTZ R6, R96.reuse, 1.4426950216293334961 ;  /* 0x3fb8aa3b60067820 */ /* 0x040fe20000410000 */
[----:B------:R-:W-:Y:S01]  /*2510*/  FSETP.NEU.FTZ.AND P0, PT, R96, -INF , PT ;  /* 0xff8000006000780b */ /* 0x000fe20003f1d000 */
[C---:B0-----:R-:W-:Y:S02]  /*2520*/  IMAD R4, R10.reuse, UR12, RZ ;  /* 0x0000000c0a047c24 */ /* 0x041fe4000f8e02ff */
[----:B------:R-:W-:-:S04]  /*2530*/  IMAD.WIDE.U32 R2, R10, UR6, R2 ;  /* 0x000000060a027c25 */ /* 0x000fc8000f8e0002 */
[----:B------:R-:W-:Y:S02]  /*2540*/  IMAD R5, R11, UR6, R4 ;  /* 0x000000060b057c24 */ /* 0x000fe4000f8e0204 */
[----:B-1----:R-:W-:-:S03]  /*2550*/  IMAD R4, R12, UR13, RZ ;  /* 0x0000000d0c047c24 */ /* 0x002fc6000f8e02ff */
[----:B------:R-:W-:Y:S01]  /*2560*/  IADD3 R3, R3, R5, RZ ;  /* 0x0000000503037210 */ /* 0x000fe20007ffe0ff */
[----:B------:R-:W-:Y:S02]  /*2570*/  IMAD R5, R13, UR7, R4 ;  /* 0x000000070d057c24 */ /* 0x000fe4000f8e0204 */
[----:B------:R-:W-:-:S04]  /*2580*/  IMAD.WIDE.U32 R2, R12, UR7, R2 ;  /* 0x000000070c027c25 */ /* 0x000fc8000f8e0002 */
[----:B------:R-:W-:Y:S01]  /*2590*/  IMAD.IADD R3, R3, 0x1, R5 ;  /* 0x0000000103037824 */ /* 0x000fe200078e0205 */
[----:B------:R-:W-:-:S04]  /*25a0*/  LEA R4, P1, R2, UR8, 0x2 ;  /* 0x0000000802047c11 */ /* 0x000fc8000f8210ff */
[----:B------:R-:W-:Y:S02]  /*25b0*/  LEA.HI.X R5, R2, UR9, R3, 0x2, P1 ;  /* 0x0000000902057c11 */ /* 0x000fe400088f1403 */
[----:B------:R-:W-:-:S05]  /*25c0*/  FSEL R3, R6, RZ, P0 ;  /* 0x000000ff06037208 */ /* 0x000fca0000000000 */
[----:B------:R1:W-:Y:S02]  /*25d0*/  STG.E desc[UR4][R4.64], R3 ;  /* 0x0000000304007986 */ /* 0x0003e4000c101904 */
.L_x_78:
[----:B------:R-:W-:Y:S05]  /*25e0*/  BSYNC B0 ;  /* 0x0000000000007941 */ /* 0x000fea0003800000 */
.L_x_77:
[----:B------:R-:W-:Y:S01]  /*25f0*/  ULDC.64 UR10, c[0x0][0x2e8] ;  /* 0x0000ba00000a7ab9 */ /* 0x000fe20000000a00 */
[----:B------:R-:W-:Y:S01]  /*2600*/  ULDC.64 UR8, c[0x0][0x2b8] ;  /* 0x0000ae0000087ab9 */ /* 0x000fe20000000a00 */
[----:B------:R-:W-:Y:S02]  /*2610*/  ISETP.NE.U32.AND P0, PT, RZ, UR10, PT ;  /* 0x0000000aff007c0c */ /* 0x000fe4000bf05070 */
[C---:B0-----:R-:W-:Y:S02]  /*2620*/  LEA R2, P1, R8.reuse, UR8, 0x2 ;  /* 0x0000000808027c11 */ /* 0x041fe4000f8210ff */
[----:B------:R-:W-:Y:S02]  /*2630*/  ISETP.NE.AND.EX P0, PT, RZ, UR11, PT, P0 ;  /* 0x0000000bff007c0c */ /* 0x000fe4000bf05300 */
[----:B-1----:R-:W-:Y:S02]  /*2640*/  LEA.HI.X R3, R8, UR9, R17, 0x2, P1 ;  /* 0x0000000908037c11 */ /* 0x002fe400088f1411 */
        /* <DEDUP_REMOVED lines=26> */
.L_x_79:
        /* <DEDUP_REMOVED lines=9> */
.L_x_151:


//--------------------- .text._ZN7cutlass13device_kernelIN5flash19enable_sm80_to_sm89INS1_16FlashAttnBwdSm80INS1_25CollectiveMainloopBwdSm80ILi1ELi1EN4cute5tupleIJNS5_1CILi64EEES8_NS7_ILi256EEEEEENS_10bfloat16_tEfNS_4arch4Sm80ELb1ELb0ELb0ELb1ELb0ELb0ELb0ELb0ELi2ELi4ELi2ELi2ELb0EEENS1_21CollectiveEpilogueBwdISA_SB_SD_Li256ELb1ELb0ELi4EEENS1_25SingleTileBwdLPTSchedulerILb1ELi64ELb0EEEEEEEEEvNT_6ParamsE --------------------------
	.section	.text._ZN7cutlass13device_kernelIN5flash19enable_sm80_to_sm89INS1_16FlashAttnBwdSm80INS1_25CollectiveMainloopBwdSm80ILi1ELi1EN4cute5tupleIJNS5_1CILi64EEES8_NS7_ILi256EEEEEENS_10bfloat16_tEfNS_4arch4Sm80ELb1ELb0ELb0ELb1ELb0ELb0ELb0ELb0ELi2ELi4ELi2ELi2ELb0EEENS1_21CollectiveEpilogueBwdISA_SB_SD_Li256ELb1ELb0ELi4EEENS1_25SingleTileBwdLPTSchedulerILb1ELi64ELb0EEEEEEEEEvNT_6ParamsE,"ax",@progbits
	.align	128
.text._ZN7cutlass13device_kernelIN5flash19enable_sm80_to_sm89INS1_16FlashAttnBwdSm80INS1_25CollectiveMainloopBwdSm80ILi1ELi1EN4cute5tupleIJNS5_1CILi64EEES8_NS7_ILi256EEEEEENS_10bfloat16_tEfNS_4arch4Sm80ELb1ELb0ELb0ELb1ELb0ELb0ELb0ELb0ELi2ELi4ELi2ELi2ELb0EEENS1_21CollectiveEpilogueBwdISA_SB_SD_Li256ELb1ELb0ELi4EEENS1_25SingleTileBwdLPTSchedulerILb1ELi64ELb0EEEEEEEEEvNT_6ParamsE:
        .type           _ZN7cutlass13device_kernelIN5flash19enable_sm80_to_sm89INS1_16FlashAttnBwdSm80INS1_25CollectiveMainloopBwdSm80ILi1ELi1EN4cute5tupleIJNS5_1CILi64EEES8_NS7_ILi256EEEEEENS_10bfloat16_tEfNS_4arch4Sm80ELb1ELb0ELb0ELb1ELb0ELb0ELb0ELb0ELi2ELi4ELi2ELi2ELb0EEENS1_21CollectiveEpilogueBwdISA_SB_SD_Li256ELb1ELb0ELi4EEENS1_25SingleTileBwdLPTSchedulerILb1ELi64ELb0EEEEEEEEEvNT_6ParamsE,@function
        .size           _ZN7cutlass13device_kernelIN5flash19enable_sm80_to_sm89INS1_16FlashAttnBwdSm80INS1_25CollectiveMainloopBwdSm80ILi1ELi1EN4cute5tupleIJNS5_1CILi64EEES8_NS7_ILi256EEEEEENS_10bfloat16_tEfNS_4arch4Sm80ELb1ELb0ELb0ELb1ELb0ELb0ELb0ELb0ELi2ELi4ELi2ELi2ELb0EEENS1_21CollectiveEpilogueBwdISA_SB_SD_Li256ELb1ELb0ELi4EEENS1_25SingleTileBwdLPTSchedulerILb1ELi64ELb0EEEEEEEEEvNT_6ParamsE,(.L_x_152 - _ZN7cutlass13device_kernelIN5flash19enable_sm80_to_sm89INS1_16FlashAttnBwdSm80INS1_25CollectiveMainloopBwdSm80ILi1ELi1EN4cute5tupleIJNS5_1CILi64EEES8_NS7_ILi256EEEEEENS_10bfloat16_tEfNS_4arch4Sm80ELb1ELb0ELb0ELb1ELb0ELb0ELb0ELb0ELi2ELi4ELi2ELi2ELb0EEENS1_21CollectiveEpilogueBwdISA_SB_SD_Li256ELb1ELb0ELi4EEENS1_25SingleTileBwdLPTSchedulerILb1ELi64ELb0EEEEEEEEEvNT_6ParamsE)
        .other          _ZN7cutlass13device_kernelIN5flash19enable_sm80_to_sm89INS1_16FlashAttnBwdSm80INS1_25CollectiveMainloopBwdSm80ILi1ELi1EN4cute5tupleIJNS5_1CILi64EEES8_NS7_ILi256EEEEEENS_10bfloat16_tEfNS_4arch4Sm80ELb1ELb0ELb0ELb1ELb0ELb0ELb0ELb0ELi2ELi4ELi2ELi2ELb0EEENS1_21CollectiveEpilogueBwdISA_SB_SD_Li256ELb1ELb0ELi4EEENS1_25SingleTileBwdLPTSchedulerILb1ELi64ELb0EEEEEEEEEvNT_6ParamsE,@"STO_CUDA_ENTRY STV_DEFAULT"
_ZN7cutlass13device_kernelIN5flash19enable_sm80_to_sm89INS1_16FlashAttnBwdSm80INS1_25CollectiveMainloopBwdSm80ILi1ELi1EN4cute5tupleIJNS5_1CILi64EEES8_NS7_ILi256EEEEEENS_10bfloat16_tEfNS_4arch4Sm80ELb1ELb0ELb0ELb1ELb0ELb0ELb0ELb0ELi2ELi4ELi2ELi2ELb0EEENS1_21CollectiveEpilogueBwdISA_SB_SD_Li256ELb1ELb0ELi4EEENS1_25SingleTileBwdLPTSchedulerILb1ELi64ELb0EEEEEEEEEvNT_6ParamsE:
[----:B------:R-:W-:Y:S01]  /*0000*/  LDC R1, c[0x0][0x28] ;  /* 0x00000a00ff017b82 */ /* 0x000fe20000000800 */
[----:B------:R-:W-:Y:S05]  /*0010*/  EXIT ;  /* 0x000000000000794d */ /* 0x000fea0003800000 */
.L_x_80:
        /* <DEDUP_REMOVED lines=14> */
.L_x_152:


//--------------------- .text._ZN7cutlass13device_kernelIN5flash32FlashAttnBwdPostprocessConvertdQIN4cute5tupleIJNS3_1CILi64EEENS5_ILi256EEEEEENS_10bfloat16_tEfNS_4arch4Sm80ELi256ENS3_8TiledMMAINS3_8MMA_AtomIJNS3_30SM80_16x8x16_F32BF16BF16F32_TNEEEENS3_6LayoutINS4_IJNS5_ILi2EEENS5_ILi4EEENS5_ILi1EEEEEENS4_IJSJ_SH_NS5_ILi0EEEEEEEENS4_IJNS5_ILi32EEES6_NS5_ILi16EEEEEEEELb0EEEEEvNT_6ParamsE --------------------------
	.section	.text._ZN7cutlass13device_kernelIN5flash32FlashAttnBwdPostprocessConvertdQIN4cute5tupleIJNS3_1CILi64EEENS5_ILi256EEEEEENS_10bfloat16_tEfNS_4arch4Sm80ELi256ENS3_8TiledMMAINS3_8MMA_AtomIJNS3_30SM80_16x8x16_F32BF16BF16F32_TNEEEENS3_6LayoutINS4_IJNS5_ILi2EEENS5_ILi4EEENS5_ILi1EEEEEENS4_IJSJ_SH_NS5_ILi0EEEEEEEENS4_IJNS5_ILi32EEES6_NS5_ILi16EEEEEEEELb0EEEEEvNT_6ParamsE,"ax",@progbits
	.align	128
.text._ZN7cutlass13device_kernelIN5flash32FlashAttnBwdPostprocessConvertdQIN4cute5tupleIJNS3_1CILi64EEENS5_ILi256EEEEEENS_10bfloat16_tEfNS_4arch4Sm80ELi256ENS3_8TiledMMAINS3_8MMA_AtomIJNS3_30SM80_16x8x16_F32BF16BF16F32_TNEEEENS3_6LayoutINS4_IJNS5_ILi2EEENS5_ILi4EEENS5_ILi1EEEEEENS4_IJSJ_SH_NS5_ILi0EEEEEEEENS4_IJNS5_ILi32EEES6_NS5_ILi16EEEEEEEELb0EEEEEvNT_6ParamsE:
        .type           _ZN7cutlass13device_kernelIN5flash32FlashAttnBwdPostprocessConvertdQIN4cute5tupleIJNS3_1CILi64EEENS5_ILi256EEEEEENS_10bfloat16_tEfNS_4arch4Sm80ELi256ENS3_8TiledMMAINS3_8MMA_AtomIJNS3_30SM80_16x8x16_F32BF16BF16F32_TNEEEENS3_6LayoutINS4_IJNS5_ILi2EEENS5_ILi4EEENS5_ILi1EEEEEENS4_IJSJ_SH_NS5_ILi0EEEEEEEENS4_IJNS5_ILi32EEES6_NS5_ILi16EEEEEEEELb0EEEEEvNT_6ParamsE,@function
        .size           _ZN7cutlass13device_kernelIN5flash32FlashAttnBwdPostprocessConvertdQIN4cute5tupleIJNS3_1CILi64EEENS5_ILi256EEEEEENS_10bfloat16_tEfNS_4arch4Sm80ELi256ENS3_8TiledMMAINS3_8MMA_AtomIJNS3_30SM80_16x8x16_F32BF16BF16F32_TNEEEENS3_6LayoutINS4_IJNS5_ILi2EEENS5_ILi4EEENS5_ILi1EEEEEENS4_IJSJ_SH_NS5_ILi0EEEEEEEENS4_IJNS5_ILi32EEES6_NS5_ILi16EEEEEEEELb0EEEEEvNT_6ParamsE,(.L_x_153 - _ZN7cutlass13device_kernelIN5flash32FlashAttnBwdPostprocessConvertdQIN4cute5tupleIJNS3_1CILi64EEENS5_ILi256EEEEEENS_10bfloat16_tEfNS_4arch4Sm80ELi256ENS3_8TiledMMAINS3_8MMA_AtomIJNS3_30SM80_16x8x16_F32BF16BF16F32_TNEEEENS3_6LayoutINS4_IJNS5_ILi2EEENS5_ILi4EEENS5_ILi1EEEEEENS4_IJSJ_SH_NS5_ILi0EEEEEEEENS4_IJNS5_ILi32EEES6_NS5_ILi16EEEEEEEELb0EEEEEvNT_6ParamsE)
        .other          _ZN7cutlass13device_kernelIN5flash32FlashAttnBwdPostprocessConvertdQIN4cute5tupleIJNS3_1CILi64EEENS5_ILi256EEEEEENS_10bfloat16_tEfNS_4arch4Sm80ELi256ENS3_8TiledMMAINS3_8MMA_AtomIJNS3_30SM80_16x8x16_F32BF16BF16F32_TNEEEENS3_6LayoutINS4_IJNS5_ILi2EEENS5_ILi4EEENS5_ILi1EEEEEENS4_IJSJ_SH_NS5_ILi0EEEEEEEENS4_IJNS5_ILi32EEES6_NS5_ILi16EEEEEEEELb0EEEEEvNT_6ParamsE,@"STO_CUDA_ENTRY STV_DEFAULT"
_ZN7cutlass13device_kernelIN5flash32FlashAttnBwdPostprocessConvertdQIN4cute5tupleIJNS3_1CILi64EEENS5_ILi256EEEEEENS_10bfloat16_tEfNS_4arch4Sm80ELi256ENS3_8TiledMMAINS3_8MMA_AtomIJNS3_30SM80_16x8x16_F32BF16BF16F32_TNEEEENS3_6LayoutINS4_IJNS5_ILi2EEENS5_ILi4EEENS5_ILi1EEEEEENS4_IJSJ_SH_NS5_ILi0EEEEEEEENS4_IJNS5_ILi32EEES6_NS5_ILi16EEEEEEEELb0EEEEEvNT_6ParamsE:
        /* <DEDUP_REMOVED lines=21> */
[----:B------:R-:W2:Y:S04]  /*0150*/  LDG.E R2, desc[UR6][R4.64] ;  /* 0x0000000604027981 */ /* 0x000ea8000c1e1900 */
[----:B-----5:R-:W2:Y:S02]  /*0160*/  LDG.E R3, desc[UR6][R4.64+0x4] ;  /* 0x0000040604037981 */ /* 0x020ea4000c1e1900 */
[----:B--2---:R-:W-:-:S07]  /*0170*/  IADD3 R3, -R2, R3, RZ ;  /* 0x0000000302037210 */ /* 0x004fce0007ffe1ff */
.L_x_81:
[----:B------:R-:W-:Y:S02]  /*0180*/  ISETP.NE.U32.AND P1, PT, RZ, UR4, PT ;  /* 0x00000004ff007c0c */ /* 0x000fe4000bf25070 */
[----:B-----5:R-:W-:Y:S02]  /*0190*/  ISETP.LE.AND P2, PT, R3, R0, PT ;  /* 0x000000000300720c */ /* 0x020fe40003f43270 */
[----:B------:R-:W-:-:S13]  /*01a0*/  ISETP.NE.AND.EX P1, PT, RZ, UR5, PT, P1 ;  /* 0x00000005ff007c0c */ /* 0x000fda000bf25310 */
[----:B------:R-:W-:Y:S05]  /*01b0*/  @P1 EXIT P2 ;  /* 0x000000000000194d */ /* 0x000fea0001000000 */
[----:B------:R-:W0:Y:S01]  /*01c0*/  S2R R73, SR_TID.X ;  /* 0x0000000000497919 */ /* 0x000e220000002100 */
[C---:B------:R-:W-:Y:S01]  /*01d0*/  @P0 IMAD R2, R69.reuse, 0x40, R72 ;  /* 0x0000004045020824 */ /* 0x040fe200078e0248 */
[----:B------:R-:W2:Y:S01]  /*01e0*/  S2UR UR8, SR_CTAID.Y ;  /* 0x00000000000879c3 */ /* 0x000ea20000002600 */
[----:B------:R-:W-:Y:S01]  /*01f0*/  SHF.R.S32.HI R70, RZ, 0x1f, R69 ;  /* 0x0000001fff467819 */ /* 0x000fe20000011445 */
[----:B------:R-:W-:Y:S01]  /*0200*/  ULDC.64 UR4, c[0x0][0x230] ;  /* 0x00008c0000047ab9 */ /* 0x000fe20000000a00 */
[----:B------:R-:W-:Y:S02]  /*0210*/  SEL R69, R69, RZ, !P1 ;  /* 0x000000ff45457207 */ /* 0x000fe40004800000 */
[----:B-1----:R-:W-:Y:S02]  /*0220*/  @P0 SHF.R.S32.HI R5, RZ, 0x1f, R2 ;  /* 0x0000001fff050819 */ /* 0x002fe40000011402 */
[----:B------:R-:W-:Y:S01]  /*0230*/  SEL R70, R70, RZ, !P1 ;  /* 0x000000ff46467207 */ /* 0x000fe20004800000 */
[----:B------:R-:W1:Y:S01]  /*0240*/  LDC.64 R8, c[0x0][0x228] ;  /* 0x00008a00ff087b82 */ /* 0x000e620000000a00 */
[----:B------:R-:W-:-:S02]  /*0250*/  @P0 LEA.HI R5, R5, R2, RZ, 0x6 ;  /* 0x0000000205050211 */ /* 0x000fc400078f30ff */
[----:B------:R-:W-:-:S03]  /*0260*/  SHF.L.U32 R2, R68, 0xe, RZ ;  /* 0x0000000e44027819 */ /* 0x000fc600000006ff */
[----:B------:R-:W-:-:S05]  /*0270*/  @P0 IMAD.SHL.U32 R5, R5, 0x100, RZ ;  /* 0x0000010005050824 */ /* 0x000fca00078e00ff */
[----:B------:R-:W-:Y:S02]  /*0280*/  @P0 LOP3.LUT R7, R5, 0xffffc000, RZ, 0xc0, !PT ;  /* 0xffffc00005070812 */ /* 0x000fe400078ec0ff */
[----:B------:R-:W-:Y:S02]  /*0290*/  CS2R R4, SRZ ;  /* 0x0000000000047805 */ /* 0x000fe4000001ff00 */
[--C-:B------:R-:W-:Y:S01]  /*02a0*/  @P0 SHF.R.S32.HI R5, RZ, 0x1f, R7.reuse ;  /* 0x0000001fff050819 */ /* 0x100fe20000011407 */
[----:B------:R-:W-:Y:S01]  /*02b0*/  @P0 IMAD.MOV.U32 R4, RZ, RZ, R7 ;  /* 0x000000ffff040224 */ /* 0x000fe200078e0007 */
[----:B--2---:R-:W-:Y:S01]  /*02c0*/  USHF.R.S32.HI UR9, URZ, 0x1f, UR8 ;  /* 0x0000001f3f097899 */ /* 0x004fe20008011408 */
[----:B------:R-:W-:Y:S01]  /*02d0*/  SHF.R.S32.HI R7, RZ, 0x1f, R2 ;  /* 0x0000001fff077819 */ /* 0x000fe20000011402 */
[----:B0-----:R-:W-:-:S04]  /*02e0*/  IMAD.SHL.U32 R71, R73, 0x4, RZ ;  /* 0x0000000449477824 */ /* 0x001fc800078e00ff */
[----:B-1----:R-:W-:Y:S01]  /*02f0*/  IMAD R6, R8, UR9, RZ ;  /* 0x0000000908067c24 */ /* 0x002fe2000f8e02ff */
[----:B------:R-:W-:Y:S02]  /*0300*/  IADD3 R4, P2, P3, R4, R71, R2 ;  /* 0x0000004704047210 */ /* 0x000fe40007b5e002 */
[----:B------:R-:W-:-:S04]  /*0310*/  SHF.R.S32.HI R2, RZ, 0x1f, R71 ;  /* 0x0000001fff027819 */ /* 0x000fc80000011447 */
[----:B------:R-:W-:Y:S01]  /*0320*/  IADD3.X R5, R5, R2, R7, P2, P3 ;  /* 0x0000000205057210 */ /* 0x000fe200017e6407 */
[----:B------:R-:W-:Y:S02]  /*0330*/  IMAD R7, R9, UR8, R6 ;  /* 0x0000000809077c24 */ /* 0x000fe4000f8e0206 */
[----:B------:R-:W-:Y:S02]  /*0340*/  IMAD R2, R70, UR4, RZ ;  /* 0x0000000446027c24 */ /* 0x000fe4000f8e02ff */
[----:B------:R-:W-:-:S05]  /*0350*/  IMAD.WIDE.U32 R4, R8, UR8, R4 ;  /* 0x0000000808047c25 */ /* 0x000fca000f8e0004 */
[----:B------:R-:W-:Y:S01]  /*0360*/  IADD3 R5, R5, R7, RZ ;  /* 0x0000000705057210 */ /* 0x000fe20007ffe0ff */
        /* <DEDUP_REMOVED lines=25> */
[----:B------:R-:W-:Y:S03]  /*0500*/  BSSY B0, `(.L_x_82) ;  /* 0x0000137000007945 */ /* 0x000fe60003800000 */
[----:B------:R-:W-:-:S02]  /*0510*/  LEA.HI R77, R74, R73, RZ, 0x5 ;  /* 0x000000494a4d7211 */ /* 0x000fc400078f28ff */
[CC--:B------:R-:W-:Y:S02]  /*0520*/  LEA.HI R76, R74.reuse, R73.reuse, RZ, 0x2 ;  /* 0x000000494a4c7211 */ /* 0x0c0fe400078f10ff */
[----:B------:R-:W-:Y:S02]  /*0530*/  SHF.R.S32.HI R2, RZ, 0x5, R77 ;  /* 0x00000005ff027819 */ /* 0x000fe4000001144d */
[----:B------:R-:W-:Y:S02]  /*0540*/  LEA.HI R81, R74, R73, RZ, 0x7 ;  /* 0x000000494a517211 */ /* 0x000fe400078f38ff */
[----:B0-----:R-:W-:Y:S02]  /*0550*/  LEA.HI R78, R77, R2, RZ, 0x1 ;  /* 0x000000024d4e7211 */ /* 0x001fe400078f08ff */
[--C-:B------:R-:W-:Y:S02]  /*0560*/  SHF.R.S32.HI R80, RZ, 0x2, R76.reuse ;  /* 0x00000002ff507819 */ /* 0x100fe4000001144c */
[----:B------:R-:W-:-:S02]  /*0570*/  SHF.R.S32.HI R79, RZ, 0x1f, R76 ;  /* 0x0000001fff4f7819 */ /* 0x000fc4000001144c */
[----:B------:R-:W-:Y:S02]  /*0580*/  SHF.R.S32.HI R83, RZ, 0x7, R81 ;  /* 0x00000007ff537819 */ /* 0x000fe40000011451 */
[----:B------:R-:W-:Y:S01]  /*0590*/  LOP3.LUT R76, R76, 0x7ffffffc, RZ, 0xc0, !PT ;  /* 0x7ffffffc4c4c7812 */ /* 0x000fe200078ec0ff */
[----:B-1----:R-:W-:Y:S01]  /*05a0*/  ULEA UR4, UR5, UR4, 0x18 ;  /* 0x0000000405047291 */ /* 0x002fe2000f8ec03f */
[----:B------:R-:W-:Y:S02]  /*05b0*/  LOP3.LUT R81, R78, 0xfffffe, RZ, 0xc0, !PT ;  /* 0x00fffffe4e517812 */ /* 0x000fe400078ec0ff */
[----:B------:R-:W-:Y:S01]  /*05c0*/  LOP3.LUT R78, R77, 0xffffffe0, RZ, 0xc0, !PT ;  /* 0xffffffe04d4e7812 */ /* 0x000fe200078ec0ff */
[C---:B------:R-:W-:Y:S01]  /*05d0*/  IMAD.IADD R76, R73.reuse, 0x1, -R76 ;  /* 0x00000001494c7824 */ /* 0x040fe200078e0a4c */
[----:B------:R-:W-:Y:S01]  /*05e0*/  SHF.R.S32.HI R77, RZ, 0x1f, R77 ;  /* 0x0000001fff4d7819 */ /* 0x000fe2000001144d */
[----:B------:R-:W-:Y:S01]  /*05f0*/  IMAD.IADD R81, R2, 0x1, -R81 ;  /* 0x0000000102517824 */ /* 0x000fe200078e0a51 */
[C---:B------:R-:W-:Y:S01]  /*0600*/  LEA R75, R73.reuse, UR4, 0x4 ;  /* 0x00000004494b7c11 */ /* 0x040fe2000f8e20ff */
[----:B------:R-:W-:Y:S01]  /*0610*/  IMAD.IADD R78, R73, 0x1, -R78 ;  /* 0x00000001494e7824 */ /* 0x000fe200078e0a4e */
[C---:B------:R-:W-:Y:S01]  /*0620*/  LEA R82, R83.reuse, R76, 0x9 ;  /* 0x0000004c53527211 */ /* 0x040fe200078e48ff */
[----:B------:R-:W-:Y:S01]  /*0630*/  IMAD.SHL.U32 R83, R83, 0x40, RZ ;  /* 0x0000004053537824 */ /* 0x000fe200078e00ff */
[----:B------:R-:W-:Y:S01]  /*0640*/  LEA.HI R77, R77, R2, RZ, 0x2 ;  /* 0x000000024d4d7211 */ /* 0x000fe200078f10ff */
[----:B------:R-:W-:Y:S01]  /*0650*/  ULDC UR5, c[0x0][0x268] ;  /* 0x00009a0000057ab9 */ /* 0x000fe20000000800 */
[----:B------:R-:W-:-:S02]  /*0660*/  LEA.HI R79, R79, R80, RZ, 0x3 ;  /* 0x000000504f4f7211 */ /* 0x000fc400078f18ff */
[----:B------:R-:W-:Y:S02]  /*0670*/  LOP3.LUT R83, R83, 0x40, RZ, 0xc0, !PT ;  /* 0x0000004053537812 */ /* 0x000fe400078ec0ff */
[----:B------:R-:W-:Y:S02]  /*0680*/  LOP3.LUT R77, R77, 0x7fffffc, RZ, 0xc0, !PT ;  /* 0x07fffffc4d4d7812 */ /* 0x000fe400078ec0ff */
[----:B------:R-:W-:Y:S02]  /*0690*/  LOP3.LUT R79, R79, 0xfffffff8, RZ, 0xc0, !PT ;  /* 0xfffffff84f4f7812 */ /* 0x000fe400078ec0ff */
[----:B------:R-:W-:Y:S01]  /*06a0*/  LEA.HI R76, R74, R73, RZ, 0x6 ;  /* 0x000000494a4c7211 */ /* 0x000fe200078f30ff */
[----:B------:R-:W-:Y:S01]  /*06b0*/  IMAD R73, R81, 0x80, R82 ;  /* 0x0000008051497824 */ /* 0x000fe200078e0252 */
[----:B------:R-:W-:Y:S01]  /*06c0*/  IADD3 R74, R80, -R79, RZ ;  /* 0x8000004f504a7210 */ /* 0x000fe20007ffe0ff */
[----:B--2---:R0:W-:Y:S04]  /*06d0*/  STS.128 [R75], R4 ;  /* 0x000000044b007388 */ /* 0x0041e80000000c00 */
[----:B---3--:R1:W-:Y:S04]  /*06e0*/  STS.128 [R75+0x1000], R8 ;  /* 0x001000084b007388 */ /* 0x0083e80000000c00 */
[----:B----4-:R2:W-:Y:S04]  /*06f0*/  STS.128 [R75+0x2000], R12 ;  /* 0x0020000c4b007388 */ /* 0x0105e80000000c00 */
[----:B-----5:R-:W-:Y:S04]  /*0700*/  STS.128 [R75+0x3000], R16 ;  /* 0x003000104b007388 */ /* 0x020fe80000000c00 */
[----:B------:R-:W-:Y:S01]  /*0710*/  STS.128 [R75+0x4000], R20 ;  /* 0x004000144b007388 */ /* 0x000fe20000000c00 */
[----:B0-----:R-:W-:-:S02]  /*0720*/  LEA.HI R4, R78, R78, RZ, 0x1 ;  /* 0x0000004e4e047211 */ /* 0x001fc400078f08ff */
[----:B------:R-:W-:Y:S01]  /*0730*/  SHF.R.S32.HI R5, RZ, 0x1f, R74 ;  /* 0x0000001fff057819 */ /* 0x000fe2000001144a */
[----:B------:R-:W-:Y:S01]  /*0740*/  STS.128 [R75+0x5000], R24 ;  /* 0x005000184b007388 */ /* 0x000fe20000000c00 */
[----:B-1----:R-:W-:Y:S02]  /*0750*/  SHF.L.U32 R8, R78, 0x3, RZ ;  /* 0x000000034e087819 */ /* 0x002fe400000006ff */
[----:B------:R-:W-:Y:S01]  /*0760*/  LEA.HI R5, R5, R74, RZ, 0x2 ;  /* 0x0000004a05057211 */ /* 0x000fe200078f10ff */
[----:B------:R-:W-:Y:S01]  /*0770*/  STS.128 [R75+0x6000], R28 ;  /* 0x0060001c4b007388 */ /* 0x000fe20000000c00 */
[----:B--2---:R-:W-:Y:S01]  /*0780*/  IMAD.SHL.U32 R13, R4, 0x200, RZ ;  /* 0x00000200040d7824 */ /* 0x004fe200078e00ff */
[----:B------:R-:W-:Y:S01]  /*0790*/  LOP3.LUT R12, R83, 0x8, R8, 0xf8, !PT ;  /* 0x00000008530c7812 */ /* 0x000fe200078ef808 */
[----:B------:R-:W-:Y:S01]  /*07a0*/  IMAD.IADD R14, R2, 0x1, -R77 ;  /* 0x00000001020e7824 */ /* 0x000fe200078e0a4d */
[----:B------:R0:W-:Y:S01]  /*07b0*/  STS.128 [R75+0x7000], R32 ;  /* 0x007000204b007388 */ /* 0x0001e20000000c00 */
[----:B------:R-:W-:-:S02]  /*07c0*/  SHF.R.U32.HI R83, RZ, 0x3, R83 ;  /* 0x00000003ff537819 */ /* 0x000fc40000011653 */
[----:B------:R-:W-:Y:S01]  /*07d0*/  LOP3.LUT R13, R13, 0x7ffffc00, RZ, 0xc0, !PT ;  /* 0x7ffffc000d0d7812 */ /* 0x000fe200078ec0ff */
[----:B------:R-:W-:Y:S01]  /*07e0*/  STS.128 [R75+0x8000], R36 ;  /* 0x008000244b007388 */ /* 0x000fe20000000c00 */
[----:B------:R-:W-:Y:S02]  /*07f0*/  LOP3.LUT R83, R12, R83, RZ, 0x3c, !PT ;  /* 0x000000530c537212 */ /* 0x000fe400078e3cff */
[C---:B------:R-:W-:Y:S01]  /*0800*/  SHF.L.U32 R10, R5.reuse, 0x4, RZ ;  /* 0x00000004050a7819 */ /* 0x040fe200000006ff */
[----:B------:R-:W-:Y:S01]  /*0810*/  STS.128 [R75+0x9000], R40 ;  /* 0x009000284b007388 */ /* 0x000fe20000000c00 */
[----:B------:R-:W-:Y:S01]  /*0820*/  IMAD R12, R14, 0x10, R13 ;  /* 0x000000100e0c7824 */ /* 0x000fe200078e020d */
[----:B------:R-:W-:Y:S02]  /*0830*/  LOP3.LUT R5, R5, 0x7fffffc, RZ, 0xc0, !PT ;  /* 0x07fffffc05057812 */ /* 0x000fe400078ec0ff */
[----:B------:R-:W-:Y:S01]  /*0840*/  STS.128 [R75+0xa000], R44 ;  /* 0x00a0002c4b007388 */ /* 0x000fe20000000c00 */
[----:B------:R-:W-:Y:S01]  /*0850*/  SHF.R.U32.HI R11, RZ, 0x3, R76 ;  /* 0x00000003ff0b7819 */ /* 0x000fe2000001164c */
[----:B------:R-:W-:Y:S01]  /*0860*/  IMAD.IADD R12, R12, 0x1, R83 ;  /* 0x000000010c0c7824 */ /* 0x000fe200078e0253 */
[----:B------:R-:W-:Y:S01]  /*0870*/  LOP3.LUT R10, R10, 0x40, RZ, 0xc0, !PT ;  /* 0x000000400a0a7812 */ /* 0x000fe200078ec0ff */
[----:B------:R-:W-:Y:S01]  /*0880*/  STS.128 [R75+0xb000], R48 ;  /* 0x00b000304b007388 */ /* 0x000fe20000000c00 */
[----:B------:R-:W-:-:S02]  /*0890*/  IMAD.IADD R74, R74, 0x1, -R5 ;  /* 0x000000014a4a7824 */ /* 0x000fc400078e0a05 */
[----:B------:R-:W-:Y:S01]  /*08a0*/  LOP3.LUT R11, R10, 0x8, R11, 0xf8, !PT ;  /* 0x000000080a0b7812 */ /* 0x000fe200078ef80b */
[----:B------:R-:W-:Y:S01]  /*08b0*/  STS.128 [R75+0xc000], R52 ;  /* 0x00c000344b007388 */ /* 0x000fe20000000c00 */
[----:B------:R-:W-:Y:S02]  /*08c0*/  SHF.R.U32.HI R10, RZ, 0x3, R10 ;  /* 0x00000003ff0a7819 */ /* 0x000fe4000001160a */
[----:B------:R-:W-:Y:S01]  /*08d0*/  LEA R73, R74, R73, 0x3 ;  /* 0x000000494a497211 */ /* 0x000fe200078e18ff */
[----:B------:R-:W-:Y:S01]  /*08e0*/  STS.128 [R75+0xd000], R56 ;  /* 0x00d000384b007388 */ /* 0x000fe20000000c00 */
[----:B0-----:R-:W-:Y:S02]  /*08f0*/  LOP3.LUT R34, R11, R10, RZ, 0x3c, !PT ;  /* 0x0000000a0b227212 */ /* 0x001fe400078e3cff */
[----:B------:R-:W-:Y:S01]  /*0900*/  CS2R R10, SRZ ;  /* 0x00000000000a7805 */ /* 0x000fe2000001ff00 */
[----:B------:R-:W-:Y:S01]  /*0910*/  STS.128 [R75+0xe000], R60 ;  /* 0x00e0003c4b007388 */ /* 0x000fe20000000c00 */
[--C-:B------:R-:W-:Y:S01]  /*0920*/  @P0 IMAD.MOV.U32 R10, RZ, RZ, R72.reuse ;  /* 0x000000ffff0a0224 */ /* 0x100fe200078e0048 */
[----:B------:R-:W-:-:S02]  /*0930*/  @P0 SHF.R.S32.HI R11, RZ, 0x1f, R72 ;  /* 0x0000001fff0b0819 */ /* 0x000fc40000011448 */
[----:B------:R-:W-:Y:S01]  /*0940*/  STS.128 [R75+0xf000], R64 ;  /* 0x00f000404b007388 */ /* 0x000fe20000000c00 */
[----:B------:R-:W-:Y:S01]  /*0950*/  BAR.SYNC.DEFER_BLOCKING 0x0 ;  /* 0x0000000000007b1d */ /* 0x000fe20000010000 */
[----:B------:R-:W-:-:S04]  /*0960*/  IADD3 R10, P1, R2, R10, RZ ;  /* 0x0000000a020a7210 */ /* 0x000fc80007f3e0ff */
[----:B------:R-:W-:Y:S01]  /*0970*/  LEA.HI.X.SX32 R11, R2, R11, 0x1, P1 ;  /* 0x0000000b020b7211 */ /* 0x000fe200008f0eff */
[----:B------:R-:W0:Y:S04]  /*0980*/  LDS R4, [R71+UR4] ;  /* 0x0000000447047984 */ /* 0x000e280008000800 */
[----:B------:R-:W1:Y:S04]  /*0990*/  LDS R6, [R71+UR4+0x400] ;  /* 0x0004000447067984 */ /* 0x000e680008000800 */
[----:B------:R-:W2:Y:S04]  /*09a0*/  LDS R7, [R71+UR4+0x800] ;  /* 0x0008000447077984 */ /* 0x000ea80008000800 */
[----:B------:R-:W3:Y:S04]  /*09b0*/  LDS R9, [R71+UR4+0xc00] ;  /* 0x000c000447097984 */ /* 0x000ee80008000800 */
[----:B------:R-:W4:Y:S04]  /*09c0*/  LDS R13, [R71+UR4+0x1000] ;  /* 0x00100004470d7984 */ /* 0x000f280008000800 */
[----:B------:R-:W5:Y:S04]  /*09d0*/  LDS R18, [R71+UR4+0x2000] ;  /* 0x0020000447127984 */ /* 0x000f680008000800 */
[----:B------:R-:W5:Y:S04]  /*09e0*/  LDS R19, [R71+UR4+0x2400] ;  /* 0x0024000447137984 */ /* 0x000f680008000800 */
[----:B------:R-:W5:Y:S04]  /*09f0*/  LDS R16, [R71+UR4+0x1800] ;  /* 0x0018000447107984 */ /* 0x000f680008000800 */
[----:B------:R-:W5:Y:S04]  /*0a00*/  LDS R15, [R71+UR4+0x1400] ;  /* 0x00140004470f7984 */ /* 0x000f680008000800 */
[----:B------:R-:W5:Y:S04]  /*0a10*/  LDS R17, [R71+UR4+0x1c00] ;  /* 0x001c000447117984 */ /* 0x000f680008000800 */
[----:B------:R-:W5:Y:S01]  /*0a20*/  LDS R20, [R71+UR4+0x2800] ;  /* 0x0028000447147984 */ /* 0x000f620008000800 */
[----:B0-----:R-:W-:Y:S01]  /*0a30*/  FMUL.FTZ R5, R4, UR5 ;  /* 0x0000000504057c20 */ /* 0x001fe20008410000 */
[----:B------:R-:W-:-:S02]  /*0a40*/  LEA R4, R73, R34, 0x1 ;  /* 0x0000002249047211 */ /* 0x000fc400078e08ff */
[----:B------:R-:W0:Y:S01]  /*0a50*/  LDS R21, [R71+UR4+0x2c00] ;  /* 0x002c000447157984 */ /* 0x000e220008000800 */
[----:B-1----:R-:W-:-:S03]  /*0a60*/  FMUL.FTZ R6, R6, UR5 ;  /* 0x0000000506067c20 */ /* 0x002fc60008410000 */
[----:B------:R-:W1:Y:S01]  /*0a70*/  LDS R26, [R71+UR4+0x4000] ;  /* 0x00400004471a7984 */ /* 0x000e620008000800 */
[----:B--2---:R-:W-:Y:S01]  /*0a80*/  FMUL.FTZ R7, R7, UR5 ;  /* 0x0000000507077c20 */ /* 0x004fe20008410000 */
[----:B------:R-:W-:Y:S02]  /*0a90*/  F2FP.BF16.F32.PACK_AB R5, R6, R5 ;  /* 0x000000050605723e */ /* 0x000fe400000010ff */
[----:B------:R-:W2:Y:S01]  /*0aa0*/  LDS R27, [R71+UR4+0x4400] ;  /* 0x00440004471b7984 */ /* 0x000ea20008000800 */
[----:B---3--:R-:W-:-:S03]  /*0ab0*/  FMUL.FTZ R14, R9, UR5 ;  /* 0x00000005090e7c20 */ /* 0x008fc60008410000 */
[----:B------:R-:W3:Y:S02]  /*0ac0*/  LDS R28, [R71+UR4+0x4800] ;  /* 0x00480004471c7984 */ /* 0x000ee40008000800 */
[----:B------:R-:W-:Y:S01]  /*0ad0*/  F2FP.BF16.F32.PACK_AB R6, R14, R7 ;  /* 0x000000070e06723e */ /* 0x000fe200000010ff */
[----:B----4-:R-:W-:Y:S01]  /*0ae0*/  FMUL.FTZ R7, R13, UR5 ;  /* 0x000000050d077c20 */ /* 0x010fe20008410000 */
[----:B------:R-:W4:Y:S01]  /*0af0*/  LDS R29, [R71+UR4+0x4c00] ;  /* 0x004c0004471d7984 */ /* 0x000f220008000800 */
[----:B-----5:R-:W-:-:S03]  /*0b00*/  FMUL.FTZ R13, R18, UR5 ;  /* 0x00000005120d7c20 */ /* 0x020fc60008410000 */
[----:B------:R-:W5:Y:S01]  /*0b10*/  LDS R31, [R71+UR4+0x5400] ;  /* 0x00540004471f7984 */ /* 0x000f620008000800 */
[----:B------:R-:W-:-:S03]  /*0b20*/  FMUL.FTZ R18, R19, UR5 ;  /* 0x0000000513127c20 */ /* 0x000fc60008410000 */
[----:B------:R-:W5:Y:S01]  /*0b30*/  LDS R22, [R71+UR4+0x3000] ;  /* 0x0030000447167984 */ /* 0x000f620008000800 */
[----:B------:R-:W-:Y:S01]  /*0b40*/  FMUL.FTZ R9, R16, UR5 ;  /* 0x0000000510097c20 */ /* 0x000fe20008410000 */
[----:B------:R-:W-:Y:S02]  /*0b50*/  F2FP.BF16.F32.PACK_AB R13, R18, R13 ;  /* 0x0000000d120d723e */ /* 0x000fe400000010ff */
[----:B------:R-:W5:Y:S01]  /*0b60*/  LDS R23, [R71+UR4+0x3400] ;  /* 0x0034000447177984 */ /* 0x000f620008000800 */
[----:B------:R-:W-:-:S03]  /*0b70*/  FMUL.FTZ R14, R15, UR5 ;  /* 0x000000050f0e7c20 */ /* 0x000fc60008410000 */
[----:B------:R-:W5:Y:S01]  /*0b80*/  LDS R34, [R71+UR4+0x6000] ;  /* 0x0060000447227984 */ /* 0x000f620008000800 */
[----:B------:R-:W-:Y:S01]  /*0b90*/  FMUL.FTZ R16, R17, UR5 ;  /* 0x0000000511107c20 */ /* 0x000fe20008410000 */
[----:B------:R-:W-:Y:S02]  /*0ba0*/  F2FP.BF16.F32.PACK_AB R7, R14, R7 ;  /* 0x000000070e07723e */ /* 0x000fe400000010ff */
[----:B------:R-:W5:Y:S01]  /*0bb0*/  LDS R35, [R71+UR4+0x6400] ;  /* 0x0064000447237984 */ /* 0x000f620008000800 */
[----:B------:R-:W-:Y:S01]  /*0bc0*/  FMUL.FTZ R20, R20, UR5 ;  /* 0x0000000514147c20 */ /* 0x000fe20008410000 */
[----:B------:R-:W-:Y:S02]  /*0bd0*/  F2FP.BF16.F32.PACK_AB R9, R16, R9 ;  /* 0x000000091009723e */ /* 0x000fe400000010ff */
[----:B------:R-:W5:Y:S01]  /*0be0*/  LDS R36, [R71+UR4+0x6800] ;  /* 0x0068000447247984 */ /* 0x000f620008000800 */
[----:B0-----:R-:W-:-:S03]  /*0bf0*/  FMUL.FTZ R21, R21, UR5 ;  /* 0x0000000515157c20 */ /* 0x001fc60008410000 */
[----:B------:R-:W0:Y:S01]  /*0c00*/  LDS R37, [R71+UR4+0x6c00] ;  /* 0x006c000447257984 */ /* 0x000e220008000800 */
[----:B-1----:R-:W-:Y:S01]  /*0c10*/  FMUL.FTZ R17, R26, UR5 ;  /* 0x000000051a117c20 */ /* 0x002fe20008410000 */
[----:B------:R-:W-:Y:S02]  /*0c20*/  F2FP.BF16.F32.PACK_AB R14, R21, R20 ;  /* 0x00000014150e723e */ /* 0x000fe400000010ff */
[----:B------:R-:W1:Y:S01]  /*0c30*/  LDS R24, [R71+UR4+0x3800] ;  /* 0x0038000447187984 */ /* 0x000e620008000800 */
[----:B--2---:R-:W-:-:S03]  /*0c40*/  FMUL.FTZ R18, R27, UR5 ;  /* 0x000000051b127c20 */ /* 0x004fc60008410000 */
[----:B------:R-:W2:Y:S01]  /*0c50*/  LDS R38, [R71+UR4+0x7000] ;  /* 0x0070000447267984 */ /* 0x000ea20008000800 */
[----:B---3--:R-:W-:Y:S01]  /*0c60*/  FMUL.FTZ R28, R28, UR5 ;  /* 0x000000051c1c7c20 */ /* 0x008fe20008410000 */
[----:B------:R-:W-:Y:S02]  /*0c70*/  F2FP.BF16.F32.PACK_AB R17, R18, R17 ;  /* 0x000000111211723e */ /* 0x000fe400000010ff */
[----:B------:R-:W3:Y:S01]  /*0c80*/  LDS R39, [R71+UR4+0x7400] ;  /* 0x0074000447277984 */ /* 0x000ee20008000800 */
[----:B----4-:R-:W-:-:S03]  /*0c90*/  FMUL.FTZ R29, R29, UR5 ;  /* 0x000000051d1d7c20 */ /* 0x010fc60008410000 */
[----:B------:R-:W4:Y:S01]  /*0ca0*/  LDS R30, [R71+UR4+0x5000] ;  /* 0x00500004471e7984 */ /* 0x000f220008000800 */
[----:B-----5:R-:W-:Y:S01]  /*0cb0*/  FMUL.FTZ R20, R31, UR5 ;  /* 0x000000051f147c20 */ /* 0x020fe20008410000 */
[----:B------:R-:W-:Y:S02]  /*0cc0*/  F2FP.BF16.F32.PACK_AB R18, R29, R28 ;  /* 0x0000001c1d12723e */ /* 0x000fe400000010ff */
[----:B------:R-:W5:Y:S01]  /*0cd0*/  LDS R25, [R71+UR4+0x3c00] ;  /* 0x003c000447197984 */ /* 0x000f620008000800 */
[----:B------:R-:W-:-:S03]  /*0ce0*/  FMUL.FTZ R15, R22, UR5 ;  /* 0x00000005160f7c20 */ /* 0x000fc60008410000 */
        /* <DEDUP_REMOVED lines=11> */
[----:B0-----:R-:W-:-:S03]  /*0da0*/  FMUL.FTZ R37, R37, UR5 ;  /* 0x0000000525257c20 */ /* 0x001fc60008410000 */
[----:B------:R-:W0:Y:S01]  /*0db0*/  LDS R31, [R71+UR4+0x8800] ;  /* 0x00880004471f7984 */ /* 0x000e220008000800 */
[----:B-1----:R-:W-:Y:S01]  /*0dc0*/  FMUL.FTZ R16, R24, UR5 ;  /* 0x0000000518107c20 */ /* 0x002fe20008410000 */
[----:B------:R-:W-:Y:S01]  /*0dd0*/  F2FP.BF16.F32.PACK_AB R22, R37, R36 ;  /* 0x000000242516723e */ /* 0x000fe200000010ff */
[----:B--2---:R-:W-:Y:S01]  /*0de0*/  FMUL.FTZ R23, R38, UR5 ;  /* 0x0000000526177c20 */ /* 0x004fe20008410000 */
[----:B------:R-:W1:Y:S01]  /*0df0*/  LDS R36, [R71+UR4+0xb800] ;  /* 0x00b8000447247984 */ /* 0x000e620008000800 */
[----:B---3--:R-:W-:-:S03]  /*0e00*/  FMUL.FTZ R24, R39, UR5 ;  /* 0x0000000527187c20 */ /* 0x008fc60008410000 */
[----:B------:R-:W2:Y:S01]  /*0e10*/  LDS R51, [R71+UR4+0xbc00] ;  /* 0x00bc000447337984 */ /* 0x000ea20008000800 */
[----:B----4-:R-:W-:Y:S01]  /*0e20*/  FMUL.FTZ R19, R30, UR5 ;  /* 0x000000051e137c20 */ /* 0x010fe20008410000 */
[----:B------:R-:W-:Y:S02]  /*0e30*/  F2FP.BF16.F32.PACK_AB R23, R24, R23 ;  /* 0x000000171817723e */ /* 0x000fe400000010ff */
[----:B------:R-:W3:Y:S01]  /*0e40*/  LDS R56, [R71+UR4+0xd400] ;  /* 0x00d4000447387984 */ /* 0x000ee20008000800 */
[----:B-----5:R-:W-:Y:S01]  /*0e50*/  FMUL.FTZ R25, R25, UR5 ;  /* 0x0000000519197c20 */ /* 0x020fe20008410000 */
[----:B------:R-:W-:Y:S02]  /*0e60*/  F2FP.BF16.F32.PACK_AB R19, R20, R19 ;  /* 0x000000131413723e */ /* 0x000fe400000010ff */
[----:B------:R-:W4:Y:S01]  /*0e70*/  LDS R41, [R71+UR4+0x7c00] ;  /* 0x007c000447297984 */ /* 0x000f220008000800 */
[----:B------:R-:W-:Y:S01]  /*0e80*/  FMUL.FTZ R32, R32, UR5 ;  /* 0x0000000520207c20 */ /* 0x000fe20008410000 */
[----:B------:R-:W-:-:S02]  /*0e90*/  F2FP.BF16.F32.PACK_AB R16, R25, R16 ;  /* 0x000000101910723e */ /* 0x000fc400000010ff */
        /* <DEDUP_REMOVED lines=8> */
[----:B------:R-:W-:-:S03]  /*0f20*/  FMUL.FTZ R35, R29, UR5 ;  /* 0x000000051d237c20 */ /* 0x000fc60008410000 */
[----:B------:R-:W5:Y:S01]  /*0f30*/  LDS R45, [R71+UR4+0x9800] ;  /* 0x00980004472d7984 */ /* 0x000f620008000800 */
[----:B0-----:R-:W-:Y:S01]  /*0f40*/  FMUL.FTZ R34, R31, UR5 ;  /* 0x000000051f227c20 */ /* 0x001fe20008410000 */
[----:B------:R-:W-:Y:S02]  /*0f50*/  F2FP.BF16.F32.PACK_AB R30, R35, R30 ;  /* 0x0000001e231e723e */ /* 0x000fe400000010ff */
[----:B------:R-:W0:Y:S01]  /*0f60*/  LDS R46, [R71+UR4+0x9c00] ;  /* 0x009c0004472e7984 */ /* 0x000e220008000800 */
[----:B-1----:R-:W-:-:S03]  /*0f70*/  FMUL.FTZ R36, R36, UR5 ;  /* 0x0000000524247c20 */ /* 0x002fc60008410000 */
[----:B------:R-:W1:Y:S01]  /*0f80*/  LDS R47, [R71+UR4+0xa000] ;  /* 0x00a00004472f7984 */ /* 0x000e620008000800 */
[----:B--2---:R-:W-:-:S03]  /*0f90*/  FMUL.FTZ R51, R51, UR5 ;  /* 0x0000000533337c20 */ /* 0x004fc60008410000 */
[----:B------:R-:W2:Y:S04]  /*0fa0*/  LDS R48, [R71+UR4+0xa400] ;  /* 0x00a4000447307984 */ /* 0x000ea80008000800 */
        /* <DEDUP_REMOVED lines=20> */
[----:B0-----:R-:W-:Y:S01]  /*10f0*/  FMUL.FTZ R46, R46, UR5 ;  /* 0x000000052e2e7c20 */ /* 0x001fe20008410000 */
[----:B------:R-:W-:-:S02]  /*1100*/  LEA R40, R4, UR4, 0x1 ;  /* 0x0000000404287c11 */ /* 0x000fc4000f8e08ff */
[----:B------:R-:W0:Y:S01]  /*1110*/  LDS R57, [R71+UR4+0xd800] ;  /* 0x00d8000447397984 */ /* 0x000e220008000800 */
[----:B-1----:R-:W-:Y:S01]  /*1120*/  FMUL.FTZ R47, R47, UR5 ;  /* 0x000000052f2f7c20 */ /* 0x002fe20008410000 */
[----:B------:R-:W-:Y:S02]  /*1130*/  F2FP.BF16.F32.PACK_AB R45, R46, R45 ;  /* 0x0000002d2e2d723e */ /* 0x000fe400000010ff */
[----:B------:R-:W1:Y:S01]  /*1140*/  LDS R58, [R71+UR4+0xdc00] ;  /* 0x00dc0004473a7984 */ /* 0x000e620008000800 */
[----:B--2---:R-:W-:-:S03]  /*1150*/  FMUL.FTZ R48, R48, UR5 ;  /* 0x0000000530307c20 */ /* 0x004fc60008410000 */
[----:B------:R-:W2:Y:S01]  /*1160*/  LDS R33, [R71+UR4+0xe000] ;  /* 0x00e0000447217984 */ /* 0x000ea20008000800 */
[----:B------:R-:W-:Y:S01]  /*1170*/  FMUL.FTZ R49, R49, UR5 ;  /* 0x0000000531317c20 */ /* 0x000fe20008410000 */
[----:B------:R-:W-:Y:S02]  /*1180*/  F2FP.BF16.F32.PACK_AB R47, R48, R47 ;  /* 0x0000002f302f723e */ /* 0x000fe400000010ff */
[----:B------:R-:W2:Y:S01]  /*1190*/  LDS R32, [R71+UR4+0xe400] ;  /* 0x00e4000447207984 */ /* 0x000ea20008000800 */
[----:B---3--:R-:W-:-:S03]  /*11a0*/  FMUL.FTZ R50, R50, UR5 ;  /* 0x0000000532327c20 */ /* 0x008fc60008410000 */
[----:B------:R-:W3:Y:S01]  /*11b0*/  LDS R27, [R71+UR4+0xe800] ;  /* 0x00e80004471b7984 */ /* 0x000ee20008000800 */
[----:B----4-:R-:W-:Y:S01]  /*11c0*/  FMUL.FTZ R38, R38, UR5 ;  /* 0x0000000526267c20 */ /* 0x010fe20008410000 */
[----:B------:R-:W-:Y:S02]  /*11d0*/  F2FP.BF16.F32.PACK_AB R49, R50, R49 ;  /* 0x000000313231723e */ /* 0x000fe400000010ff */
[----:B------:R-:W4:Y:S01]  /*11e0*/  LDS R26, [R71+UR4+0xec00] ;  /* 0x00ec0004471a7984 */ /* 0x000f220008000800 */
[----:B-----5:R-:W-:-:S03]  /*11f0*/  FMUL.FTZ R39, R39, UR5 ;  /* 0x0000000527277c20 */ /* 0x020fc60008410000 */
        /* <DEDUP_REMOVED lines=10> */
[----:B0-----:R-:W-:Y:S02]  /*12a0*/  FMUL.FTZ R57, R57, UR5 ;  /* 0x0000000539397c20 */ /* 0x001fe40008410000 */
[----:B------:R-:W-:Y:S02]  /*12b0*/  STS [R40+0x10000], R5 ;  /* 0x0100000528007388 */ /* 0x000fe40000000800 */
[----:B------:R-:W-:Y:S01]  /*12c0*/  F2FP.BF16.F32.PACK_AB R54, R55, R54 ;  /* 0x000000363736723e */ /* 0x000fe200000010ff */
[----:B-1----:R-:W-:Y:S01]  /*12d0*/  FMUL.FTZ R58, R58, UR5 ;  /* 0x000000053a3a7c20 */ /* 0x002fe20008410000 */
[----:B------:R-:W-:Y:S01]  /*12e0*/  STS [R40+0x10100], R6 ;  /* 0x0101000628007388 */ /* 0x000fe20000000800 */
[----:B--2---:R-:W-:-:S03]  /*12f0*/  FMUL.FTZ R33, R33, UR5 ;  /* 0x0000000521217c20 */ /* 0x004fc60008410000 */
[----:B------:R-:W-:Y:S01]  /*1300*/  F2FP.BF16.F32.PACK_AB R57, R58, R57 ;  /* 0x000000393a39723e */ /* 0x000fe200000010ff */
[----:B------:R0:W-:Y:S01]  /*1310*/  STS [R40+0x11000], R13 ;  /* 0x0110000d28007388 */ /* 0x0001e20000000800 */
[----:B------:R-:W-:-:S03]  /*1320*/  FMUL.FTZ R32, R32, UR5 ;  /* 0x0000000520207c20 */ /* 0x000fc60008410000 */
[----:B------:R-:W-:Y:S01]  /*1330*/  STS [R40+0x11100], R14 ;  /* 0x0111000e28007388 */ /* 0x000fe20000000800 */
[----:B---3--:R-:W-:Y:S01]  /*1340*/  FMUL.FTZ R27, R27, UR5 ;  /* 0x000000051b1b7c20 */ /* 0x008fe20008410000 */
[----:B------:R-:W-:Y:S02]  /*1350*/  F2FP.BF16.F32.PACK_AB R32, R32, R33 ;  /* 0x000000212020723e */ /* 0x000fe400000010ff */
[----:B------:R-:W-:Y:S01]  /*1360*/  STS [R40+0x10400], R7 ;  /* 0x0104000728007388 */ /* 0x000fe20000000800 */
[----:B----4-:R-:W-:Y:S01]  /*1370*/  FMUL.FTZ R26, R26, UR5 ;  /* 0x000000051a1a7c20 */ /* 0x010fe20008410000 */
[----:B0-----:R-:W-:Y:S02]  /*1380*/  LEA R13, R12, UR4, 0x1 ;  /* 0x000000040c0d7c11 */ /* 0x001fe4000f8e08ff */
[----:B------:R0:W-:Y:S01]  /*1390*/  STS [R40+0x10500], R9 ;  /* 0x0105000928007388 */ /* 0x0001e20000000800 */
[----:B------:R-:W-:Y:S01]  /*13a0*/  UIADD3 UR4, UR4, 0x10000, URZ ;  /* 0x0001000004047890 */ /* 0x000fe2000fffe03f */
[----:B-----5:R-:W-:Y:S01]  /*13b0*/  FMUL.FTZ R25, R25, UR5 ;  /* 0x0000000519197c20 */ /* 0x020fe20008410000 */
[----:B------:R-:W-:Y:S01]  /*13c0*/  F2FP.BF16.F32.PACK_AB R26, R26, R27 ;  /* 0x0000001b1a1a723e */ /* 0x000fe200000010ff */
[----:B------:R-:W-:Y:S01]  /*13d0*/  STS [R40+0x11400], R15 ;  /* 0x0114000f28007388 */ /* 0x000fe20000000800 */
[----:B------:R-:W-:-:S03]  /*13e0*/  FMUL.FTZ R36, R31, UR5 ;  /* 0x000000051f247c20 */ /* 0x000fc60008410000 */
[----:B------:R1:W-:Y:S01]  /*13f0*/  STS [R40+0x11500], R16 ;  /* 0x0115001028007388 */ /* 0x0003e20000000800 */
[----:B------:R-:W-:Y:S01]  /*1400*/  FMUL.FTZ R29, R29, UR5 ;  /* 0x000000051d1d7c20 */ /* 0x000fe20008410000 */
[----:B------:R-:W-:Y:S02]  /*1410*/  F2FP.BF16.F32.PACK_AB R25, R36, R25 ;  /* 0x000000192419723e */ /* 0x000fe400000010ff */
[----:B------:R-:W-:Y:S01]  /*1420*/  STS [R40+0x12000], R17 ;  /* 0x0120001128007388 */ /* 0x000fe20000000800 */
[----:B------:R-:W2:Y:S01]  /*1430*/  LDC.64 R36, c[0x0][0x258] ;  /* 0x00009600ff247b82 */ /* 0x000ea20000000a00 */
[----:B------:R-:W-:Y:S01]  /*1440*/  FMUL.FTZ R28, R28, UR5 ;  /* 0x000000051c1c7c20 */ /* 0x000fe20008410000 */
[----:B------:R-:W-:Y:S01]  /*1450*/  ULDC UR5, c[0x0][0x244] ;  /* 0x0000910000057ab9 */ /* 0x000fe20000000800 */
[----:B------:R-:W-:Y:S01]  /*1460*/  STS [R40+0x12100], R18 ;  /* 0x0121001228007388 */ /* 0x000fe20000000800 */
[----:B0-----:R-:W-:Y:S02]  /*1470*/  SHF.R.S32.HI R9, RZ, 0x1f, R8 ;  /* 0x0000001fff097819 */ /* 0x001fe40000011408 */
[----:B------:R-:W-:Y:S01]  /*1480*/  F2FP.BF16.F32.PACK_AB R28, R29, R28 ;  /* 0x0000001c1d1c723e */ /* 0x000fe200000010ff */
[----:B------:R0:W-:Y:S01]  /*1490*/  STS [R40+0x13000], R21 ;  /* 0x0130001528007388 */ /* 0x0001e20000000800 */
[----:B------:R-:W-:-:S02]  /*14a0*/  ISETP.GE.AND P0, PT, R8, UR5, PT ;  /* 0x0000000508007c0c */ /* 0x000fc4000bf06270 */
[----:B-1----:R-:W-:Y:S01]  /*14b0*/  LEA R16, R12, UR4, 0x1 ;  /* 0x000000040c107c11 */ /* 0x002fe2000f8e08ff */
[----:B------:R-:W-:Y:S04]  /*14c0*/  STS [R40+0x13100], R22 ;  /* 0x0131001628007388 */ /* 0x000fe80000000800 */
[----:B------:R-:W-:Y:S01]  /*14d0*/  STS [R40+0x12400], R19 ;  /* 0x0124001328007388 */ /* 0x000fe20000000800 */
[----:B0-----:R-:W-:Y:S01]  /*14e0*/  VIADDMNMX R21, R3, -R0, 0x40, PT ;  /* 0x0000004003157446 */ /* 0x001fe20003800900 */
[C---:B------:R-:W-:Y:S02]  /*14f0*/  VIADD R0, R2.reuse, 0x8 ;  /* 0x0000000802007836 */ /* 0x040fe40000000000 */
[----:B------:R0:W-:Y:S01]  /*1500*/  STS [R40+0x12500], R20 ;  /* 0x0125001428007388 */ /* 0x0001e20000000800 */
[----:B------:R-:W-:-:S02]  /*1510*/  IADD3 R3, R2, 0x18, RZ ;  /* 0x0000001802037810 */ /* 0x000fc40007ffe0ff */
[-C--:B------:R-:W-:Y:S01]  /*1520*/  ISETP.GE.OR P1, PT, R2, R21.reuse, P0 ;  /* 0x000000150200720c */ /* 0x080fe20000726670 */
[----:B------:R1:W-:Y:S01]  /*1530*/  STS [R40+0x13400], R23 ;  /* 0x0134001728007388 */ /* 0x0003e20000000800 */
[----:B--2---:R-:W-:Y:S01]  /*1540*/  IMAD R14, R36, UR9, RZ ;  /* 0x00000009240e7c24 */ /* 0x004fe2000f8e02ff */
[-C--:B------:R-:W-:Y:S01]  /*1550*/  ISETP.GE.OR P6, PT, R0, R21.reuse, P0 ;  /* 0x000000150000720c */ /* 0x080fe200007c6670 */
[----:B------:R-:W-:Y:S01]  /*1560*/  IMAD.WIDE.U32 R8, R36, UR8, R8 ;  /* 0x0000000824087c25 */ /* 0x000fe2000f8e0008 */
[----:B------:R1:W-:Y:S01]  /*1570*/  STS [R40+0x13500], R24 ;  /* 0x0135001828007388 */ /* 0x0003e20000000800 */
[----:B------:R-:W-:Y:S02]  /*1580*/  ISETP.GE.OR P4, PT, R3, R21, P0 ;  /* 0x000000150300720c */ /* 0x000fe40000786670 */
[----:B------:R-:W-:Y:S01]  /*1590*/  IMAD R15, R37, UR8, R14 ;  /* 0x00000008250f7c24 */ /* 0x000fe2000f8e020e */
[----:B------:R1:W-:Y:S01]  /*15a0*/  STS [R40+0x14000], R30 ;  /* 0x0140001e28007388 */ /* 0x0003e20000000800 */
[C---:B------:R-:W-:Y:S01]  /*15b0*/  VIADD R0, R2.reuse, 0x10 ;  /* 0x0000001002007836 */ /* 0x040fe20000000000 */
[----:B------:R-:W-:Y:S01]  /*15c0*/  ULDC.64 UR8, c[0x0][0x260] ;  /* 0x0000980000087ab9 */ /* 0x000fe20000000a00 */
[----:B------:R-:W-:Y:S01]  /*15d0*/  VIADD R3, R2, 0x28 ;  /* 0x0000002802037836 */ /* 0x000fe20000000000 */
[----:B------:R1:W-:Y:S01]  /*15e0*/  STS [R40+0x14100], R34 ;  /* 0x0141002228007388 */ /* 0x0003e20000000800 */
[----:B------:R-:W-:Y:S01]  /*15f0*/  IADD3 R9, R9, R15, RZ ;  /* 0x0000000f09097210 */ /* 0x000fe20007ffe0ff */
[----:B------:R-:W-:Y:S01]  /*1600*/  IMAD R70, R70, UR8, RZ ;  /* 0x0000000846467c24 */ /* 0x000fe2000f8e02ff */
[-C--:B------:R-:W-:Y:S01]  /*1610*/  ISETP.GE.OR P5, PT, R0, R21.reuse, P0 ;  /* 0x000000150000720c */ /* 0x080fe200007a6670 */
[----:B------:R1:W-:Y:S01]  /*1620*/  STS [R40+0x15000], R47 ;  /* 0x0150002f28007388 */ /* 0x0003e20000000800 */
[----:B------:R-:W-:Y:S01]  /*1630*/  VIADD R0, R2, 0x20 ;  /* 0x0000002002007836 */ /* 0x000fe20000000000 */
[-C--:B------:R-:W-:Y:S01]  /*1640*/  ISETP.GE.OR P2, PT, R3, R21.reuse, P0 ;  /* 0x000000150300720c */ /* 0x080fe20000746670 */
[C---:B------:R-:W-:Y:S01]  /*1650*/  IMAD R3, R69.reuse, UR9, R70 ;  /* 0x0000000945037c24 */ /* 0x040fe2000f8e0246 */
[----:B------:R1:W-:Y:S01]  /*1660*/  STS [R40+0x15100], R49 ;  /* 0x0151003128007388 */ /* 0x0003e20000000800 */
[----:B------:R-:W-:Y:S01]  /*1670*/  IMAD.WIDE.U32 R8, R69, UR8, R8 ;  /* 0x0000000845087c25 */ /* 0x000fe2000f8e0008 */
[----:B------:R-:W-:-:S02]  /*1680*/  ISETP.GE.OR P3, PT, R0, R21, P0 ;  /* 0x000000150000720c */ /* 0x000fc40000766670 */
[----:B------:R1:W-:Y:S01]  /*1690*/  STS [R40+0x14400], R43 ;  /* 0x0144002b28007388 */ /* 0x0003e20000000800 */
[----:B------:R-:W-:Y:S01]  /*16a0*/  IMAD.WIDE R68, R68, 0x40, R10 ;  /* 0x0000004044447825 */ /* 0x000fe200078e020a */
[----:B------:R-:W-:Y:S02]  /*16b0*/  IADD3 R3, R9, R3, RZ ;  /* 0x0000000309037210 */ /* 0x000fe40007ffe0ff */
[----:B------:R1:W-:Y:S01]  /*16c0*/  STS [R40+0x14500], R45 ;  /* 0x0145002d28007388 */ /* 0x0003e20000000800 */
[C---:B------:R-:W-:Y:S02]  /*16d0*/  VIADD R0, R2.reuse, 0x30 ;  /* 0x0000003002007836 */ /* 0x040fe40000000000 */
[----:B0-----:R-:W-:Y:S01]  /*16e0*/  VIADD R20, R2, 0x38 ;  /* 0x0000003802147836 */ /* 0x001fe20000000000 */
[----:B------:R1:W-:Y:S04]  /*16f0*/  STS [R40+0x15400], R38 ;  /* 0x0154002628007388 */ /* 0x0003e80000000800 */
        /* <DEDUP_REMOVED lines=8> */
[----:B------:R1:W-:Y:S01]  /*1780*/  STS [R40+0x17500], R28 ;  /* 0x0175001c28007388 */ /* 0x0003e20000000800 */
[----:B------:R-:W-:Y:S06]  /*1790*/  BAR.SYNC.DEFER_BLOCKING 0x0 ;  /* 0x0000000000007b1d */ /* 0x000fec0000010000 */
[----:B------:R1:W0:Y:S01]  /*17a0*/  LDS.128 R4, [R13+0x10700] ;  /* 0x010700000d047984 */ /* 0x0002220000000c00 */
[----:B------:R-:W-:Y:S05]  /*17b0*/  @P1 BRA `(.L_x_83) ;  /* 0x00000000002c1947 */ /* 0x000fea0003800000 */
[----:B------:R-:W2:Y:S01]  /*17c0*/  LDS.128 R16, [R16] ;  /* 0x0000000010107984 */ /* 0x000ea20000000c00 */
[----:B------:R-:W-:Y:S01]  /*17d0*/  ULDC.64 UR4, c[0x0][0x250] ;  /* 0x0000940000047ab9 */ /* 0x000fe20000000a00 */
[----:B------:R-:W-:Y:S02]  /*17e0*/  IMAD.MOV.U32 R2, RZ, RZ, R8 ;  /* 0x000000ffff027224 */ /* 0x000fe400078e0008 */
[----:B------:R-:W-:Y:S02]  /*17f0*/  IMAD R15, R69, UR4, RZ ;  /* 0x00000004450f7c24 */ /* 0x000fe4000f8e02ff */
[----:B------:R-:W-:-:S04]  /*1800*/  IMAD.WIDE.U32 R10, R68, UR4, R2 ;  /* 0x00000004440a7c25 */ /* 0x000fc8000f8e0002 */
[----:B------:R-:W-:Y:S01]  /*1810*/  IMAD R15, R68, UR5, R15 ;  /* 0x00000005440f7c24 */ /* 0x000fe2000f8e020f */
[----:B------:R-:W-:Y:S02]  /*1820*/  ULDC.64 UR4, c[0x0][0x238] ;  /* 0x00008e0000047ab9 */ /* 0x000fe40000000a00 */
[----:B------:R-:W-:Y:S01]  /*1830*/  LEA R14, P1, R10, UR4, 0x1 ;  /* 0x000000040a0e7c11 */ /* 0x000fe2000f8208ff */
[----:B------:R-:W-:-:S05]  /*1840*/  IMAD.IADD R11, R11, 0x1, R15 ;  /* 0x000000010b0b7824 */ /* 0x000fca00078e020f */
[----:B------:R-:W-:-:S05]  /*1850*/  LEA.HI.X R15, R10, UR5, R11, 0x1, P1 ;  /* 0x000000050a0f7c11 */ /* 0x000fca00088f0c0b */
[----:B--2---:R2:W-:Y:S02]  /*1860*/  STG.E.128 desc[UR6][R14.64], R16 ;  /* 0x000000100e007986 */ /* 0x0045e4000c101d06 */
.L_x_83:
[----:B------:R-:W-:Y:S05]  /*1870*/  BSYNC B0 ;  /* 0x0000000000007941 */ /* 0x000fea0003800000 */
.L_x_82:
[----:B--2---:R2:W3:Y:S01]  /*1880*/  LDS.128 R16, [R13+0x10100] ;  /* 0x010100000d107984 */ /* 0x0044e20000000c00 */
[----:B------:R-:W-:Y:S01]  /*1890*/  BSSY B0, `(.L_x_84) ;  /* 0x0000011000007945 */ /* 0x000fe20003800000 */
[-C--:B------:R-:W-:Y:S02]  /*18a0*/  ISETP.GE.OR P1, PT, R0, R21.reuse, P0 ;  /* 0x000000150000720c */ /* 0x080fe40000726670 */
[----:B------:R-:W-:Y:S01]  /*18b0*/  ISETP.GE.OR P0, PT, R20, R21, P0 ;  /* 0x000000151400720c */ /* 0x000fe20000706670 */
[----:B------:R-:W-:-:S12]  /*18c0*/  @P6 BRA `(.L_x_85) ;  /* 0x0000000000346947 */ /* 0x000fd80003800000 */
[----:B------:R-:W-:Y:S01]  /*18d0*/  IADD3 R15, P6, R68, 0x8, RZ ;  /* 0x00000008440f7810 */ /* 0x000fe20007fde0ff */
        /* <DEDUP_REMOVED lines=8> */
[----:B------:R-:W-:Y:S02]  /*1960*/  LEA R14, P6, R10, UR4, 0x1 ;  /* 0x000000040a0e7c11 */ /* 0x000fe4000f8c08ff */
[----:B------:R-:W-:-:S04]  /*1970*/  IADD3 R11, R11, R15, RZ ;  /* 0x0000000f0b0b7210 */ /* 0x000fc80007ffe0ff */
[----:B------:R-:W-:-:S05]  /*1980*/  LEA.HI.X R15, R10, UR5, R11, 0x1, P6 ;  /* 0x000000050a0f7c11 */ /* 0x000fca000b0f0c0b */
[----:B---3--:R4:W-:Y:S02]  /*1990*/  STG.E.128 desc[UR6][R14.64], R16 ;  /* 0x000000100e007986 */ /* 0x0089e4000c101d06 */
.L_x_85:
[----:B------:R-:W-:Y:S05]  /*19a0*/  BSYNC B0 ;  /* 0x0000000000007941 */ /* 0x000fea0003800000 */
.L_x_84:
[----:B---34-:R3:W4:Y:S01]  /*19b0*/  LDS.128 R16, [R13+0x10200] ;  /* 0x010200000d107984 */ /* 0x0187220000000c00 */
[----:B------:R-:W-:Y:S04]  /*19c0*/  BSSY B0, `(.L_x_86) ;  /* 0x000000f000007945 */ /* 0x000fe80003800000 */
[----:B------:R-:W-:Y:S05]  /*19d0*/  @P5 BRA `(.L_x_87) ;  /* 0x0000000000345947 */ /* 0x000fea0003800000 */
[----:B------:R-:W-:Y:S01]  /*19e0*/  IADD3 R15, P5, R68, 0x10, RZ ;  /* 0x00000010440f7810 */ /* 0x000fe20007fbe0ff */
[----:B------:R-:W-:Y:S01]  /*19f0*/  ULDC.64 UR4, c[0x0][0x250] ;  /* 0x0000940000047ab9 */ /* 0x000fe20000000a00 */
[----:B------:R-:W-:Y:S01]  /*1a00*/  MOV R11, R3 ;  /* 0x00000003000b7202 */ /* 0x000fe20000000f00 */
        /* <DEDUP_REMOVED lines=10> */
.L_x_87:
[----:B------:R-:W-:Y:S05]  /*1ab0*/  BSYNC B0 ;  /* 0x0000000000007941 */ /* 0x000fea0003800000 */
.L_x_86:
[----:B----4-:R4:W0:Y:S01]  /*1ac0*/  LDS.128 R16, [R13+0x10300] ;  /* 0x010300000d107984 */ /* 0x0108220000000c00 */
        /* <DEDUP_REMOVED lines=14> */
[----:B0-----:R0:W-:Y:S02]  /*1bb0*/  STG.E.128 desc[UR6][R14.64], R16 ;  /* 0x000000100e007986 */ /* 0x0011e4000c101d06 */
.L_x_89:
[----:B------:R-:W-:Y:S05]  /*1bc0*/  BSYNC B0 ;  /* 0x0000000000007941 */ /* 0x000fea0003800000 */
.L_x_88:
[----:B0-----:R0:W0:Y:S01]  /*1bd0*/  LDS.128 R16, [R13+0x10400] ;  /* 0x010400000d107984 */ /* 0x0010220000000c00 */
[----:B------:R-:W-:Y:S04]  /*1be0*/  BSSY B0, `(.L_x_90) ;  /* 0x000000f000007945 */ /* 0x000fe80003800000 */
[----:B------:R-:W-:Y:S05]  /*1bf0*/  @P3 BRA `(.L_x_91) ;  /* 0x0000000000343947 */ /* 0x000fea0003800000 */
        /* <DEDUP_REMOVED lines=12> */
[----:B0-----:R0:W-:Y:S02]  /*1cc0*/  STG.E.128 desc[UR6][R14.64], R16 ;  /* 0x000000100e007986 */ /* 0x0011e4000c101d06 */
.L_x_91:
[----:B------:R-:W-:Y:S05]  /*1cd0*/  BSYNC B0 ;  /* 0x0000000000007941 */ /* 0x000fea0003800000 */
.L_x_90:
[----:B0-----:R0:W0:Y:S01]  /*1ce0*/  LDS.128 R16, [R13+0x10500] ;  /* 0x010500000d107984 */ /* 0x0010220000000c00 */
        /* <DEDUP_REMOVED lines=15> */
.L_x_93:
[----:B------:R-:W-:Y:S05]  /*1de0*/  BSYNC B0 ;  /* 0x0000000000007941 */ /* 0x000fea0003800000 */
.L_x_92:
[----:B01234-:R-:W0:Y:S01]  /*1df0*/  LDS.128 R12, [R13+0x10600] ;  /* 0x010600000d0c7984 */ /* 0x01fe220000000c00 */
        /* <DEDUP_REMOVED lines=15> */
.L_x_95:
[----:B------:R-:W-:Y:S05]  /*1ef0*/  BSYNC B0 ;  /* 0x0000000000007941 */ /* 0x000fea0003800000 */
.L_x_94:
[----:B------:R-:W-:Y:S05]  /*1f00*/  @P0 EXIT ;  /* 0x000000000000094d */ /* 0x000fea0003800000 */
[----:B------:R-:W-:Y:S01]  /*1f10*/  IADD3 R9, P0, R68, 0x38, RZ ;  /* 0x0000003844097810 */ /* 0x000fe20007f1e0ff */
[----:B------:R-:W-:Y:S01]  /*1f20*/  ULDC.64 UR4, c[0x0][0x250] ;  /* 0x0000940000047ab9 */ /* 0x000fe20000000a00 */
[----:B------:R-:W-:Y:S02]  /*1f30*/  IMAD.MOV.U32 R2, RZ, RZ, R8 ;  /* 0x000000ffff027224 */ /* 0x000fe400078e0008 */
[----:B------:R-:W-:Y:S02]  /*1f40*/  IADD3.X R68, RZ, R69, RZ, P0, !PT ;  /* 0x00000045ff447210 */ /* 0x000fe400007fe4ff */
[----:B------:R-:W-:-:S04]  /*1f50*/  IMAD.WIDE.U32 R2, R9, UR4, R2 ;  /* 0x0000000409027c25 */ /* 0x000fc8000f8e0002 */
[----:B------:R-:W-:-:S04]  /*1f60*/  IMAD R68, R68, UR4, RZ ;  /* 0x0000000444447c24 */ /* 0x000fc8000f8e02ff */
[----:B------:R-:W-:Y:S01]  /*1f70*/  IMAD R9, R9, UR5, R68 ;  /* 0x0000000509097c24 */ /* 0x000fe2000f8e0244 */
[----:B------:R-:W-:Y:S02]  /*1f80*/  ULDC.64 UR4, c[0x0][0x238] ;  /* 0x00008e0000047ab9 */ /* 0x000fe40000000a00 */
[----:B------:R-:W-:Y:S02]  /*1f90*/  LEA R8, P0, R2, UR4, 0x1 ;  /* 0x0000000402087c11 */ /* 0x000fe4000f8008ff */
[----:B------:R-:W-:-:S04]  /*1fa0*/  IADD3 R3, R3, R9, RZ ;  /* 0x0000000903037210 */ /* 0x000fc80007ffe0ff */
[----:B------:R-:W-:-:S05]  /*1fb0*/  LEA.HI.X R9, R2, UR5, R3, 0x1, P0 ;  /* 0x0000000502097c11 */ /* 0x000fca00080f0c03 */
[----:B------:R-:W-:Y:S01]  /*1fc0*/  STG.E.128 desc[UR6][R8.64], R4 ;  /* 0x0000000408007986 */ /* 0x000fe2000c101d06 */
[----:B------:R-:W-:Y:S05]  /*1fd0*/  EXIT ;  /* 0x000000000000794d */ /* 0x000fea0003800000 */
.L_x_96:
        /* <DEDUP_REMOVED lines=10> */
.L_x_153:


//--------------------- .text._ZN7cutlass13device_kernelIN5flash19enable_sm80_to_sm89INS1_16FlashAttnBwdSm80INS1_25CollectiveMainloopBwdSm80ILi1ELi1EN4cute5tupleIJNS5_1CILi64EEES8_NS7_ILi256EEEEEENS_10bfloat16_tEfNS_4arch4Sm80ELb1ELb0ELb0ELb1ELb0ELb0ELb0ELb0ELi2ELi4ELi2ELi2ELb0EEENS1_24CollectiveEpilogueBwdGQAISA_fSD_Li256ELb1ELb0EEENS1_25SingleTileBwdLPTSchedulerILb1ELi64ELb0EEEEEEEEEvNT_6ParamsE --------------------------
	.section	.text._ZN7cutlass13device_kernelIN5flash19enable_sm80_to_sm89INS1_16FlashAttnBwdSm80INS1_25CollectiveMainloopBwdSm80ILi1ELi1EN4cute5tupleIJNS5_1CILi64EEES8_NS7_ILi256EEEEEENS_10bfloat16_tEfNS_4arch4Sm80ELb1ELb0ELb0ELb1ELb0ELb0ELb0ELb0ELi2ELi4ELi2ELi2ELb0EEENS1_24CollectiveEpilogueBwdGQAISA_fSD_Li256ELb1ELb0EEENS1_25SingleTileBwdLPTSchedulerILb1ELi64ELb0EEEEEEEEEvNT_6ParamsE,"ax",@progbits
	.align	128
.text._ZN7cutlass13device_kernelIN5flash19enable_sm80_to_sm89INS1_16FlashAttnBwdSm80INS1_25CollectiveMainloopBwdSm80ILi1ELi1EN4cute5tupleIJNS5_1CILi64EEES8_NS7_ILi256EEEEEENS_10bfloat16_tEfNS_4arch4Sm80ELb1ELb0ELb0ELb1ELb0ELb0ELb0ELb0ELi2ELi4ELi2ELi2ELb0EEENS1_24CollectiveEpilogueBwdGQAISA_fSD_Li256ELb1ELb0EEENS1_25SingleTileBwdLPTSchedulerILb1ELi64ELb0EEEEEEEEEvNT_6ParamsE:
        .type           _ZN7cutlass13device_kernelIN5flash19enable_sm80_to_sm89INS1_16FlashAttnBwdSm80INS1_25CollectiveMainloopBwdSm80ILi1ELi1EN4cute5tupleIJNS5_1CILi64EEES8_NS7_ILi256EEEEEENS_10bfloat16_tEfNS_4arch4Sm80ELb1ELb0ELb0ELb1ELb0ELb0ELb0ELb0ELi2ELi4ELi2ELi2ELb0EEENS1_24CollectiveEpilogueBwdGQAISA_fSD_Li256ELb1ELb0EEENS1_25SingleTileBwdLPTSchedulerILb1ELi64ELb0EEEEEEEEEvNT_6ParamsE,@function
        .size           _ZN7cutlass13device_kernelIN5flash19enable_sm80_to_sm89INS1_16FlashAttnBwdSm80INS1_25CollectiveMainloopBwdSm80ILi1ELi1EN4cute5tupleIJNS5_1CILi64EEES8_NS7_ILi256EEEEEENS_10bfloat16_tEfNS_4arch4Sm80ELb1ELb0ELb0ELb1ELb0ELb0ELb0ELb0ELi2ELi4ELi2ELi2ELb0EEENS1_24CollectiveEpilogueBwdGQAISA_fSD_Li256ELb1ELb0EEENS1_25SingleTileBwdLPTSchedulerILb1ELi64ELb0EEEEEEEEEvNT_6ParamsE,(.L_x_154 - _ZN7cutlass13device_kernelIN5flash19enable_sm80_to_sm89INS1_16FlashAttnBwdSm80INS1_25CollectiveMainloopBwdSm80ILi1ELi1EN4cute5tupleIJNS5_1CILi64EEES8_NS7_ILi256EEEEEENS_10bfloat16_tEfNS_4arch4Sm80ELb1ELb0ELb0ELb1ELb0ELb0ELb0ELb0ELi2ELi4ELi2ELi2ELb0EEENS1_24CollectiveEpilogueBwdGQAISA_fSD_Li256ELb1ELb0EEENS1_25SingleTileBwdLPTSchedulerILb1ELi64ELb0EEEEEEEEEvNT_6ParamsE)
        .other          _ZN7cutlass13device_kernelIN5flash19enable_sm80_to_sm89INS1_16FlashAttnBwdSm80INS1_25CollectiveMainloopBwdSm80ILi1ELi1EN4cute5tupleIJNS5_1CILi64EEES8_NS7_ILi256EEEEEENS_10bfloat16_tEfNS_4arch4Sm80ELb1ELb0ELb0ELb1ELb0ELb0ELb0ELb0ELi2ELi4ELi2ELi2ELb0EEENS1_24CollectiveEpilogueBwdGQAISA_fSD_Li256ELb1ELb0EEENS1_25SingleTileBwdLPTSchedulerILb1ELi64ELb0EEEEEEEEEvNT_6ParamsE,@"STO_CUDA_ENTRY STV_DEFAULT"
_ZN7cutlass13device_kernelIN5flash19enable_sm80_to_sm89INS1_16FlashAttnBwdSm80INS1_25CollectiveMainloopBwdSm80ILi1ELi1EN4cute5tupleIJNS5_1CILi64EEES8_NS7_ILi256EEEEEENS_10bfloat16_tEfNS_4arch4Sm80ELb1ELb0ELb0ELb1ELb0ELb0ELb0ELb0ELi2ELi4ELi2ELi2ELb0EEENS1_24CollectiveEpilogueBwdGQAISA_fSD_Li256ELb1ELb0EEENS1_25SingleTileBwdLPTSchedulerILb1ELi64ELb0EEEEEEEEEvNT_6ParamsE:
[----:B------:R-:W-:Y:S01]  /*0000*/  LDC R1, c[0x0][0x28] ;  /* 0x00000a00ff017b82 */ /* 0x000fe20000000800 */
[----:B------:R-:W-:Y:S05]  /*0010*/  EXIT ;  /* 0x000000000000794d */ /* 0x000fea0003800000 */
.L_x_97:
        /* <DEDUP_REMOVED lines=14> */
.L_x_154:


//--------------------- .text._ZN7cutlass13device_kernelIN5flash22FlashAttnBwdPreprocessIN4cute5tupleIJNS3_1CILi64EEENS5_ILi256EEEEEENS_10bfloat16_tEfNS_4arch4Sm80ELb1ELb1EEEEEvNT_6ParamsE --------------------------
	.section	.text._ZN7cutlass13device_kernelIN5flash22FlashAttnBwdPreprocessIN4cute5tupleIJNS3_1CILi64EEENS5_ILi256EEEEEENS_10bfloat16_tEfNS_4arch4Sm80ELb1ELb1EEEEEvNT_6ParamsE,"ax",@progbits
	.align	128
.text._ZN7cutlass13device_kernelIN5flash22FlashAttnBwdPreprocessIN4cute5tupleIJNS3_1CILi64EEENS5_ILi256EEEEEENS_10bfloat16_tEfNS_4arch4Sm80ELb1ELb1EEEEEvNT_6ParamsE:
        .type           _ZN7cutlass13device_kernelIN5flash22FlashAttnBwdPreprocessIN4cute5tupleIJNS3_1CILi64EEENS5_ILi256EEEEEENS_10bfloat16_tEfNS_4arch4Sm80ELb1ELb1EEEEEvNT_6ParamsE,@function
        .size           _ZN7cutlass13device_kernelIN5flash22FlashAttnBwdPreprocessIN4cute5tupleIJNS3_1CILi64EEENS5_ILi256EEEEEENS_10bfloat16_tEfNS_4arch4Sm80ELb1ELb1EEEEEvNT_6ParamsE,(.L_x_155 - _ZN7cutlass13device_kernelIN5flash22FlashAttnBwdPreprocessIN4cute5tupleIJNS3_1CILi64EEENS5_ILi256EEEEEENS_10bfloat16_tEfNS_4arch4Sm80ELb1ELb1EEEEEvNT_6ParamsE)
        .other          _ZN7cutlass13device_kernelIN5flash22FlashAttnBwdPreprocessIN4cute5tupleIJNS3_1CILi64EEENS5_ILi256EEEEEENS_10bfloat16_tEfNS_4arch4Sm80ELb1ELb1EEEEEvNT_6ParamsE,@"STO_CUDA_ENTRY STV_DEFAULT"
_ZN7cutlass13device_kernelIN5flash22FlashAttnBwdPreprocessIN4cute5tupleIJNS3_1CILi64EEENS5_ILi256EEEEEENS_10bfloat16_tEfNS_4arch4Sm80ELb1ELb1EEEEEvNT_6ParamsE:
[----:B------:R-:W-:Y:S08]  /*0000*/  LDC R1, c[0x0][0x28] ;  /* 0x00000a00ff017b82 */ /* 0x000ff00000000800 */
[----:B------:R-:W0:Y:S01]  /*0010*/  S2UR UR12, SR_CTAID.Z ;  /* 0x00000000000c79c3 */ /* 0x000e220000002700 */
[----:B------:R-:W-:Y:S01]  /*0020*/  ULDC.64 UR18, c[0x0][0x2f0] ;  /* 0x0000bc0000127ab9 */ /* 0x000fe20000000a00 */
[----:B------:R-:W-:Y:S01]  /*0030*/  ULDC.64 UR4, c[0x0][0x2f0] ;  /* 0x0000bc0000047ab9 */ /* 0x000fe20000000a00 */
[----:B------:R-:W-:Y:S01]  /*0040*/  UISETP.NE.U32.AND UP0, UPT, UR18, URZ, UPT ;  /* 0x0000003f1200728c */ /* 0x000fe2000bf05070 */
[----:B------:R-:W-:Y:S01]  /*0050*/  ULDC.64 UR6, c[0x0][0x2f8] ;  /* 0x0000be0000067ab9 */ /* 0x000fe20000000a00 */
[----:B------:R-:W-:-:S02]  /*0060*/  ULDC.64 UR10, c[0x0][0x208] ;  /* 0x00008200000a7ab9 */ /* 0x000fc40000000a00 */
[----:B------:R-:W-:Y:S02]  /*0070*/  UISETP.NE.AND.EX UP0, UPT, UR19, URZ, UPT, UP0 ;  /* 0x0000003f1300728c */ /* 0x000fe4000bf05300 */
[----:B------:R-:W-:-:S04]  /*0080*/  UISETP.NE.U32.AND UP1, UPT, UR6, URZ, UPT ;  /* 0x0000003f0600728c */ /* 0x000fc8000bf25070 */
[----:B------:R-:W-:Y:S01]  /*0090*/  PLOP3.LUT P0, PT, PT, PT, UP0, 0x80, 0x0 ;  /* 0x000000000000781c */ /* 0x000fe20003f0f008 */
[----:B------:R-:W-:Y:S02]  /*00a0*/  UISETP.NE.AND.EX UP1, UPT, UR7, URZ, UPT, UP1 ;  /* 0x0000003f0700728c */ /* 0x000fe4000bf25310 */
[----:B0-----:R-:W-:-:S06]  /*00b0*/  UIMAD.WIDE UR4, UR12, 0x4, UR4 ;  /* 0x000000040c0478a5 */ /* 0x001fcc000f8e0204 */
[----:B------:R-:W-:Y:S02]  /*00c0*/  IMAD.U32 R2, RZ, RZ, UR4 ;  /* 0x00000004ff027e24 */ /* 0x000fe4000f8e00ff */
[----:B------:R-:W-:Y:S01]  /*00d0*/  IMAD.U32 R3, RZ, RZ, UR5 ;  /* 0x00000005ff037e24 */ /* 0x000fe2000f8e00ff */
[----:B------:R-:W-:-:S04]  /*00e0*/  @UP1 ULDC.64 UR4, c[0x0][0x2f8] ;  /* 0x0000be0000041ab9 */ /* 0x000fc80000000a00 */
[----:B------:R-:W2:Y:S01]  /*00f0*/  @P0 LDG.E R0, desc[UR10][R2.64] ;  /* 0x0000000a02000981 */ /* 0x000ea2000c1e1900 */
[----:B------:R-:W-:Y:S01]  /*0100*/  PLOP3.LUT P1, PT, PT, PT, UP1, 0x80, 0x0 ;  /* 0x000000000000781c */ /* 0x000fe20003f2f018 */
[----:B------:R-:W-:-:S06]  /*0110*/  @UP1 UIMAD.WIDE UR4, UR12, 0x4, UR4 ;  /* 0x000000040c0418a5 */ /* 0x000fcc000f8e0204 */
[----:B------:R-:W-:Y:S01]  /*0120*/  IMAD.U32 R4, RZ, RZ, UR4 ;  /* 0x00000004ff047e24 */ /* 0x000fe2000f8e00ff */
[----:B------:R-:W-:-:S05]  /*0130*/  MOV R5, UR5 ;  /* 0x0000000500057c02 */ /* 0x000fca0008000f00 */
[----:B------:R-:W3:Y:S01]  /*0140*/  @P1 LDG.E R4, desc[UR10][R4.64] ;  /* 0x0000000a04041981 */ /* 0x000ee2000c1e1900 */
[----:B------:R-:W0:Y:S01]  /*0150*/  S2UR UR13, SR_CTAID.X ;  /* 0x00000000000d79c3 */ /* 0x000e220000002500 */
[----:B------:R-:W-:Y:S01]  /*0160*/  ULDC UR8, c[0x0][0x218] ;  /* 0x0000860000087ab9 */ /* 0x000fe20000000800 */
[----:B------:R-:W-:Y:S01]  /*0170*/  UMOV UR6, URZ ;  /* 0x0000003f00067c82 */ /* 0x000fe20008000000 */
[----:B------:R-:W1:Y:S01]  /*0180*/  S2R R7, SR_TID.X ;  /* 0x0000000000077919 */ /* 0x000e620000002100 */
[----:B------:R-:W-:-:S04]  /*0190*/  UMOV UR7, URZ ;  /* 0x0000003f00077c82 */ /* 0x000fc80008000000 */
[----:B------:R-:W4:Y:S01]  /*01a0*/  S2UR UR16, SR_CTAID.Y ;  /* 0x00000000001079c3 */ /* 0x000f220000002600 */
[----:B0-----:R-:W-:Y:S01]  /*01b0*/  USHF.L.U32 UR15, UR13, 0x6, URZ ;  /* 0x000000060d0f7899 */ /* 0x001fe2000800063f */
[----:B--2---:R-:W-:-:S13]  /*01c0*/  @P0 R2UR UR9, R0 ;  /* 0x00000000000902ca */ /* 0x004fda00000e0000 */
[----:B------:R-:W-:Y:S01]  /*01d0*/  @UP0 ULEA UR4, UR12, UR9, 0x6 ;  /* 0x000000090c040291 */ /* 0x000fe2000f8e303f */
[----:B---3--:R-:W-:Y:S01]  /*01e0*/  @P1 R2UR UR8, R4 ;  /* 0x00000000040812ca */ /* 0x008fe200000e0000 */
[----:B------:R-:W-:Y:S02]  /*01f0*/  @UP0 USHF.R.S32.HI UR14, URZ, 0x1f, UR9 ;  /* 0x0000001f3f0e0899 */ /* 0x000fe40008011409 */
[----:B------:R-:W-:Y:S01]  /*0200*/  @UP0 USHF.R.S32.HI UR5, URZ, 0x1f, UR4 ;  /* 0x0000001f3f050899 */ /* 0x000fe20008011404 */
[----:B------:R-:W-:-:S03]  /*0210*/  @UP0 UMOV UR6, UR9 ;  /* 0x0000000900060c82 */ /* 0x000fc60008000000 */
[----:B------:R-:W-:Y:S01]  /*0220*/  @UP0 ULEA.HI UR5, UR5, UR4, URZ, 0x6 ;  /* 0x0000000405050291 */ /* 0x000fe2000f8f303f */
[----:B------:R-:W-:Y:S02]  /*0230*/  @UP0 UMOV UR7, UR14 ;  /* 0x0000000e00070c82 */ /* 0x000fe40008000000 */
[----:B------:R-:W-:Y:S01]  /*0240*/  UMOV UR4, URZ ;  /* 0x0000003f00047c82 */ /* 0x000fe20008000000 */
[----:B------:R-:W-:Y:S01]  /*0250*/  @UP0 ULOP3.LUT UR4, UR5, 0xffffffc0, URZ, 0xc0, !UPT ;  /* 0xffffffc005040892 */ /* 0x000fe2000f8ec03f */
[----:B-1--4-:R-:W-:Y:S11]  /*0260*/  @P1 BRA `(.L_x_98) ;  /* 0x0000000000181947 */ /* 0x012ff60003800000 */
[----:B------:R-:W-:Y:S05]  /*0270*/  @!P0 BRA `(.L_x_98) ;  /* 0x0000000000148947 */ /* 0x000fea0003800000 */
[----:B------:R-:W2:Y:S04]  /*0280*/  LDG.E R4, desc[UR10][R2.64] ;  /* 0x0000000a02047981 */ /* 0x000ea8000c1e1900 */
[----:B------:R-:W3:Y:S01]  /*0290*/  LDG.E R0, desc[UR10][R2.64+0x4] ;  /* 0x0000040a02007981 */ /* 0x000ee2000c1e1900 */
[----:B--2---:R-:W-:Y:S02]  /*02a0*/  R2UR UR5, R4 ;  /* 0x00000000040572ca */ /* 0x004fe400000e0000 */
[----:B---3--:R-:W-:-:S13]  /*02b0*/  R2UR UR8, R0 ;  /* 0x00000000000872ca */ /* 0x008fda00000e0000 */
[----:B------:R-:W-:-:S12]  /*02c0*/  UIADD3 UR8, -UR5, UR8, URZ ;  /* 0x0000000805087290 */ /* 0x000fd8000fffe13f */
.L_x_98:
[----:B------:R-:W-:Y:S01]  /*02d0*/  UISETP.NE.U32.AND UP0, UPT, UR18, URZ, UPT ;  /* 0x0000003f1200728c */ /* 0x000fe2000bf05070 */
[----:B------:R-:W-:-:S03]  /*02e0*/  IMAD.U32 R0, RZ, RZ, UR15 ;  /* 0x0000000fff007e24 */ /* 0x000fc6000f8e00ff */
[----:B------:R-:W-:Y:S02]  /*02f0*/  UISETP.NE.AND.EX UP0, UPT, UR19, URZ, UPT, UP0 ;  /* 0x0000003f1300728c */ /* 0x000fe4000bf05300 */
[----:B------:R-:W-:-:S04]  /*0300*/  ISETP.GE.AND P1, PT, R0, UR8, PT ;  /* 0x0000000800007c0c */ /* 0x000fc8000bf26270 */
[----:B------:R-:W-:-:S13]  /*0310*/  PLOP3.LUT P0, PT, PT, PT, UP0, 0x80, 0x0 ;  /* 0x000000000000781c */ /* 0x000fda0003f0f008 */
[----:B------:R-:W-:Y:S05]  /*0320*/  @P0 EXIT P1 ;  /* 0x000000000000094d */ /* 0x000fea0000800000 */
[----:B------:R-:W-:Y:S01]  /*0330*/  UIADD3 UR20, -UR15, UR8, URZ ;  /* 0x000000080f147290 */ /* 0x000fe2000fffe13f */
[----:B------:R-:W-:Y:S01]  /*0340*/  SHF.R.S32.HI R40, RZ, 0x1f, R7 ;  /* 0x0000001fff287819 */ /* 0x000fe20000011407 */
[----:B------:R-:W-:Y:S01]  /*0350*/  USHF.R.S32.HI UR5, URZ, 0x1f, UR12 ;  /* 0x0000001f3f057899 */ /* 0x000fe2000801140c */
[----:B------:R-:W-:Y:S01]  /*0360*/  BSSY B0, `(.L_x_99) ;  /* 0x0000025000007945 */ /* 0x000fe20003800000 */
[----:B------:R-:W-:Y:S01]  /*0370*/  USHF.R.S32.HI UR14, URZ, 0x1f, UR16 ;  /* 0x0000001f3f0e7899 */ /* 0x000fe20008011410 */
[----:B------:R-:W-:Y:S01]  /*0380*/  LEA.HI R40, R40, R7, RZ, 0x4 ;  /* 0x0000000728287211 */ /* 0x000fe200078f20ff */
[----:B------:R-:W-:Y:S01]  /*0390*/  USEL UR17, UR12, URZ, !UP0 ;  /* 0x0000003f0c117287 */ /* 0x000fe2000c000000 */
[C---:B------:R-:W-:Y:S01]  /*03a0*/  ISETP.GE.AND P0, PT, R7.reuse, UR20, PT ;  /* 0x0000001407007c0c */ /* 0x040fe2000bf06270 */
[----:B------:R-:W-:Y:S01]  /*03b0*/  USEL UR5, UR5, URZ, !UP0 ;  /* 0x0000003f05057287 */ /* 0x000fe2000c000000 */
[----:B------:R-:W-:Y:S01]  /*03c0*/  SHF.R.S32.HI R0, RZ, 0x4, R40 ;  /* 0x00000004ff007819 */ /* 0x000fe20000011428 */
[----:B------:R-:W-:Y:S01]  /*03d0*/  IMAD.MOV.U32 R67, RZ, RZ, 0x7f800000 ;  /* 0x7f800000ff437424 */ /* 0x000fe200078e00ff */
[----:B------:R-:W-:Y:S01]  /*03e0*/  ISETP.GT.OR P0, PT, R7, 0x3f, P0 ;  /* 0x0000003f0700780c */ /* 0x000fe20000704670 */
[----:B------:R-:W-:Y:S01]  /*03f0*/  IMAD.U32 R11, RZ, RZ, UR13 ;  /* 0x0000000dff0b7e24 */ /* 0x000fe2000f8e00ff */
[----:B------:R-:W-:-:S02]  /*0400*/  LOP3.LUT R66, R40, 0xfffffff0, RZ, 0xc0, !PT ;  /* 0xfffffff028427812 */ /* 0x000fc400078ec0ff */
[----:B------:R-:W-:Y:S02]  /*0410*/  SHF.R.S32.HI R2, RZ, 0x1f, R0 ;  /* 0x0000001fff027819 */ /* 0x000fe40000011400 */
[----:B------:R-:W-:Y:S02]  /*0420*/  IADD3 R74, P1, R0, UR6, RZ ;  /* 0x00000006004a7c10 */ /* 0x000fe4000ff3e0ff */
[----:B------:R-:W-:Y:S02]  /*0430*/  IADD3 R66, -R66, R7, RZ ;  /* 0x0000000742427210 */ /* 0x000fe40007ffe1ff */
[----:B------:R-:W-:-:S03]  /*0440*/  IADD3.X R75, R2, UR7, RZ, P1, !PT ;  /* 0x00000007024b7c10 */ /* 0x000fc60008ffe4ff */
[----:B------:R-:W-:Y:S06]  /*0450*/  @P0 BRA `(.L_x_100) ;  /* 0x0000000000540947 */ /* 0x000fec0003800000 */
[----:B------:R-:W0:Y:S01]  /*0460*/  LDC.64 R8, c[0x0][0x290] ;  /* 0x0000a400ff087b82 */ /* 0x000e220000000a00 */
[----:B------:R-:W-:Y:S02]  /*0470*/  USHF.R.S32.HI UR9, URZ, 0x1f, UR15 ;  /* 0x0000001f3f097899 */ /* 0x000fe4000801140f */
[----:B------:R-:W-:Y:S01]  /*0480*/  IMAD.U32 R2, RZ, RZ, UR15 ;  /* 0x0000000fff027e24 */ /* 0x000fe2000f8e00ff */
[----:B------:R-:W-:-:S04]  /*0490*/  ULDC.64 UR18, c[0x0][0x298] ;  /* 0x0000a60000127ab9 */ /* 0x000fc80000000a00 */
[--C-:B------:R-:W-:Y:S01]  /*04a0*/  IADD3 R2, P0, P1, R2, UR6, R7.reuse ;  /* 0x0000000602027c10 */ /* 0x100fe2000f91e007 */
[----:B------:R-:W-:Y:S01]  /*04b0*/  IMAD.U32 R6, RZ, RZ, UR9 ;  /* 0x00000009ff067e24 */ /* 0x000fe2000f8e00ff */
[----:B------:R-:W-:Y:S01]  /*04c0*/  SHF.R.S32.HI R7, RZ, 0x1f, R7 ;  /* 0x0000001fff077819 */ /* 0x000fe20000011407 */
[----:B------:R-:W-:-:S03]  /*04d0*/  UIMAD UR9, UR5, UR18, URZ ;  /* 0x00000012050972a4 */ /* 0x000fc6000f8e023f */
[----:B------:R-:W-:Y:S01]  /*04e0*/  IADD3.X R3, R6, UR7, R7, P0, P1 ;  /* 0x0000000706037c10 */ /* 0x000fe200087e2407 */
[----:B------:R-:W-:Y:S01]  /*04f0*/  UIMAD UR9, UR17, UR19, UR9 ;  /* 0x00000013110972a4 */ /* 0x000fe2000f8e0209 */
[C---:B0-----:R-:W-:Y:S02]  /*0500*/  IMAD R4, R8.reuse, UR14, RZ ;  /* 0x0000000e08047c24 */ /* 0x041fe4000f8e02ff */
[----:B------:R-:W-:-:S04]  /*0510*/  IMAD.WIDE.U32 R2, R8, UR16, R2 ;  /* 0x0000001008027c25 */ /* 0x000fc8000f8e0002 */
[----:B------:R-:W-:-:S04]  /*0520*/  IMAD R5, R9, UR16, R4 ;  /* 0x0000001009057c24 */ /* 0x000fc8000f8e0204 */
[----:B------:R-:W-:Y:S01]  /*0530*/  IMAD.IADD R3, R3, 0x1, R5 ;  /* 0x0000000103037824 */ /* 0x000fe200078e0205 */
[----:B------:R-:W-:Y:S01]  /*0540*/  MOV R5, UR18 ;  /* 0x0000001200057c02 */ /* 0x000fe20008000f00 */
[----:B------:R-:W-:-:S04]  /*0550*/  ULDC.64 UR18, c[0x0][0x288] ;  /* 0x0000a20000127ab9 */ /* 0x000fc80000000a00 */
[----:B------:R-:W-:-:S04]  /*0560*/  IMAD.WIDE.U32 R2, R5, UR17, R2 ;  /* 0x0000001105027c25 */ /* 0x000fc8000f8e0002 */
[----:B------:R-:W-:Y:S01]  /*0570*/  VIADD R3, R3, UR9 ;  /* 0x0000000903037c36 */ /* 0x000fe20008000000 */
[----:B------:R-:W-:-:S04]  /*0580*/  LEA R4, P0, R2, UR18, 0x2 ;  /* 0x0000001202047c11 */ /* 0x000fc8000f8010ff */
[----:B------:R-:W-:-:S05]  /*0590*/  LEA.HI.X R5, R2, UR19, R3, 0x2, P0 ;  /* 0x0000001302057c11 */ /* 0x000fca00080f1403 */
[----:B------:R0:W5:Y:S04]  /*05a0*/  LDG.E R67, desc[UR10][R4.64] ;  /* 0x0000000a04437981 */ /* 0x000168000c1e1900 */
.L_x_100:
[----:B------:R-:W-:Y:S05]  /*05b0*/  BSYNC B0 ;  /* 0x0000000000007941 */ /* 0x000fea0003800000 */
.L_x_99:
[----:B------:R-:W-:Y:S01]  /*05c0*/  ISETP.GE.AND P1, PT, R0, UR20, PT ;  /* 0x0000001400007c0c */ /* 0x000fe2000bf26270 */
[----:B------:R-:W-:Y:S01]  /*05d0*/  BSSY B0, `(.L_x_101) ;  /* 0x0000022000007945 */ /* 0x000fe20003800000 */
[----:B------:R-:W-:Y:S01]  /*05e0*/  IMAD.WIDE R74, R11, 0x40, R74 ;  /* 0x000000400b4a7825 */ /* 0x000fe200078e024a */
[----:B0-----:R-:W-:Y:S02]  /*05f0*/  CS2R R4, SRZ ;  /* 0x0000000000047805 */ /* 0x001fe4000001ff00 */
[----:B------:R-:W-:Y:S02]  /*0600*/  CS2R R6, SRZ ;  /* 0x0000000000067805 */ /* 0x000fe4000001ff00 */
[----:B------:R-:W-:Y:S02]  /*0610*/  CS2R R28, SRZ ;  /* 0x00000000001c7805 */ /* 0x000fe4000001ff00 */
[----:B------:R-:W-:-:S04]  /*0620*/  CS2R R30, SRZ ;  /* 0x00000000001e7805 */ /* 0x000fc8000001ff00 */
[----:B------:R-:W-:Y:S05]  /*0630*/  @P1 BRA `(.L_x_102) ;  /* 0x00000000006c1947 */ /* 0x000fea0003800000 */
[----:B------:R-:W0:Y:S01]  /*0640*/  LDC.64 R10, c[0x0][0x230] ;  /* 0x00008c00ff0a7b82 */ /* 0x000e220000000a00 */
[----:B------:R-:W-:Y:S01]  /*0650*/  IMAD.SHL.U32 R8, R66, 0x8, RZ ;  /* 0x0000000842087824 */ /* 0x000fe200078e00ff */
[----:B------:R-:W-:Y:S02]  /*0660*/  ULDC.64 UR18, c[0x0][0x238] ;  /* 0x00008e0000127ab9 */ /* 0x000fe40000000a00 */
[----:B------:R-:W-:Y:S02]  /*0670*/  UIMAD UR6, UR5, UR18, URZ ;  /* 0x00000012050672a4 */ /* 0x000fe4000f8e023f */
[----:B------:R-:W-:Y:S02]  /*0680*/  SHF.R.S32.HI R9, RZ, 0x1f, R8 ;  /* 0x0000001fff097819 */ /* 0x000fe40000011408 */
[----:B------:R-:W-:Y:S01]  /*0690*/  UIMAD UR6, UR17, UR19, UR6 ;  /* 0x00000013110672a4 */ /* 0x000fe2000f8e0206 */
[----:B0-----:R-:W-:-:S04]  /*06a0*/  IMAD R2, R10, UR14, RZ ;  /* 0x0000000e0a027c24 */ /* 0x001fc8000f8e02ff */
[----:B------:R-:W-:Y:S02]  /*06b0*/  IMAD R11, R11, UR16, R2 ;  /* 0x000000100b0b7c24 */ /* 0x000fe4000f8e0202 */
[----:B------:R-:W-:Y:S01]  /*06c0*/  IMAD.WIDE.U32 R2, R10, UR16, R8 ;  /* 0x000000100a027c25 */ /* 0x000fe2000f8e0008 */
[----:B------:R-:W-:Y:S01]  /*06d0*/  MOV R9, UR18 ;  /* 0x0000001200097c02 */ /* 0x000fe20008000f00 */
[----:B------:R-:W-:Y:S02]  /*06e0*/  ULDC.64 UR18, c[0x0][0x228] ;  /* 0x00008a0000127ab9 */ /* 0x000fe40000000a00 */
[----:B------:R-:W-:Y:S02]  /*06f0*/  IMAD.IADD R3, R3, 0x1, R11 ;  /* 0x0000000103037824 */ /* 0x000fe400078e020b */
[----:B------:R-:W-:Y:S02]  /*0700*/  VIADD R10, R8, 0x80 ;  /* 0x00000080080a7836 */ /* 0x000fe40000000000 */
[----:B------:R-:W-:-:S04]  /*0710*/  IMAD.WIDE.U32 R2, R9, UR17, R2 ;  /* 0x0000001109027c25 */ /* 0x000fc8000f8e0002 */
[----:B------:R-:W-:Y:S02]  /*0720*/  IMAD R9, R75, UR18, RZ ;  /* 0x000000124b097c24 */ /* 0x000fe4000f8e02ff */
[----:B------:R-:W-:Y:S01]  /*0730*/  VIADD R3, R3, UR6 ;  /* 0x0000000603037c36 */ /* 0x000fe20008000000 */
[----:B------:R-:W-:Y:S01]  /*0740*/  ULDC UR6, c[0x0][0x21c] ;  /* 0x0000870000067ab9 */ /* 0x000fe20000000800 */
[----:B------:R-:W-:Y:S01]  /*0750*/  IMAD R9, R74, UR19, R9 ;  /* 0x000000134a097c24 */ /* 0x000fe2000f8e0209 */
[----:B------:R-:W-:Y:S01]  /*0760*/  ISETP.GE.AND P0, PT, R8, UR6, PT ;  /* 0x0000000608007c0c */ /* 0x000fe2000bf06270 */
[----:B------:R-:W-:Y:S01]  /*0770*/  IMAD.WIDE.U32 R2, R74, UR18, R2 ;  /* 0x000000124a027c25 */ /* 0x000fe2000f8e0002 */
[----:B------:R-:W-:Y:S01]  /*0780*/  ISETP.GE.AND P2, PT, R10, UR6, PT ;  /* 0x000000060a007c0c */ /* 0x000fe2000bf46270 */
[----:B------:R-:W-:Y:S02]  /*0790*/  ULDC.64 UR6, c[0x0][0x210] ;  /* 0x0000840000067ab9 */ /* 0x000fe40000000a00 */
[----:B------:R-:W-:Y:S01]  /*07a0*/  IMAD.IADD R3, R3, 0x1, R9 ;  /* 0x0000000103037824 */ /* 0x000fe200078e0209 */
[----:B------:R-:W-:-:S04]  /*07b0*/  LEA R8, P3, R2, UR6, 0x1 ;  /* 0x0000000602087c11 */ /* 0x000fc8000f8608ff */
[----:B------:R-:W-:-:S05]  /*07c0*/  LEA.HI.X R9, R2, UR7, R3, 0x1, P3 ;  /* 0x0000000702097c11 */ /* 0x000fca00098f0c03 */
[----:B------:R0:W5:Y:S04]  /*07d0*/  @!P0 LDG.E.128 R4, desc[UR10][R8.64] ;  /* 0x0000000a08048981 */ /* 0x000168000c1e1d00 */
[----:B------:R0:W5:Y:S02]  /*07e0*/  @!P2 LDG.E.128 R28, desc[UR10][R8.64+0x100] ;  /* 0x0001000a081ca981 */ /* 0x000164000c1e1d00 */
.L_x_102:
[----:B------:R-:W-:Y:S05]  /*07f0*/  BSYNC B0 ;  /* 0x0000000000007941 */ /* 0x000fea0003800000 */
.L_x_101:
[----:B------:R-:W-:Y:S01]  /*0800*/  UIMAD UR9, UR13, -0x40, UR8 ;  /* 0xffffffc00d0978a4 */ /* 0x000fe2000f8e0208 */
[----:B------:R-:W-:Y:S01]  /*0810*/  IADD3 R0, R0, 0x10, RZ ;  /* 0x0000001000007810 */ /* 0x000fe20007ffe0ff */
[----:B------:R-:W-:Y:S01]  /*0820*/  BSSY B0, `(.L_x_103) ;  /* 0x000003e000007945 */ /* 0x000fe20003800000 */
[----:B------:R-:W-:Y:S02]  /*0830*/  CS2R R44, SRZ ;  /* 0x00000000002c7805 */ /* 0x000fe4000001ff00 */
[----:B------:R-:W-:Y:S02]  /*0840*/  CS2R R46, SRZ ;  /* 0x00000000002e7805 */ /* 0x000fe4000001ff00 */
[----:B------:R-:W-:Y:S02]  /*0850*/  CS2R R24, SRZ ;  /* 0x0000000000187805 */ /* 0x000fe4000001ff00 */
[----:B------:R-:W-:Y:S02]  /*0860*/  ISETP.GE.AND P0, PT, R0, UR9, PT ;  /* 0x0000000900007c0c */ /* 0x000fe4000bf06270 */
[----:B------:R-:W-:-:S11]  /*0870*/  CS2R R26, SRZ ;  /* 0x00000000001a7805 */ /* 0x000fd6000001ff00 */
[----:B------:R-:W-:Y:S05]  /*0880*/  @P0 BRA `(.L_x_104) ;  /* 0x0000000000dc0947 */ /* 0x000fea0003800000 */
[----:B------:R-:W1:Y:S01]  /*0890*/  LDC R3, c[0x0][0x21c] ;  /* 0x00008700ff037b82 */ /* 0x000e620000000800 */
[----:B0-----:R-:W-:Y:S01]  /*08a0*/  IMAD.SHL.U32 R8, R66, 0x8, RZ ;  /* 0x0000000842087824 */ /* 0x001fe200078e00ff */
[----:B------:R-:W-:Y:S03]  /*08b0*/  BSSY B1, `(.L_x_105) ;  /* 0x000001c000017945 */ /* 0x000fe60003800000 */
[C---:B------:R-:W-:Y:S01]  /*08c0*/  VIADD R0, R8.reuse, 0x80 ;  /* 0x0000008008007836 */ /* 0x040fe20000000000 */
[----:B-1----:R-:W-:-:S04]  /*08d0*/  ISETP.GE.AND P0, PT, R8, R3, PT ;  /* 0x000000030800720c */ /* 0x002fc80003f06270 */
[----:B------:R-:W-:-:S09]  /*08e0*/  ISETP.GE.AND P2, PT, R0, R3, PT ;  /* 0x000000030000720c */ /* 0x000fd20003f46270 */
[----:B------:R-:W-:Y:S05]  /*08f0*/  @P0 BRA `(.L_x_106) ;  /* 0x00000000005c0947 */ /* 0x000fea0003800000 */
[----:B------:R-:W0:Y:S01]  /*0900*/  LDC.64 R10, c[0x0][0x230] ;  /* 0x00008c00ff0a7b82 */ /* 0x000e220000000a00 */
[----:B------:R-:W-:Y:S01]  /*0910*/  SHF.R.S32.HI R9, RZ, 0x1f, R8 ;  /* 0x0000001fff097819 */ /* 0x000fe20000011408 */
[----:B------:R-:W-:Y:S02]  /*0920*/  ULDC.64 UR18, c[0x0][0x238] ;  /* 0x00008e0000127ab9 */ /* 0x000fe40000000a00 */
[----:B------:R-:W-:Y:S02]  /*0930*/  UIMAD UR6, UR5, UR18, URZ ;  /* 0x00000012050672a4 */ /* 0x000fe4000f8e023f */
[----:B------:R-:W-:Y:S02]  /*0940*/  MOV R13, UR18 ;  /* 0x00000012000d7c02 */ /* 0x000fe40008000f00 */
[----:B------:R-:W-:-:S03]  /*0950*/  UIMAD UR6, UR17, UR19, UR6 ;  /* 0x00000013110672a4 */ /* 0x000fc6000f8e0206 */
[----:B------:R-:W-:Y:S01]  /*0960*/  ULDC.64 UR18, c[0x0][0x228] ;  /* 0x00008a0000127ab9 */ /* 0x000fe20000000a00 */
[C---:B0-----:R-:W-:Y:S02]  /*0970*/  IMAD R0, R10.reuse, UR14, RZ ;  /* 0x0000000e0a007c24 */ /* 0x041fe4000f8e02ff */
[----:B------:R-:W-:-:S04]  /*0980*/  IMAD.WIDE.U32 R2, R10, UR16, R8 ;  /* 0x000000100a027c25 */ /* 0x000fc8000f8e0008 */
[----:B------:R-:W-:-:S04]  /*0990*/  IMAD R11, R11, UR16, R0 ;  /* 0x000000100b0b7c24 */ /* 0x000fc8000f8e0200 */
[----:B------:R-:W-:Y:S01]  /*09a0*/  IMAD.IADD R3, R3, 0x1, R11 ;  /* 0x0000000103037824 */ /* 0x000fe200078e020b */
[----:B------:R-:W-:Y:S01]  /*09b0*/  IADD3 R11, P0, R74, 0x10, RZ ;  /* 0x000000104a0b7810 */ /* 0x000fe20007f1e0ff */
[----:B------:R-:W-:-:S04]  /*09c0*/  IMAD.WIDE.U32 R2, R13, UR17, R2 ;  /* 0x000000110d027c25 */ /* 0x000fc8000f8e0002 */
[----:B------:R-:W-:Y:S02]  /*09d0*/  IMAD.X R0, RZ, RZ, R75, P0 ;  /* 0x000000ffff007224 */ /* 0x000fe400000e064b */
[----:B------:R-:W-:Y:S01]  /*09e0*/  VIADD R3, R3, UR6 ;  /* 0x0000000603037c36 */ /* 0x000fe20008000000 */
[----:B------:R-:W-:Y:S01]  /*09f0*/  ULDC.64 UR6, c[0x0][0x210] ;  /* 0x0000840000067ab9 */ /* 0x000fe20000000a00 */
[----:B------:R-:W-:Y:S02]  /*0a00*/  IMAD R0, R0, UR18, RZ ;  /* 0x0000001200007c24 */ /* 0x000fe4000f8e02ff */
[----:B------:R-:W-:-:S04]  /*0a10*/  IMAD.WIDE.U32 R2, R11, UR18, R2 ;  /* 0x000000120b027c25 */ /* 0x000fc8000f8e0002 */
[----:B------:R-:W-:Y:S01]  /*0a20*/  IMAD R13, R11, UR19, R0 ;  /* 0x000000130b0d7c24 */ /* 0x000fe2000f8e0200 */
[----:B------:R-:W-:-:S03]  /*0a30*/  LEA R44, P0, R2, UR6, 0x1 ;  /* 0x00000006022c7c11 */ /* 0x000fc6000f8008ff */
[----:B------:R-:W-:-:S05]  /*0a40*/  IMAD.IADD R3, R3, 0x1, R13 ;  /* 0x0000000103037824 */ /* 0x000fca00078e020d */
[----:B------:R-:W-:-:S06]  /*0a50*/  LEA.HI.X R45, R2, UR7, R3, 0x1, P0 ;  /* 0x00000007022d7c11 */ /* 0x000fcc00080f0c03 */
[----:B------:R-:W5:Y:S02]  /*0a60*/  LDG.E.128 R44, desc[UR10][R44.64] ;  /* 0x0000000a2c2c7981 */ /* 0x000f64000c1e1d00 */
.L_x_106:
[----:B------:R-:W-:Y:S05]  /*0a70*/  BSYNC B1 ;  /* 0x0000000000017941 */ /* 0x000fea0003800000 */
.L_x_105:
[----:B------:R-:W-:Y:S05]  /*0a80*/  @P2 BRA `(.L_x_104) ;  /* 0x00000000005c2947 */ /* 0x000fea0003800000 */
[----:B------:R-:W0:Y:S01]  /*0a90*/  LDC.64 R2, c[0x0][0x230] ;  /* 0x00008c00ff027b82 */ /* 0x000e220000000a00 */
[----:B------:R-:W-:Y:S01]  /*0aa0*/  SHF.R.S32.HI R9, RZ, 0x1f, R8 ;  /* 0x0000001fff097819 */ /* 0x000fe20000011408 */
[----:B------:R-:W-:Y:S02]  /*0ab0*/  ULDC.64 UR18, c[0x0][0x238] ;  /* 0x00008e0000127ab9 */ /* 0x000fe40000000a00 */
[----:B------:R-:W-:Y:S02]  /*0ac0*/  UIMAD UR6, UR5, UR18, URZ ;  /* 0x00000012050672a4 */ /* 0x000fe4000f8e023f */
[----:B------:R-:W-:Y:S02]  /*0ad0*/  IMAD.U32 R11, RZ, RZ, UR18 ;  /* 0x00000012ff0b7e24 */ /* 0x000fe4000f8e00ff */
[----:B------:R-:W-:-:S03]  /*0ae0*/  UIMAD UR6, UR17, UR19, UR6 ;  /* 0x00000013110672a4 */ /* 0x000fc6000f8e0206 */
[----:B------:R-:W-:Y:S01]  /*0af0*/  ULDC.64 UR18, c[0x0][0x228] ;  /* 0x00008a0000127ab9 */ /* 0x000fe20000000a00 */
[C---:B0-----:R-:W-:Y:S02]  /*0b00*/  IMAD R0, R2.reuse, UR14, RZ ;  /* 0x0000000e02007c24 */ /* 0x041fe4000f8e02ff */
[----:B------:R-:W-:-:S04]  /*0b10*/  IMAD.WIDE.U32 R8, R2, UR16, R8 ;  /* 0x0000001002087c25 */ /* 0x000fc8000f8e0008 */
[----:B------:R-:W-:-:S05]  /*0b20*/  IMAD R3, R3, UR16, R0 ;  /* 0x0000001003037c24 */ /* 0x000fca000f8e0200 */
[----:B------:R-:W-:Y:S02]  /*0b30*/  IADD3 R9, R9, R3, RZ ;  /* 0x0000000309097210 */ /* 0x000fe40007ffe0ff */
        /* <DEDUP_REMOVED lines=8> */
[----:B------:R-:W-:-:S04]  /*0bc0*/  LEA R24, P0, R8, UR6, 0x1 ;  /* 0x0000000608187c11 */ /* 0x000fc8000f8008ff */
[----:B------:R-:W-:-:S04]  /*0bd0*/  IADD3 R11, R9, R11, RZ ;  /* 0x0000000b090b7210 */ /* 0x000fc80007ffe0ff */
[----:B------:R-:W-:-:S06]  /*0be0*/  LEA.HI.X R25, R8, UR7, R11, 0x1, P0 ;  /* 0x0000000708197c11 */ /* 0x000fcc00080f0c0b */
[----:B------:R-:W5:Y:S02]  /*0bf0*/  LDG.E.128 R24, desc[UR10][R24.64+0x100] ;  /* 0x0001000a18187981 */ /* 0x000f64000c1e1d00 */
.L_x_104:
[----:B------:R-:W-:Y:S05]  /*0c00*/  BSYNC B0 ;  /* 0x0000000000007941 */ /* 0x000fea0003800000 */
.L_x_103:
[----:B------:R-:W-:Y:S01]  /*0c10*/  LEA.HI.SX32 R0, R40, 0x20, 0x1c ;  /* 0x0000002028007811 */ /* 0x000fe200078fe2ff */
[----:B------:R-:W-:Y:S01]  /*0c20*/  BSSY B0, `(.L_x_107) ;  /* 0x000003e000007945 */ /* 0x000fe20003800000 */
[----:B------:R-:W-:Y:S02]  /*0c30*/  CS2R R36, SRZ ;  /* 0x0000000000247805 */ /* 0x000fe4000001ff00 */
[----:B------:R-:W-:Y:S02]  /*0c40*/  CS2R R38, SRZ ;  /* 0x0000000000267805 */ /* 0x000fe4000001ff00 */
[----:B------:R-:W-:Y:S02]  /*0c50*/  ISETP.GE.AND P2, PT, R0, UR9, PT ;  /* 0x0000000900007c0c */ /* 0x000fe4000bf46270 */
[----:B------:R-:W-:Y:S02]  /*0c60*/  CS2R R32, SRZ ;  /* 0x0000000000207805 */ /* 0x000fe4000001ff00 */
[----:B------:R-:W-:-:S09]  /*0c70*/  CS2R R34, SRZ ;  /* 0x0000000000227805 */ /* 0x000fd2000001ff00 */
        /* <DEDUP_REMOVED lines=31> */
.L_x_110:
[----:B------:R-:W-:Y:S05]  /*0e70*/  BSYNC B1 ;  /* 0x0000000000017941 */ /* 0x000fea0003800000 */
.L_x_109:
        /* <DEDUP_REMOVED lines=24> */
.L_x_108:
[----:B------:R-:W-:Y:S05]  /*1000*/  BSYNC B0 ;  /* 0x0000000000007941 */ /* 0x000fea0003800000 */
.L_x_107:
[----:B------:R-:W1:Y:S01]  /*1010*/  LDC.64 R42, c[0x0][0x250] ;  /* 0x00009400ff2a7b82 */ /* 0x000e620000000a00 */
[C---:B-----5:R-:W-:Y:S01]  /*1020*/  SHF.L.U32 R96, R25.reuse, 0x10, RZ ;  /* 0x0000001019607819 */ /* 0x060fe200000006ff */
[----:B------:R-:W-:Y:S01]  /*1030*/  IMAD.SHL.U32 R76, R66, 0x8, RZ ;  /* 0x00000008424c7824 */ /* 0x000fe200078e00ff */
[----:B------:R-:W-:Y:S01]  /*1040*/  LOP3.LUT R99, R25, 0xffff0000, RZ, 0xc0, !PT ;  /* 0xffff000019637812 */ /* 0x000fe200078ec0ff */
[----:B------:R-:W-:Y:S01]  /*1050*/  IMAD.U32 R94, R24, 0x10000, RZ ;  /* 0x00010000185e7824 */ /* 0x000fe200078e00ff */
[----:B------:R-:W-:Y:S01]  /*1060*/  LEA.HI.SX32 R25, R40, 0x30, 0x1c ;  /* 0x0000003028197811 */ /* 0x000fe200078fe2ff */
[----:B------:R-:W-:Y:S01]  /*1070*/  BSSY B0, `(.L_x_111) ;  /* 0x0000055000007945 */ /* 0x000fe20003800000 */
[----:B------:R-:W-:Y:S01]  /*1080*/  LOP3.LUT R97, R24, 0xffff0000, RZ, 0xc0, !PT ;  /* 0xffff000018617812 */ /* 0x000fe200078ec0ff */
[----:B------:R-:W-:Y:S01]  /*1090*/  IMAD.U32 R19, R7, 0x10000, RZ ;  /* 0x0001000007137824 */ /* 0x000fe200078e00ff */
[----:B------:R-:W-:Y:S01]  /*10a0*/  ISETP.GE.AND P0, PT, R25, UR9, PT ;  /* 0x0000000919007c0c */ /* 0x000fe2000bf06270 */
[----:B------:R-:W-:Y:S01]  /*10b0*/  IMAD.U32 R64, R4, 0x10000, RZ ;  /* 0x0001000004407824 */ /* 0x000fe200078e00ff */
[----:B------:R-:W-:Y:S01]  /*10c0*/  SHF.R.S32.HI R77, RZ, 0x1f, R76 ;  /* 0x0000001fff4d7819 */ /* 0x000fe2000001144c */
[----:B------:R-:W-:Y:S01]  /*10d0*/  IMAD.U32 R23, R5, 0x10000, RZ ;  /* 0x0001000005177824 */ /* 0x000fe200078e00ff */
[----:B------:R-:W-:Y:S01]  /*10e0*/  SHF.L.U32 R21, R6, 0x10, RZ ;  /* 0x0000001006157819 */ /* 0x000fe200000006ff */
[----:B------:R-:W-:Y:S01]  /*10f0*/  IMAD.U32 R0, R28, 0x10000, RZ ;  /* 0x000100001c007824 */ /* 0x000fe200078e00ff */
[----:B------:R-:W-:Y:S01]  /*1100*/  LOP3.LUT R20, R6, 0xffff0000, RZ, 0xc0, !PT ;  /* 0xffff000006147812 */ /* 0x000fe200078ec0ff */
[----:B------:R-:W-:Y:S01]  /*1110*/  IMAD.U32 R68, R29, 0x10000, RZ ;  /* 0x000100001d447824 */ /* 0x000fe200078e00ff */
[----:B------:R-:W-:Y:S01]  /*1120*/  LOP3.LUT R18, R7, 0xffff0000, RZ, 0xc0, !PT ;  /* 0xffff000007127812 */ /* 0x000fe200078ec0ff */
[----:B------:R-:W-:Y:S01]  /*1130*/  IMAD.U32 R7, R37, 0x10000, RZ ;  /* 0x0001000025077824 */ /* 0x000fe200078e00ff */
[----:B------:R-:W-:Y:S01]  /*1140*/  LOP3.LUT R65, R4, 0xffff0000, RZ, 0xc0, !PT ;  /* 0xffff000004417812 */ /* 0x000fe200078ec0ff */
[----:B------:R-:W-:Y:S01]  /*1150*/  IMAD.U32 R72, R31, 0x10000, RZ ;  /* 0x000100001f487824 */ /* 0x000fe200078e00ff */
[----:B------:R-:W-:Y:S01]  /*1160*/  LOP3.LUT R22, R5, 0xffff0000, RZ, 0xc0, !PT ;  /* 0xffff000005167812 */ /* 0x000fe200078ec0ff */
[----:B------:R-:W-:Y:S01]  /*1170*/  IMAD.U32 R98, R26, 0x10000, RZ ;  /* 0x000100001a627824 */ /* 0x000fe200078e00ff */
[----:B0-----:R-:W-:Y:S01]  /*1180*/  LOP3.LUT R9, R36, 0xffff0000, RZ, 0xc0, !PT ;  /* 0xffff000024097812 */ /* 0x001fe200078ec0ff */
[----:B-1----:R-:W-:Y:S01]  /*1190*/  IMAD R24, R42, UR14, RZ ;  /* 0x0000000e2a187c24 */ /* 0x002fe2000f8e02ff */
[----:B------:R-:W-:Y:S01]  /*11a0*/  SHF.L.U32 R8, R36, 0x10, RZ ;  /* 0x0000001024087819 */ /* 0x000fe200000006ff */
[----:B------:R-:W-:Y:S01]  /*11b0*/  IMAD.U32 R16, R44, 0x10000, RZ ;  /* 0x000100002c107824 */ /* 0x000fe200078e00ff */
[----:B------:R-:W-:Y:S01]  /*11c0*/  LOP3.LUT R6, R37, 0xffff0000, RZ, 0xc0, !PT ;  /* 0xffff000025067812 */ /* 0x000fe200078ec0ff */
[----:B------:R-:W-:Y:S01]  /*11d0*/  IMAD R43, R43, UR16, R24 ;  /* 0x000000102b2b7c24 */ /* 0x000fe2000f8e0218 */
[----:B------:R-:W-:Y:S01]  /*11e0*/  LOP3.LUT R69, R28, 0xffff0000, RZ, 0xc0, !PT ;  /* 0xffff00001c457812 */ /* 0x000fe200078ec0ff */
[----:B------:R-:W-:Y:S01]  /*11f0*/  IMAD.U32 R13, R46, 0x10000, RZ ;  /* 0x000100002e0d7824 */ /* 0x000fe200078e00ff */
[----:B------:R-:W-:Y:S01]  /*1200*/  LOP3.LUT R71, R29, 0xffff0000, RZ, 0xc0, !PT ;  /* 0xffff00001d477812 */ /* 0x000fe200078ec0ff */
[----:B------:R-:W-:Y:S01]  /*1210*/  IMAD.U32 R11, R47, 0x10000, RZ ;  /* 0x000100002f0b7824 */ /* 0x000fe200078e00ff */
[----:B------:R-:W-:Y:S01]  /*1220*/  SHF.L.U32 R70, R30, 0x10, RZ ;  /* 0x000000101e467819 */ /* 0x000fe200000006ff */
[----:B------:R-:W-:Y:S01]  /*1230*/  IMAD.U32 R5, R38, 0x10000, RZ ;  /* 0x0001000026057824 */ /* 0x000fe200078e00ff */
[----:B------:R-:W-:Y:S01]  /*1240*/  LOP3.LUT R73, R30, 0xffff0000, RZ, 0xc0, !PT ;  /* 0xffff00001e497812 */ /* 0x000fe200078ec0ff */
[----:B------:R-:W-:Y:S01]  /*1250*/  IMAD.WIDE.U32 R36, R42, UR16, R76 ;  /* 0x000000102a247c25 */ /* 0x000fe2000f8e004c */
[----:B------:R-:W-:-:S02]  /*1260*/  LOP3.LUT R95, R31, 0xffff0000, RZ, 0xc0, !PT ;  /* 0xffff00001f5f7812 */ /* 0x000fc400078ec0ff */
[----:B------:R-:W-:Y:S02]  /*1270*/  CS2R R24, SRZ ;  /* 0x0000000000187805 */ /* 0x000fe4000001ff00 */
[----:B------:R-:W-:Y:S01]  /*1280*/  LOP3.LUT R101, R26, 0xffff0000, RZ, 0xc0, !PT ;  /* 0xffff00001a657812 */ /* 0x000fe200078ec0ff */
[----:B------:R-:W-:Y:S01]  /*1290*/  IMAD.U32 R102, R32, 0x10000, RZ ;  /* 0x0001000020667824 */ /* 0x000fe200078e00ff */
[----:B------:R-:W-:Y:S01]  /*12a0*/  SHF.L.U32 R100, R27, 0x10, RZ ;  /* 0x000000101b647819 */ /* 0x000fe200000006ff */
[----:B------:R-:W-:Y:S01]  /*12b0*/  IMAD.U32 R104, R33, 0x10000, RZ ;  /* 0x0001000021687824 */ /* 0x000fe200078e00ff */
[----:B------:R-:W-:Y:S01]  /*12c0*/  LOP3.LUT R103, R27, 0xffff0000, RZ, 0xc0, !PT ;  /* 0xffff00001b677812 */ /* 0x000fe200078ec0ff */
[----:B------:R-:W-:Y:S01]  /*12d0*/  IMAD.U32 R109, R35, 0x10000, RZ ;  /* 0x00010000236d7824 */ /* 0x000fe200078e00ff */
[----:B------:R-:W-:Y:S02]  /*12e0*/  LOP3.LUT R17, R44, 0xffff0000, RZ, 0xc0, !PT ;  /* 0xffff00002c117812 */ /* 0x000fe400078ec0ff */
[----:B------:R-:W-:-:S02]  /*12f0*/  CS2R R26, SRZ ;  /* 0x00000000001a7805 */ /* 0x000fc4000001ff00 */
[C---:B------:R-:W-:Y:S02]  /*1300*/  SHF.L.U32 R15, R45.reuse, 0x10, RZ ;  /* 0x000000102d0f7819 */ /* 0x040fe400000006ff */
[----:B------:R-:W-:Y:S02]  /*1310*/  CS2R R28, SRZ ;  /* 0x00000000001c7805 */ /* 0x000fe4000001ff00 */
[----:B------:R-:W-:Y:S02]  /*1320*/  LOP3.LUT R14, R45, 0xffff0000, RZ, 0xc0, !PT ;  /* 0xffff00002d0e7812 */ /* 0x000fe400078ec0ff */
[----:B------:R-:W-:Y:S02]  /*1330*/  CS2R R30, SRZ ;  /* 0x00000000001e7805 */ /* 0x000fe4000001ff00 */
[----:B------:R-:W-:Y:S02]  /*1340*/  LOP3.LUT R12, R46, 0xffff0000, RZ, 0xc0, !PT ;  /* 0xffff00002e0c7812 */ /* 0x000fe400078ec0ff */
[----:B------:R-:W-:-:S02]  /*1350*/  LOP3.LUT R10, R47, 0xffff0000, RZ, 0xc0, !PT ;  /* 0xffff00002f0a7812 */ /* 0x000fc400078ec0ff */
[----:B------:R-:W-:Y:S02]  /*1360*/  LOP3.LUT R4, R38, 0xffff0000, RZ, 0xc0, !PT ;  /* 0xffff000026047812 */ /* 0x000fe400078ec0ff */
[C---:B------:R-:W-:Y:S02]  /*1370*/  SHF.L.U32 R3, R39.reuse, 0x10, RZ ;  /* 0x0000001027037819 */ /* 0x040fe400000006ff */
[----:B------:R-:W-:Y:S02]  /*1380*/  LOP3.LUT R2, R39, 0xffff0000, RZ, 0xc0, !PT ;  /* 0xffff000027027812 */ /* 0x000fe400078ec0ff */
[----:B------:R-:W-:Y:S02]  /*1390*/  LOP3.LUT R105, R32, 0xffff0000, RZ, 0xc0, !PT ;  /* 0xffff000020697812 */ /* 0x000fe400078ec0ff */
[----:B------:R-:W-:Y:S02]  /*13a0*/  LOP3.LUT R107, R33, 0xffff0000, RZ, 0xc0, !PT ;  /* 0xffff0000216b7812 */ /* 0x000fe400078ec0ff */
[----:B------:R-:W-:-:S02]  /*13b0*/  SHF.L.U32 R106, R34, 0x10, RZ ;  /* 0x00000010226a7819 */ /* 0x000fc400000006ff */
[----:B------:R-:W-:Y:S02]  /*13c0*/  LOP3.LUT R108, R34, 0xffff0000, RZ, 0xc0, !PT ;  /* 0xffff0000226c7812 */ /* 0x000fe400078ec0ff */
[----:B------:R-:W-:Y:S01]  /*13d0*/  LEA.HI.SX32 R40, R40, 0x10, 0x1c ;  /* 0x0000001028287811 */ /* 0x000fe200078fe2ff */
[----:B------:R-:W-:Y:S06]  /*13e0*/  @P0 BRA `(.L_x_112) ;  /* 0x0000000000740947 */ /* 0x000fec0003800000 */
[----:B------:R-:W0:Y:S01]  /*13f0*/  LDC.64 R38, c[0x0][0x230] ;  /* 0x00008c00ff267b82 */ /* 0x000e220000000a00 */
[----:B------:R-:W-:Y:S01]  /*1400*/  IMAD.SHL.U32 R32, R66, 0x8, RZ ;  /* 0x0000000842207824 */ /* 0x000fe200078e00ff */
[----:B------:R-:W-:Y:S02]  /*1410*/  ULDC.64 UR18, c[0x0][0x238] ;  /* 0x00008e0000127ab9 */ /* 0x000fe40000000a00 */
[----:B------:R-:W-:Y:S01]  /*1420*/  UIMAD UR6, UR5, UR18, URZ ;  /* 0x00000012050672a4 */ /* 0x000fe2000f8e023f */
[----:B------:R-:W-:Y:S01]  /*1430*/  VIADD R42, R32, 0x80 ;  /* 0x00000080202a7836 */ /* 0x000fe20000000000 */
[----:B------:R-:W-:Y:S02]  /*1440*/  SHF.R.S32.HI R33, RZ, 0x1f, R32 ;  /* 0x0000001fff217819 */ /* 0x000fe40000011420 */
[----:B------:R-:W-:Y:S01]  /*1450*/  UIMAD UR6, UR17, UR19, UR6 ;  /* 0x00000013110672a4 */ /* 0x000fe2000f8e0206 */
[----:B0-----:R-:W-:-:S04]  /*1460*/  IMAD R34, R38, UR14, RZ ;  /* 0x0000000e26227c24 */ /* 0x001fc8000f8e02ff */
[----:B------:R-:W-:Y:S02]  /*1470*/  IMAD R41, R39, UR16, R34 ;  /* 0x0000001027297c24 */ /* 0x000fe4000f8e0222 */
[----:B------:R-:W-:Y:S01]  /*1480*/  IMAD.WIDE.U32 R38, R38, UR16, R32 ;  /* 0x0000001026267c25 */ /* 0x000fe2000f8e0020 */
[----:B------:R-:W-:-:S04]  /*1490*/  IADD3 R33, P3, R74, 0x30, RZ ;  /* 0x000000304a217810 */ /* 0x000fc80007f7e0ff */
[----:B------:R-:W-:Y:S01]  /*14a0*/  IADD3 R39, R39, R41, RZ ;  /* 0x0000002927277210 */ /* 0x000fe20007ffe0ff */
[----:B------:R-:W-:Y:S01]  /*14b0*/  IMAD.U32 R41, RZ, RZ, UR18 ;  /* 0x00000012ff297e24 */ /* 0x000fe2000f8e00ff */
[----:B------:R-:W-:Y:S01]  /*14c0*/  ULDC.64 UR18, c[0x0][0x228] ;  /* 0x00008a0000127ab9 */ /* 0x000fe20000000a00 */
[----:B------:R-:W-:Y:S02]  /*14d0*/  IMAD.X R34, RZ, RZ, R75, P3 ;  /* 0x000000ffff227224 */ /* 0x000fe400018e064b */
[----:B------:R-:W-:-:S04]  /*14e0*/  IMAD.WIDE.U32 R38, R41, UR17, R38 ;  /* 0x0000001129267c25 */ /* 0x000fc8000f8e0026 */
[----:B------:R-:W-:Y:S01]  /*14f0*/  IMAD R34, R34, UR18, RZ ;  /* 0x0000001222227c24 */ /* 0x000fe2000f8e02ff */
[----:B------:R-:W-:Y:S01]  /*1500*/  IADD3 R39, R39, UR6, RZ ;  /* 0x0000000627277c10 */ /* 0x000fe2000fffe0ff */
[----:B------:R-:W-:Y:S02]  /*1510*/  ULDC UR6, c[0x0][0x21c] ;  /* 0x0000870000067ab9 */ /* 0x000fe40000000800 */
[C---:B------:R-:W-:Y:S01]  /*1520*/  IMAD R41, R33.reuse, UR19, R34 ;  /* 0x0000001321297c24 */ /* 0x040fe2000f8e0222 */
        /* <DEDUP_REMOVED lines=9> */
.L_x_112:
[----:B------:R-:W-:Y:S05]  /*15c0*/  BSYNC B0 ;  /* 0x0000000000007941 */ /* 0x000fea0003800000 */
.L_x_111:
[----:B------:R-:W-:Y:S01]  /*15d0*/  ULDC.64 UR6, c[0x0][0x258] ;  /* 0x0000960000067ab9 */ /* 0x000fe20000000a00 */
[----:B------:R-:W-:Y:S01]  /*15e0*/  IADD3 R37, R37, R43, RZ ;  /* 0x0000002b25257210 */ /* 0x000fe20007ffe0ff */
[----:B------:R-:W-:Y:S01]  /*15f0*/  IMAD.U32 R79, RZ, RZ, UR6 ;  /* 0x00000006ff4f7e24 */ /* 0x000fe2000f8e00ff */
[----:B------:R-:W-:Y:S01]  /*1600*/  UIMAD UR6, UR5, UR6, URZ ;  /* 0x00000006050672a4 */ /* 0x000fe2000f8e023f */
[----:B------:R-:W-:Y:S01]  /*1610*/  BSSY B0, `(.L_x_113) ;  /* 0x0000026000007945 */ /* 0x000fe20003800000 */
[----:B------:R-:W-:Y:S01]  /*1620*/  LOP3.LUT R110, R35, 0xffff0000, RZ, 0xc0, !PT ;  /* 0xffff0000236e7812 */ /* 0x000fe200078ec0ff */
[----:B------:R-:W-:Y:S01]  /*1630*/  IMAD.WIDE.U32 R78, R79, UR17, R36 ;  /* 0x000000114f4e7c25 */ /* 0x000fe2000f8e0024 */
[----:B------:R-:W-:Y:S01]  /*1640*/  UIMAD UR6, UR17, UR7, UR6 ;  /* 0x00000007110672a4 */ /* 0x000fe2000f8e0206 */
[----:B------:R-:W-:Y:S02]  /*1650*/  ISETP.GE.AND P3, PT, R40, UR9, PT ;  /* 0x0000000928007c0c */ /* 0x000fe4000bf66270 */
[----:B0-----:R-:W-:-:S02]  /*1660*/  CS2R R32, SRZ ;  /* 0x0000000000207805 */ /* 0x001fc4000001ff00 */
[----:B------:R-:W-:Y:S02]  /*1670*/  CS2R R34, SRZ ;  /* 0x0000000000227805 */ /* 0x000fe4000001ff00 */
[----:B------:R-:W-:Y:S02]  /*1680*/  CS2R R36, SRZ ;  /* 0x0000000000247805 */ /* 0x000fe4000001ff00 */
[----:B------:R-:W-:Y:S01]  /*1690*/  CS2R R38, SRZ ;  /* 0x0000000000267805 */ /* 0x000fe2000001ff00 */
[----:B------:R-:W-:Y:S01]  /*16a0*/  VIADD R81, R79, UR6 ;  /* 0x000000064f517c36 */ /* 0x000fe20008000000 */
[----:B------:R-:W-:Y:S02]  /*16b0*/  CS2R R40, SRZ ;  /* 0x0000000000287805 */ /* 0x000fe4000001ff00 */
[----:B------:R-:W-:Y:S02]  /*16c0*/  CS2R R42, SRZ ;  /* 0x00000000002a7805 */ /* 0x000fe4000001ff00 */
[----:B------:R-:W-:-:S02]  /*16d0*/  CS2R R44, SRZ ;  /* 0x00000000002c7805 */ /* 0x000fc4000001ff00 */
[----:B------:R-:W-:Y:S02]  /*16e0*/  CS2R R46, SRZ ;  /* 0x00000000002e7805 */ /* 0x000fe4000001ff00 */
[----:B------:R-:W-:Y:S02]  /*16f0*/  CS2R R48, SRZ ;  /* 0x0000000000307805 */ /* 0x000fe4000001ff00 */
[----:B------:R-:W-:Y:S02]  /*1700*/  CS2R R50, SRZ ;  /* 0x0000000000327805 */ /* 0x000fe4000001ff00 */
[----:B------:R-:W-:Y:S02]  /*1710*/  CS2R R52, SRZ ;  /* 0x0000000000347805 */ /* 0x000fe4000001ff00 */
[----:B------:R-:W-:Y:S02]  /*1720*/  CS2R R54, SRZ ;  /* 0x0000000000367805 */ /* 0x000fe4000001ff00 */
[----:B------:R-:W-:-:S02]  /*1730*/  CS2R R56, SRZ ;  /* 0x0000000000387805 */ /* 0x000fc4000001ff00 */
[----:B------:R-:W-:Y:S02]  /*1740*/  CS2R R58, SRZ ;  /* 0x00000000003a7805 */ /* 0x000fe4000001ff00 */
[----:B------:R-:W-:Y:S02]  /*1750*/  CS2R R60, SRZ ;  /* 0x00000000003c7805 */ /* 0x000fe4000001ff00 */
[----:B------:R-:W-:Y:S01]  /*1760*/  CS2R R62, SRZ ;  /* 0x00000000003e7805 */ /* 0x000fe2000001ff00 */
[----:B------:R-:W-:Y:S06]  /*1770*/  @P1 BRA `(.L_x_114) ;  /* 0x00000000003c1947 */ /* 0x000fec0003800000 */
[----:B------:R-:W-:Y:S01]  /*1780*/  ULDC.64 UR6, c[0x0][0x248] ;  /* 0x0000920000067ab9 */ /* 0x000fe20000000a00 */
[----:B------:R-:W-:Y:S01]  /*1790*/  IMAD.MOV.U32 R80, RZ, RZ, R78 ;  /* 0x000000ffff507224 */ /* 0x000fe200078e004e */
[----:B------:R-:W-:Y:S01]  /*17a0*/  IADD3 R82, R76, 0x80, RZ ;  /* 0x000000804c527810 */ /* 0x000fe20007ffe0ff */
[----:B------:R-:W-:Y:S01]  /*17b0*/  IMAD R83, R75, UR6, RZ ;  /* 0x000000064b537c24 */ /* 0x000fe2000f8e02ff */
[----:B------:R-:W-:Y:S01]  /*17c0*/  ULDC UR14, c[0x0][0x21c] ;  /* 0x00008700000e7ab9 */ /* 0x000fe20000000800 */
[----:B------:R-:W-:Y:S01]  /*17d0*/  IMAD.WIDE.U32 R84, R74, UR6, R80 ;  /* 0x000000064a547c25 */ /* 0x000fe2000f8e0050 */
[----:B------:R-:W-:Y:S02]  /*17e0*/  ISETP.GE.AND P4, PT, R76, UR14, PT ;  /* 0x0000000e4c007c0c */ /* 0x000fe4000bf86270 */
[----:B------:R-:W-:Y:S01]  /*17f0*/  ISETP.GE.AND P5, PT, R82, UR14, PT ;  /* 0x0000000e52007c0c */ /* 0x000fe2000bfa6270 */
[----:B------:R-:W-:Y:S01]  /*1800*/  IMAD R83, R74, UR7, R83 ;  /* 0x000000074a537c24 */ /* 0x000fe2000f8e0253 */
[----:B------:R-:W-:-:S02]  /*1810*/  ULDC.64 UR6, c[0x0][0x240] ;  /* 0x0000900000067ab9 */ /* 0x000fc40000000a00 */
[----:B------:R-:W-:Y:S01]  /*1820*/  LEA R82, P1, R84, UR6, 0x1 ;  /* 0x0000000654527c11 */ /* 0x000fe2000f8208ff */
[----:B------:R-:W-:-:S05]  /*1830*/  IMAD.IADD R83, R85, 0x1, R83 ;  /* 0x0000000155537824 */ /* 0x000fca00078e0253 */
[----:B------:R-:W-:-:S05]  /*1840*/  LEA.HI.X R83, R84, UR7, R83, 0x1, P1 ;  /* 0x0000000754537c11 */ /* 0x000fca00088f0c53 */
[----:B------:R0:W5:Y:S04]  /*1850*/  @!P4 LDG.E.128 R32, desc[UR10][R82.64] ;  /* 0x0000000a5220c981 */ /* 0x000168000c1e1d00 */
[----:B------:R0:W5:Y:S02]  /*1860*/  @!P5 LDG.E.128 R48, desc[UR10][R82.64+0x100] ;  /* 0x0001000a5230d981 */ /* 0x000164000c1e1d00 */
.L_x_114:
[----:B------:R-:W-:Y:S05]  /*1870*/  BSYNC B0 ;  /* 0x0000000000007941 */ /* 0x000fea0003800000 */
.L_x_113:
[----:B------:R-:W-:Y:S04]  /*1880*/  BSSY B0, `(.L_x_115) ;  /* 0x0000020000007945 */ /* 0x000fe80003800000 */
[----:B------:R-:W-:Y:S05]  /*1890*/  @P3 BRA `(.L_x_116) ;  /* 0x0000000000783947 */ /* 0x000fea0003800000 */
[----:B------:R-:W-:Y:S01]  /*18a0*/  ULDC UR6, c[0x0][0x21c] ;  /* 0x0000870000067ab9 */ /* 0x000fe20000000800 */
[----:B0-----:R-:W-:Y:S02]  /*18b0*/  LEA R82, R66, 0x80, 0x3 ;  /* 0x0000008042527811 */ /* 0x001fe400078e18ff */
[----:B------:R-:W-:Y:S02]  /*18c0*/  ISETP.GE.AND P3, PT, R76, UR6, PT ;  /* 0x000000064c007c0c */ /* 0x000fe4000bf66270 */
[----:B------:R-:W-:-:S11]  /*18d0*/  ISETP.GE.AND P1, PT, R82, UR6, PT ;  /* 0x0000000652007c0c */ /* 0x000fd6000bf26270 */
[----:B------:R-:W0:Y:S01]  /*18e0*/  @!P3 LDC.64 R82, c[0x0][0x248] ;  /* 0x00009200ff52bb82 */ /* 0x000e220000000a00 */
[C---:B------:R-:W-:Y:S01]  /*18f0*/  @!P3 IADD3 R111, P4, R74.reuse, 0x10, RZ ;  /* 0x000000104a6fb810 */ /* 0x040fe20007f9e0ff */
[--C-:B------:R-:W-:Y:S01]  /*1900*/  @!P3 IMAD.MOV.U32 R90, RZ, RZ, R78.reuse ;  /* 0x000000ffff5ab224 */ /* 0x100fe200078e004e */
[----:B------:R-:W-:Y:S01]  /*1910*/  @!P1 IADD3 R113, P5, R74, 0x10, RZ ;  /* 0x000000104a719810 */ /* 0x000fe20007fbe0ff */
[----:B------:R-:W-:Y:S01]  /*1920*/  @!P1 IMAD.MOV.U32 R92, RZ, RZ, R78 ;  /* 0x000000ffff5c9224 */ /* 0x000fe200078e004e */
[----:B------:R-:W-:Y:S02]  /*1930*/  @!P3 MOV R91, R81 ;  /* 0x00000051005bb202 */ /* 0x000fe40000000f00 */
[----:B------:R-:W-:Y:S01]  /*1940*/  @!P3 IADD3.X R93, RZ, R75, RZ, P4, !PT ;  /* 0x0000004bff5db210 */ /* 0x000fe200027fe4ff */
[----:B------:R-:W1:Y:S01]  /*1950*/  @!P1 LDC.64 R84, c[0x0][0x248] ;  /* 0x00009200ff549b82 */ /* 0x000e620000000a00 */
[----:B------:R-:W-:-:S07]  /*1960*/  @!P1 IMAD.X R115, RZ, RZ, R75, P5 ;  /* 0x000000ffff739224 */ /* 0x000fce00028e064b */
[----:B------:R-:W2:Y:S08]  /*1970*/  @!P3 LDC.64 R86, c[0x0][0x240] ;  /* 0x00009000ff56bb82 */ /* 0x000eb00000000a00 */
[----:B------:R-:W3:Y:S01]  /*1980*/  @!P1 LDC.64 R88, c[0x0][0x240] ;  /* 0x00009000ff589b82 */ /* 0x000ee20000000a00 */
[----:B0-----:R-:W-:-:S04]  /*1990*/  @!P3 IMAD.WIDE.U32 R90, R111, R82, R90 ;  /* 0x000000526f5ab225 */ /* 0x001fc800078e005a */
[----:B------:R-:W-:Y:S02]  /*19a0*/  @!P3 IMAD R82, R93, R82, RZ ;  /* 0x000000525d52b224 */ /* 0x000fe400078e02ff */
        /* <DEDUP_REMOVED lines=13> */
.L_x_116:
[----:B------:R-:W-:Y:S05]  /*1a80*/  BSYNC B0 ;  /* 0x0000000000007941 */ /* 0x000fea0003800000 */
.L_x_115:
        /* <DEDUP_REMOVED lines=8> */
[----:B------:R-:W-:Y:S01]  /*1b10*/  @!P2 IMAD.MOV.U32 R84, RZ, RZ, R78 ;  /* 0x000000ffff54a224 */ /* 0x000fe200078e004e */
[----:B------:R-:W-:Y:S01]  /*1b20*/  @!P1 IADD3 R113, P4, R74, 0x20, RZ ;  /* 0x000000204a719810 */ /* 0x000fe20007f9e0ff */
[----:B------:R-:W-:Y:S01]  /*1b30*/  @!P2 IMAD.MOV.U32 R85, RZ, RZ, R81 ;  /* 0x000000ffff55a224 */ /* 0x000fe200078e0051 */
[----:B------:R-:W-:Y:S01]  /*1b40*/  @!P1 MOV R92, R78 ;  /* 0x0000004e005c9202 */ /* 0x000fe20000000f00 */
[----:B------:R-:W-:Y:S01]  /*1b50*/  @!P2 IMAD.X R93, RZ, RZ, R75, P3 ;  /* 0x000000ffff5da224 */ /* 0x000fe200018e064b */
[----:B------:R-:W-:Y:S01]  /*1b60*/  @!P1 IADD3.X R115, RZ, R75, RZ, P4, !PT ;  /* 0x0000004bff739210 */ /* 0x000fe200027fe4ff */
[----:B-1----:R-:W1:Y:S08]  /*1b70*/  @!P1 LDC.64 R88, c[0x0][0x248] ;  /* 0x00009200ff589b82 */ /* 0x002e700000000a00 */
        /* <DEDUP_REMOVED lines=9> */
[----:B------:R-:W-:Y:S02]  /*1c10*/  @!P1 IMAD R89, R113, R89, R112 ;  /* 0x0000005971599224 */ /* 0x000fe400078e0270 */
[----:B------:R-:W-:-:S03]  /*1c20*/  @!P2 IMAD.IADD R85, R85, 0x1, R91 ;  /* 0x000000015555a824 */ /* 0x000fc600078e025b */
[----:B------:R-:W-:Y:S02]  /*1c30*/  @!P1 IADD3 R89, R93, R89, RZ ;  /* 0x000000595d599210 */ /* 0x000fe40007ffe0ff */
[----:B---3--:R-:W-:Y:S02]  /*1c40*/  @!P1 LEA R82, P4, R92, R82, 0x1 ;  /* 0x000000525c529211 */ /* 0x008fe400078808ff */
[----:B------:R-:W-:Y:S02]  /*1c50*/  @!P2 LEA.HI.X R87, R84, R87, R85, 0x1, P3 ;  /* 0x000000575457a211 */ /* 0x000fe400018f0c55 */
[----:B------:R-:W-:-:S03]  /*1c60*/  @!P1 LEA.HI.X R83, R92, R83, R89, 0x1, P4 ;  /* 0x000000535c539211 */ /* 0x000fc600020f0c59 */
[----:B------:R2:W5:Y:S04]  /*1c70*/  @!P2 LDG.E.128 R40, desc[UR10][R86.64] ;  /* 0x0000000a5628a981 */ /* 0x000568000c1e1d00 */
[----:B------:R2:W5:Y:S02]  /*1c80*/  @!P1 LDG.E.128 R56, desc[UR10][R82.64+0x100] ;  /* 0x0001000a52389981 */ /* 0x000564000c1e1d00 */
.L_x_118:
[----:B------:R-:W-:Y:S05]  /*1c90*/  BSYNC B0 ;  /* 0x0000000000007941 */ /* 0x000fea0003800000 */
.L_x_117:
[----:B------:R-:W-:Y:S04]  /*1ca0*/  BSSY B0, `(.L_x_119) ;  /* 0x0000013000007945 */ /* 0x000fe80003800000 */
[----:B------:R-:W-:Y:S05]  /*1cb0*/  @P0 BRA `(.L_x_120) ;  /* 0x0000000000440947 */ /* 0x000fea0003800000 */
[----:B------:R-:W-:Y:S01]  /*1cc0*/  IADD3 R77, P0, R74, 0x30, RZ ;  /* 0x000000304a4d7810 */ /* 0x000fe20007f1e0ff */
[----:B------:R-:W-:Y:S01]  /*1cd0*/  ULDC.64 UR14, c[0x0][0x248] ;  /* 0x00009200000e7ab9 */ /* 0x000fe20000000a00 */
[----:B------:R-:W-:Y:S01]  /*1ce0*/  IMAD.MOV.U32 R79, RZ, RZ, R81 ;  /* 0x000000ffff4f7224 */ /* 0x000fe200078e0051 */
[----:B------:R-:W-:Y:S01]  /*1cf0*/  LEA R66, R66, 0x80, 0x3 ;  /* 0x0000008042427811 */ /* 0x000fe200078e18ff */
[----:B------:R-:W-:Y:S01]  /*1d00*/  ULDC UR6, c[0x0][0x21c] ;  /* 0x0000870000067ab9 */ /* 0x000fe20000000800 */
[----:B------:R-:W-:Y:S01]  /*1d10*/  IMAD.X R74, RZ, RZ, R75, P0 ;  /* 0x000000ffff4a7224 */ /* 0x000fe200000e064b */
[----:B------:R-:W-:Y:S01]  /*1d20*/  ISETP.GE.AND P1, PT, R76, UR6, PT ;  /* 0x000000064c007c0c */ /* 0x000fe2000bf26270 */
[----:B------:R-:W-:Y:S01]  /*1d30*/  IMAD.WIDE.U32 R78, R77, UR14, R78 ;  /* 0x0000000e4d4e7c25 */ /* 0x000fe2000f8e004e */
[----:B------:R-:W-:-:S03]  /*1d40*/  ISETP.GE.AND P2, PT, R66, UR6, PT ;  /* 0x0000000642007c0c */ /* 0x000fc6000bf46270 */
[----:B------:R-:W-:-:S04]  /*1d50*/  IMAD R74, R74, UR14, RZ ;  /* 0x0000000e4a4a7c24 */ /* 0x000fc8000f8e02ff */
[----:B------:R-:W-:Y:S01]  /*1d60*/  IMAD R75, R77, UR15, R74 ;  /* 0x0000000f4d4b7c24 */ /* 0x000fe2000f8e024a */
[----:B------:R-:W-:Y:S02]  /*1d70*/  ULDC.64 UR14, c[0x0][0x240] ;  /* 0x00009000000e7ab9 */ /* 0x000fe40000000a00 */
[----:B------:R-:W-:Y:S02]  /*1d80*/  LEA R74, P0, R78, UR14, 0x1 ;  /* 0x0000000e4e4a7c11 */ /* 0x000fe4000f8008ff */
[----:B------:R-:W-:-:S04]  /*1d90*/  IADD3 R75, R79, R75, RZ ;  /* 0x0000004b4f4b7210 */ /* 0x000fc80007ffe0ff */
[----:B------:R-:W-:-:S05]  /*1da0*/  LEA.HI.X R75, R78, UR15, R75, 0x1, P0 ;  /* 0x0000000f4e4b7c11 */ /* 0x000fca00080f0c4b */
[----:B------:R3:W5:Y:S04]  /*1db0*/  @!P1 LDG.E.128 R44, desc[UR10][R74.64] ;  /* 0x0000000a4a2c9981 */ /* 0x000768000c1e1d00 */
[----:B------:R3:W5:Y:S02]  /*1dc0*/  @!P2 LDG.E.128 R60, desc[UR10][R74.64+0x100] ;  /* 0x0001000a4a3ca981 */ /* 0x000764000c1e1d00 */
.L_x_120:
[----:B------:R-:W-:Y:S05]  /*1dd0*/  BSYNC B0 ;  /* 0x0000000000007941 */ /* 0x000fea0003800000 */
.L_x_119:
[----:B---3-5:R-:W-:Y:S01]  /*1de0*/  SHF.L.U32 R74, R34, 0x10, RZ ;  /* 0x00000010224a7819 */ /* 0x028fe200000006ff */
[----:B------:R-:W-:Y:S01]  /*1df0*/  IMAD.U32 R78, R38, 0x10000, RZ ;  /* 0x00010000264e7824 */ /* 0x000fe200078e00ff */
[----:B------:R-:W-:Y:S01]  /*1e00*/  LOP3.LUT R77, R34, 0xffff0000, RZ, 0xc0, !PT ;  /* 0xffff0000224d7812 */ /* 0x000fe200078ec0ff */
[C---:B------:R-:W-:Y:S01]  /*1e10*/  IMAD.U32 R34, R35.reuse, 0x10000, RZ ;  /* 0x0001000023227824 */ /* 0x040fe200078e00ff */
[----:B------:R-:W-:Y:S01]  /*1e20*/  LOP3.LUT R79, R35, 0xffff0000, RZ, 0xc0, !PT ;  /* 0xffff0000234f7812 */ /* 0x000fe200078ec0ff */
[C---:B------:R-:W-:Y:S01]  /*1e30*/  IMAD.U32 R35, R36.reuse, 0x10000, RZ ;  /* 0x0001000024237824 */ /* 0x040fe200078e00ff */
[----:B------:R-:W-:Y:S01]  /*1e40*/  LOP3.LUT R76, R36, 0xffff0000, RZ, 0xc0, !PT ;  /* 0xffff0000244c7812 */ /* 0x000fe200078ec0ff */
[----:B0-2---:R-:W-:Y:S01]  /*1e50*/  IMAD.U32 R82, R42, 0x10000, RZ ;  /* 0x000100002a527824 */ /* 0x005fe200078e00ff */
[C---:B------:R-:W-:Y:S01]  /*1e60*/  SHF.L.U32 R36, R37.reuse, 0x10, RZ ;  /* 0x0000001025247819 */ /* 0x040fe200000006ff */
[----:B------:R-:W-:Y:S01]  /*1e70*/  IMAD.U32 R75, R32, 0x10000, RZ ;  /* 0x00010000204b7824 */ /* 0x000fe200078e00ff */
[----:B------:R-:W-:Y:S01]  /*1e80*/  LOP3.LUT R81, R37, 0xffff0000, RZ, 0xc0, !PT ;  /* 0xffff000025517812 */ /* 0x000fe200078ec0ff */
[----:B------:R-:W-:Y:S01]  /*1e90*/  FMUL.FTZ R119, R17, R76 ;  /* 0x0000004c11777220 */ /* 0x000fe20000410000 */
[----:B------:R-:W-:Y:S01]  /*1ea0*/  LOP3.LUT R37, R38, 0xffff0000, RZ, 0xc0, !PT ;  /* 0xffff000026257812 */ /* 0x000fe200078ec0ff */
[C---:B------:R-:W-:Y:S01]  /*1eb0*/  IMAD.U32 R38, R39.reuse, 0x10000, RZ ;  /* 0x0001000027267824 */ /* 0x040fe200078e00ff */
[----:B------:R-:W-:Y:S01]  /*1ec0*/  LOP3.LUT R83, R39, 0xffff0000, RZ, 0xc0, !PT ;  /* 0xffff000027537812 */ /* 0x000fe200078ec0ff */
[----:B-1----:R-:W-:Y:S01]  /*1ed0*/  IMAD.U32 R89, R45, 0x10000, RZ ;  /* 0x000100002d597824 */ /* 0x002fe200078e00ff */
[----:B------:R-:W-:Y:S01]  /*1ee0*/  LOP3.LUT R80, R40, 0xffff0000, RZ, 0xc0, !PT ;  /* 0xffff000028507812 */ /* 0x000fe200078ec0ff */
[----:B------:R-:W-:Y:S01]  /*1ef0*/  FFMA.FTZ R16, R16, R35, R119 ;  /* 0x0000002310107223 */ /* 0x000fe20000010077 */
[----:B------:R-:W-:Y:S01]  /*1f00*/  SHF.L.U32 R39, R40, 0x10, RZ ;  /* 0x0000001028277819 */ /* 0x000fe200000006ff */
[C---:B------:R-:W-:Y:S01]  /*1f10*/  IMAD.U32 R40, R41.reuse, 0x10000, RZ ;  /* 0x0001000029287824 */ /* 0x040fe200078e00ff */
[----:B------:R-:W-:Y:S01]  /*1f20*/  LOP3.LUT R85, R41, 0xffff0000, RZ, 0xc0, !PT ;  /* 0xffff000029557812 */ /* 0x000fe200078ec0ff */
[----:B------:R-:W-:Y:S01]  /*1f30*/  FMUL.FTZ R17, R9, R80 ;  /* 0x0000005009117220 */ /* 0x000fe20000410000 */
[----:B------:R-:W-:Y:S01]  /*1f40*/  LOP3.LUT R41, R42, 0xffff0000, RZ, 0xc0, !PT ;  /* 0xffff00002a297812 */ /* 0x000fe200078ec0ff */
[----:B------:R-:W-:Y:S01]  /*1f50*/  FFMA.FTZ R119, R15, R36, R16 ;  /* 0x000000240f777223 */ /* 0x000fe20000010010 */
[C---:B------:R-:W-:Y:S01]  /*1f60*/  SHF.L.U32 R42, R43.reuse, 0x10, RZ ;  /* 0x000000102b2a7819 */ /* 0x040fe200000006ff */
[----:B------:R-:W-:Y:S01]  /*1f70*/  FFMA.FTZ R8, R8, R39, R17 ;  /* 0x0000002708087223 */ /* 0x000fe20000010011 */
[----:B------:R-:W-:Y:S01]  /*1f80*/  LOP3.LUT R87, R43, 0xffff0000, RZ, 0xc0, !PT ;  /* 0xffff00002b577812 */ /* 0x000fe200078ec0ff */
[C---:B------:R-:W-:Y:S01]  /*1f90*/  IMAD.U32 R43, R24.reuse, 0x10000, RZ ;  /* 0x00010000182b7824 */ /* 0x040fe200078e00ff */
[----:B------:R-:W-:Y:S01]  /*1fa0*/  LOP3.LUT R84, R24, 0xffff0000, RZ, 0xc0, !PT ;  /* 0xffff000018547812 */ /* 0x000fe200078ec0ff */
[C---:B------:R-:W-:Y:S01]  /*1fb0*/  IMAD.U32 R24, R25.reuse, 0x10000, RZ ;  /* 0x0001000019187824 */ /* 0x040fe200078e00ff */
[----:B------:R-:W-:Y:S01]  /*1fc0*/  LOP3.LUT R86, R25, 0xffff0000, RZ, 0xc0, !PT ;  /* 0xffff000019567812 */ /* 0x000fe200078ec0ff */
[----:B------:R-:W-:Y:S01]  /*1fd0*/  FFMA.FTZ R7, R7, R40, R8 ;  /* 0x0000002807077223 */ /* 0x000fe20000010008 */
[----:B------:R-:W-:Y:S01]  /*1fe0*/  LOP3.LUT R66, R32, 0xffff0000, RZ, 0xc0, !PT ;  /* 0xffff000020427812 */ /* 0x000fe200078ec0ff */
[----:B------:R-:W-:Y:S01]  /*1ff0*/  IMAD.U32 R32, R33, 0x10000, RZ ;  /* 0x0001000021207824 */ /* 0x000fe200078e00ff */
[----:B------:R-:W-:Y:S01]  /*2000*/  LOP3.LUT R25, R44, 0xffff0000, RZ, 0xc0, !PT ;  /* 0xffff00002c197812 */ /* 0x000fe200078ec0ff */
[----:B------:R-:W-:Y:S01]  /*2010*/  IMAD.U32 R88, R26, 0x10000, RZ ;  /* 0x000100001a587824 */ /* 0x000fe200078e00ff */
[----:B------:R-:W-:Y:S01]  /*2020*/  SHF.L.U32 R44, R44, 0x10, RZ ;  /* 0x000000102c2c7819 */ /* 0x000fe200000006ff */
[----:B------:R-:W-:Y:S01]  /*2030*/  FMUL.FTZ R117, R65, R66 ;  /* 0x0000004241757220 */ /* 0x000fe20000410000 */
[----:B------:R-:W-:Y:S01]  /*2040*/  LOP3.LUT R33, R33, 0xffff0000, RZ, 0xc0, !PT ;  /* 0xffff000021217812 */ /* 0x000fe200078ec0ff */
[----:B------:R-:W-:Y:S01]  /*2050*/  FMUL.FTZ R84, R84, R25 ;  /* 0x0000001954547220 */ /* 0x000fe20000410000 */
[----:B------:R-:W-:Y:S01]  /*2060*/  LOP3.LUT R91, R45, 0xffff0000, RZ, 0xc0, !PT ;  /* 0xffff00002d5b7812 */ /* 0x000fe200078ec0ff */
[----:B------:R-:W-:Y:S01]  /*2070*/  FFMA.FTZ R64, R64, R75, R117 ;  /* 0x0000004b40407223 */ /* 0x000fe20000010075 */
[----:B------:R-:W-:-:S02]  /*2080*/  IMAD.U32 R111, R46, 0x10000, RZ ;  /* 0x000100002e6f7824 */ /* 0x000fc400078e00ff */
[----:B------:R-:W-:Y:S01]  /*2090*/  FFMA.FTZ R43, R43, R44, R84 ;  /* 0x0000002c2b2b7223 */ /* 0x000fe20000010054 */
[----:B------:R-:W-:Y:S01]  /*20a0*/  FFMA.FTZ R14, R14, R81, R119 ;  /* 0x000000510e0e7223 */ /* 0x000fe20000010077 */
[----:B------:R-:W-:Y:S01]  /*20b0*/  FFMA.FTZ R117, R23, R32, R64 ;  /* 0x0000002017757223 */ /* 0x000fe20000010040 */
[----:B------:R-:W-:Y:S01]  /*20c0*/  FFMA.FTZ R6, R6, R85, R7 ;  /* 0x0000005506067223 */ /* 0x000fe20000010007 */
        /* <DEDUP_REMOVED lines=8> */
[----:B------:R-:W-:Y:S01]  /*2150*/  FFMA.FTZ R88, R88, R111, R43 ;  /* 0x0000006f58587223 */ /* 0x000fe2000001002b */
[----:B------:R-:W-:Y:S01]  /*2160*/  SHF.L.U32 R26, R27, 0x10, RZ ;  /* 0x000000101b1a7819 */ /* 0x000fe200000006ff */
[----:B------:R-:W-:-:S02]  /*2170*/  IMAD.U32 R93, R47, 0x10000, RZ ;  /* 0x000100002f5d7824 */ /* 0x000fc400078e00ff */
        /* <DEDUP_REMOVED lines=10> */
[----:B------:R-:W-:Y:S01]  /*2220*/  SHF.L.U32 R47, R48, 0x10, RZ ;  /* 0x00000010302f7819 */ /* 0x000fe200000006ff */
[----:B------:R-:W-:Y:S01]  /*2230*/  IMAD.U32 R9, R52, 0x10000, RZ ;  /* 0x0001000034097824 */ /* 0x000fe200078e00ff */
[----:B------:R-:W-:Y:S01]  /*2240*/  SHF.L.U32 R17, R28, 0x10, RZ ;  /* 0x000000101c117819 */ /* 0x000fe200000006ff */
[----:B------:R-:W-:-:S02]  /*2250*/  IMAD.U32 R25, R56, 0x10000, RZ ;  /* 0x0001000038197824 */ /* 0x000fc400078e00ff */
[----:B------:R-:W-:Y:S01]  /*2260*/  FFMA.FTZ R19, R18, R79, R19 ;  /* 0x0000004f12137223 */ /* 0x000fe20000010013 */
[----:B------:R-:W-:Y:S02]  /*2270*/  IMAD.U32 R36, R60, 0x10000, RZ ;  /* 0x000100003c247824 */ /* 0x000fe400078e00ff */
        /* <DEDUP_REMOVED lines=14> */
[----:B------:R-:W-:Y:S01]  /*2360*/  IMAD.U32 R28, R29, 0x10000, RZ ;  /* 0x000100001d1c7824 */ /* 0x000fe200078e00ff */
[----:B------:R-:W-:Y:S01]  /*2370*/  LOP3.LUT R112, R51, 0xffff0000, RZ, 0xc0, !PT ;  /* 0xffff000033707812 */ /* 0x000fe200078ec0ff */
[----:B------:R-:W-:Y:S01]  /*2380*/  IMAD.U32 R51, R53, 0x10000, RZ ;  /* 0x0001000035337824 */ /* 0x000fe200078e00ff */
        /* <DEDUP_REMOVED lines=15> */
[C---:B------:R-:W-:Y:S01]  /*2480*/  IMAD.U32 R65, R55.reuse, 0x10000, RZ ;  /* 0x0001000037417824 */ /* 0x040fe200078e00ff */
        /* <DEDUP_REMOVED lines=36> */
[----:B------:R-:W-:Y:S01]  /*26d0*/  FFMA.FTZ R16, R31, R16, R30 ;  /* 0x000000101f107223 */ /* 0x000fe2000001001e */
[----:B------:R-:W0:Y:S01]  /*26e0*/  S2R R12, SR_TID.X ;  /* 0x00000000000c7919 */ /* 0x000e220000002100 */
[----:B------:R-:W-:Y:S01]  /*26f0*/  USHF.L.U32 UR18, UR13, 0x6, URZ ;  /* 0x000000060d127899 */ /* 0x000fe2000800063f */
[----:B------:R-:W-:Y:S01]  /*2700*/  BSSY B0, `(.L_x_121) ;  /* 0x000004c000007945 */ /* 0x000fe20003800000 */
[----:B------:R-:W-:Y:S01]  /*2710*/  USHF.R.S32.HI UR19, URZ, 0x1f, UR16 ;  /* 0x0000001f3f137899 */ /* 0x000fe20008011410 */
[----:B------:R-:W1:Y:S04]  /*2720*/  SHFL.BFLY PT, R3, R72, 0x8, 0x1f ;  /* 0x0d001f0048037f89 */ /* 0x000e6800000e0000 */
[----:B------:R-:W2:Y:S04]  /*2730*/  SHFL.BFLY PT, R5, R76, 0x8, 0x1f ;  /* 0x0d001f004c057f89 */ /* 0x000ea800000e0000 */
[----:B------:R-:W3:Y:S04]  /*2740*/  SHFL.BFLY PT, R0, R59, 0x8, 0x1f ;  /* 0x0d001f003b007f89 */ /* 0x000ee800000e0000 */
[----:B------:R-:W4:Y:S01]  /*2750*/  SHFL.BFLY PT, R7, R16, 0x8, 0x1f ;  /* 0x0d001f0010077f89 */ /* 0x000f2200000e0000 */
[----:B-1----:R-:W-:Y:S01]  /*2760*/  FADD.FTZ R3, R72, R3 ;  /* 0x0000000348037221 */ /* 0x002fe20000010000 */
[----:B--2---:R-:W-:Y:S01]  /*2770*/  FADD.FTZ R2, R76, R5 ;  /* 0x000000054c027221 */ /* 0x004fe20000010000 */
[----:B0-----:R-:W-:Y:S01]  /*2780*/  SHF.R.S32.HI R13, RZ, 0x1f, R12 ;  /* 0x0000001fff0d7819 */ /* 0x001fe2000001140c */
[----:B---3--:R-:W-:-:S03]  /*2790*/  FADD.FTZ R6, R59, R0 ;  /* 0x000000003b067221 */ /* 0x008fc60000010000 */
[----:B------:R-:W0:Y:S01]  /*27a0*/  SHFL.BFLY PT, R5, R2, 0x4, 0x1f ;  /* 0x0c801f0002057f89 */ /* 0x000e2200000e0000 */
[----:B------:R-:W-:Y:S01]  /*27b0*/  LEA.HI R13, R13, R12, RZ, 0x4 ;  /* 0x0000000c0d0d7211 */ /* 0x000fe200078f20ff */
[----:B----4-:R-:W-:Y:S02]  /*27c0*/  FADD.FTZ R9, R16, R7 ;  /* 0x0000000710097221 */ /* 0x010fe40000010000 */
[----:B------:R-:W1:Y:S04]  /*27d0*/  SHFL.BFLY PT, R0, R3, 0x4, 0x1f ;  /* 0x0c801f0003007f89 */ /* 0x000e6800000e0000 */
[----:B------:R-:W2:Y:S04]  /*27e0*/  SHFL.BFLY PT, R7, R6, 0x4, 0x1f ;  /* 0x0c801f0006077f89 */ /* 0x000ea800000e0000 */
[----:B------:R-:W3:Y:S01]  /*27f0*/  SHFL.BFLY PT, R10, R9, 0x4, 0x1f ;  /* 0x0c801f00090a7f89 */ /* 0x000ee200000e0000 */
[----:B0-----:R-:W-:Y:S01]  /*2800*/  FADD.FTZ R4, R2, R5 ;  /* 0x0000000502047221 */ /* 0x001fe20000010000 */
[----:B-1----:R-:W-:Y:S01]  /*2810*/  FADD.FTZ R0, R3, R0 ;  /* 0x0000000003007221 */ /* 0x002fe20000010000 */
[----:B--2---:R-:W-:-:S04]  /*2820*/  FADD.FTZ R8, R6, R7 ;  /* 0x0000000706087221 */ /* 0x004fc80000010000 */
[----:B------:R-:W0:Y:S01]  /*2830*/  SHFL.BFLY PT, R5, R0, 0x2, 0x1f ;  /* 0x0c401f0000057f89 */ /* 0x000e2200000e0000 */
[----:B---3--:R-:W-:-:S03]  /*2840*/  FADD.FTZ R11, R9, R10 ;  /* 0x0000000a090b7221 */ /* 0x008fc60000010000 */
[----:B------:R-:W1:Y:S04]  /*2850*/  SHFL.BFLY PT, R7, R4, 0x2, 0x1f ;  /* 0x0c401f0004077f89 */ /* 0x000e6800000e0000 */
[----:B------:R-:W2:Y:S04]  /*2860*/  SHFL.BFLY PT, R3, R8, 0x2, 0x1f ;  /* 0x0c401f0008037f89 */ /* 0x000ea800000e0000 */
[----:B------:R-:W3:Y:S01]  /*2870*/  SHFL.BFLY PT, R2, R11, 0x2, 0x1f ;  /* 0x0c401f000b027f89 */ /* 0x000ee200000e0000 */
[----:B0-----:R-:W-:Y:S01]  /*2880*/  FADD.FTZ R5, R0, R5 ;  /* 0x0000000500057221 */ /* 0x001fe20000010000 */
[----:B-1----:R-:W-:Y:S01]  /*2890*/  FADD.FTZ R7, R4, R7 ;  /* 0x0000000704077221 */ /* 0x002fe20000010000 */
[----:B--2---:R-:W-:-:S04]  /*28a0*/  FADD.FTZ R3, R8, R3 ;  /* 0x0000000308037221 */ /* 0x004fc80000010000 */
[----:B------:R-:W0:Y:S01]  /*28b0*/  SHFL.BFLY PT, R6, R7, 0x1, 0x1f ;  /* 0x0c201f0007067f89 */ /* 0x000e2200000e0000 */
[----:B---3--:R-:W-:Y:S01]  /*28c0*/  FADD.FTZ R9, R11, R2 ;  /* 0x000000020b097221 */ /* 0x008fe20000010000 */
[----:B------:R-:W-:Y:S02]  /*28d0*/  LOP3.LUT R11, R13, 0xfffffff0, RZ, 0xc0, !PT ;  /* 0xfffffff00d0b7812 */ /* 0x000fe400078ec0ff */
[----:B------:R-:W1:Y:S04]  /*28e0*/  SHFL.BFLY PT, R2, R5, 0x1, 0x1f ;  /* 0x0c201f0005027f89 */ /* 0x000e6800000e0000 */
[----:B------:R-:W2:Y:S01]  /*28f0*/  SHFL.BFLY PT, R10, R3, 0x1, 0x1f ;  /* 0x0c201f00030a7f89 */ /* 0x000ea200000e0000 */
[----:B------:R-:W-:-:S03]  /*2900*/  IMAD.IADD R11, R12, 0x1, -R11 ;  /* 0x000000010c0b7824 */ /* 0x000fc600078e0a0b */
[----:B------:R-:W3:Y:S02]  /*2910*/  SHFL.BFLY PT, R0, R9, 0x1, 0x1f ;  /* 0x0c201f0009007f89 */ /* 0x000ee400000e0000 */
[----:B------:R-:W-:Y:S01]  /*2920*/  ISETP.NE.AND P0, PT, R11, RZ, PT ;  /* 0x000000ff0b00720c */ /* 0x000fe20003f05270 */
[----:B0-----:R-:W-:Y:S01]  /*2930*/  FADD.FTZ R6, R7, R6 ;  /* 0x0000000607067221 */ /* 0x001fe20000010000 */
[----:B-1----:R-:W-:Y:S01]  /*2940*/  FADD.FTZ R8, R5, R2 ;  /* 0x0000000205087221 */ /* 0x002fe20000010000 */
[----:B--2---:R-:W-:Y:S01]  /*2950*/  FADD.FTZ R10, R3, R10 ;  /* 0x0000000a030a7221 */ /* 0x004fe20000010000 */
[----:B---3--:R-:W-:-:S09]  /*2960*/  FADD.FTZ R11, R9, R0 ;  /* 0x00000000090b7221 */ /* 0x008fd20000010000 */
[----:B------:R-:W-:Y:S05]  /*2970*/  @P0 BRA `(.L_x_122) ;  /* 0x0000000000900947 */ /* 0x000fea0003800000 */
[----:B------:R-:W-:Y:S01]  /*2980*/  USHF.R.S32.HI UR7, URZ, 0x1f, UR4 ;  /* 0x0000001f3f077899 */ /* 0x000fe20008011404 */
[----:B------:R-:W-:Y:S01]  /*2990*/  SHF.R.S32.HI R0, RZ, 0x4, R13 ;  /* 0x00000004ff007819 */ /* 0x000fe2000001140d */
[----:B------:R-:W-:Y:S01]  /*29a0*/  UIADD3 UR6, UP0, UR18, UR4, URZ ;  /* 0x0000000412067290 */ /* 0x000fe2000ff1e03f */
[----:B------:R-:W-:Y:S01]  /*29b0*/  ULDC.64 UR14, c[0x0][0x278] ;  /* 0x00009e00000e7ab9 */ /* 0x000fe20000000a00 */
[----:B------:R-:W-:Y:S01]  /*29c0*/  UIMAD UR20, UR13, -0x40, UR8 ;  /* 0xffffffc00d1478a4 */ /* 0x000fe2000f8e0208 */
[----:B------:R-:W-:Y:S01]  /*29d0*/  SHF.R.S32.HI R4, RZ, 0x1f, R0 ;  /* 0x0000001fff047819 */ /* 0x000fe20000011400 */
[----:B------:R-:W-:Y:S01]  /*29e0*/  ULEA.HI.X.SX32 UR7, UR18, UR7, 0x1, UP0 ;  /* 0x0000000712077291 */ /* 0x000fe200080f0e3f */
[C---:B------:R-:W-:Y:S01]  /*29f0*/  VIADD R7, R0.reuse, 0x10 ;  /* 0x0000001000077836 */ /* 0x040fe20000000000 */
[----:B------:R-:W-:Y:S02]  /*2a00*/  UIMAD UR9, UR19, UR14, URZ ;  /* 0x0000000e130972a4 */ /* 0x000fe4000f8e023f */
[----:B------:R-:W-:Y:S01]  /*2a10*/  UIMAD.WIDE.U32 UR6, UR16, UR14, UR6 ;  /* 0x0000000e100672a5 */ /* 0x000fe2000f8e0006 */
[----:B------:R-:W-:Y:S01]  /*2a20*/  ISETP.GE.AND P3, PT, R0, UR20, PT ;  /* 0x0000001400007c0c */ /* 0x000fe2000bf66270 */
[----:B------:R-:W-:Y:S01]  /*2a30*/  UIMAD UR9, UR16, UR15, UR9 ;  /* 0x0000000f100972a4 */ /* 0x000fe2000f8e0209 */
[----:B------:R-:W-:-:S02]  /*2a40*/  ISETP.GE.AND P2, PT, R7, UR20, PT ;  /* 0x0000001407007c0c */ /* 0x000fc4000bf46270 */
[----:B------:R-:W-:Y:S01]  /*2a50*/  ULDC.64 UR14, c[0x0][0x280] ;  /* 0x0000a000000e7ab9 */ /* 0x000fe20000000a00 */
[----:B------:R-:W-:Y:S01]  /*2a60*/  UIADD3 UR7, UR7, UR9, URZ ;  /* 0x0000000907077290 */ /* 0x000fe2000fffe03f */
[----:B------:R-:W-:Y:S01]  /*2a70*/  FSEL R7, R6, RZ, !P2 ;  /* 0x000000ff06077208 */ /* 0x000fe20005000000 */
[----:B------:R-:W-:Y:S02]  /*2a80*/  UIMAD UR9, UR5, UR14, URZ ;  /* 0x0000000e050972a4 */ /* 0x000fe4000f8e023f */
[----:B------:R-:W-:Y:S02]  /*2a90*/  UIMAD.WIDE.U32 UR6, UR17, UR14, UR6 ;  /* 0x0000000e110672a5 */ /* 0x000fe4000f8e0006 */
[----:B------:R-:W-:-:S03]  /*2aa0*/  UIMAD UR9, UR17, UR15, UR9 ;  /* 0x0000000f110972a4 */ /* 0x000fc6000f8e0209 */
[----:B------:R-:W-:Y:S01]  /*2ab0*/  ULDC.64 UR14, c[0x0][0x260] ;  /* 0x00009800000e7ab9 */ /* 0x000fe20000000a00 */
[----:B------:R-:W-:Y:S02]  /*2ac0*/  IADD3 R3, P0, R0, UR6, RZ ;  /* 0x0000000600037c10 */ /* 0x000fe4000ff1e0ff */
[----:B------:R-:W-:Y:S02]  /*2ad0*/  MOV R5, UR9 ;  /* 0x0000000900057c02 */ /* 0x000fe40008000f00 */
[C---:B------:R-:W-:Y:S02]  /*2ae0*/  LEA R2, P4, R3.reuse, UR14, 0x2 ;  /* 0x0000000e03027c11 */ /* 0x040fe4000f8810ff */
[----:B------:R-:W-:Y:S01]  /*2af0*/  IADD3.X R4, R4, UR7, R5, P0, !PT ;  /* 0x0000000704047c10 */ /* 0x000fe200087fe405 */
[C---:B------:R-:W-:Y:S01]  /*2b00*/  VIADD R5, R0.reuse, 0x20 ;  /* 0x0000002000057836 */ /* 0x040fe20000000000 */
[----:B------:R-:W-:Y:S02]  /*2b10*/  IADD3 R0, R0, 0x30, RZ ;  /* 0x0000003000007810 */ /* 0x000fe40007ffe0ff */
[----:B------:R-:W-:-:S02]  /*2b20*/  LEA.HI.X R3, R3, UR15, R4, 0x2, P4 ;  /* 0x0000000f03037c11 */ /* 0x000fc4000a0f1404 */
[----:B------:R-:W-:Y:S02]  /*2b30*/  ISETP.GE.AND P1, PT, R5, UR20, PT ;  /* 0x0000001405007c0c */ /* 0x000fe4000bf26270 */
[----:B------:R-:W-:Y:S01]  /*2b40*/  ISETP.GE.AND P0, PT, R0, UR20, PT ;  /* 0x0000001400007c0c */ /* 0x000fe2000bf06270 */
[----:B------:R0:W-:Y:S01]  /*2b50*/  STG.E desc[UR10][R2.64+0x40], R7 ;  /* 0x0000400702007986 */ /* 0x0001e2000c10190a */
[----:B------:R-:W-:Y:S02]  /*2b60*/  FSEL R5, R8, RZ, !P3 ;  /* 0x000000ff08057208 */ /* 0x000fe40005800000 */
[----:B------:R-:W-:Y:S02]  /*2b70*/  FSEL R9, R10, RZ, !P1 ;  /* 0x000000ff0a097208 */ /* 0x000fe40004800000 */
[----:B------:R-:W-:Y:S01]  /*2b80*/  FSEL R11, R11, RZ, !P0 ;  /* 0x000000ff0b0b7208 */ /* 0x000fe20004000000 */
[----:B------:R0:W-:Y:S04]  /*2b90*/  STG.E desc[UR10][R2.64], R5 ;  /* 0x0000000502007986 */ /* 0x0001e8000c10190a */
[----:B------:R0:W-:Y:S04]  /*2ba0*/  STG.E desc[UR10][R2.64+0x80], R9 ;  /* 0x0000800902007986 */ /* 0x0001e8000c10190a */
[----:B------:R0:W-:Y:S02]  /*2bb0*/  STG.E desc[UR10][R2.64+0xc0], R11 ;  /* 0x0000c00b02007986 */ /* 0x0001e4000c10190a */
.L_x_122:
[----:B------:R-:W-:Y:S05]  /*2bc0*/  BSYNC B0 ;  /* 0x0000000000007941 */ /* 0x000fea0003800000 */
.L_x_121:
[----:B------:R-:W-:Y:S01]  /*2bd0*/  UIADD3 UR8, UR8, 0x3f, URZ ;  /* 0x0000003f08087890 */ /* 0x000fe2000fffe03f */
[----:B0-----:R-:W0:Y:S01]  /*2be0*/  LDC.64 R6, c[0x0][0x2d0] ;  /* 0x0000b400ff067b82 */ /* 0x001e220000000a00 */
[----:B------:R-:W-:Y:S02]  /*2bf0*/  BSSY B0, `(.L_x_123) ;  /* 0x0000022000007945 */ /* 0x000fe40003800000 */
[----:B------:R-:W-:Y:S02]  /*2c00*/  USHF.R.S32.HI UR6, URZ, 0x1f, UR8 ;  /* 0x0000001f3f067899 */ /* 0x000fe40008011408 */
[----:B------:R-:W-:Y:S02]  /*2c10*/  UIMAD UR7, UR13, -0x40, UR8 ;  /* 0xffffffc00d0778a4 */ /* 0x000fe4000f8e0208 */
[----:B------:R-:W-:-:S04]  /*2c20*/  ULEA.HI UR6, UR6, UR8, URZ, 0x6 ;  /* 0x0000000806067291 */ /* 0x000fc8000f8f303f */
[----:B------:R-:W-:-:S04]  /*2c30*/  ULOP3.LUT UR6, UR6, 0xffffffc0, URZ, 0xc0, !UPT ;  /* 0xffffffc006067892 */ /* 0x000fc8000f8ec03f */
[----:B------:R-:W-:-:S06]  /*2c40*/  UIADD3 UR6, UR7, UR6, -UR8 ;  /* 0x0000000607067290 */ /* 0x000fcc000fffe808 */
[----:B------:R-:W-:-:S04]  /*2c50*/  ISETP.GE.AND P0, PT, R12, UR6, PT ;  /* 0x000000060c007c0c */ /* 0x000fc8000bf06270 */
[----:B------:R-:W-:-:S13]  /*2c60*/  ISETP.GT.OR P0, PT, R12, 0x3f, P0 ;  /* 0x0000003f0c00780c */ /* 0x000fda0000704670 */
[----:B------:R-:W-:Y:S05]  /*2c70*/  @P0 BRA `(.L_x_124) ;  /* 0x0000000000640947 */ /* 0x000fea0003800000 */
[----:B------:R-:W1:Y:S01]  /*2c80*/  LDC.64 R4, c[0x0][0x2a8] ;  /* 0x0000aa00ff047b82 */ /* 0x000e620000000a00 */
[----:B------:R-:W-:Y:S01]  /*2c90*/  USHF.R.S32.HI UR6, URZ, 0x1f, UR18 ;  /* 0x0000001f3f067899 */ /* 0x000fe20008011412 */
[----:B------:R-:W-:Y:S01]  /*2ca0*/  IMAD.U32 R9, RZ, RZ, UR4 ;  /* 0x00000004ff097e24 */ /* 0x000fe2000f8e00ff */
[----:B------:R-:W-:Y:S01]  /*2cb0*/  USHF.R.S32.HI UR7, URZ, 0x1f, UR4 ;  /* 0x0000001f3f077899 */ /* 0x000fe20008011404 */
[--C-:B------:R-:W-:Y:S01]  /*2cc0*/  SHF.R.S32.HI R3, RZ, 0x1f, R12.reuse ;  /* 0x0000001fff037819 */ /* 0x100fe2000001140c */
[----:B------:R-:W-:Y:S02]  /*2cd0*/  ULDC.64 UR8, c[0x0][0x2b0] ;  /* 0x0000ac0000087ab9 */ /* 0x000fe40000000a00 */
[----:B------:R-:W-:Y:S01]  /*2ce0*/  IMAD.U32 R8, RZ, RZ, UR6 ;  /* 0x00000006ff087e24 */ /* 0x000fe2000f8e00ff */
[----:B------:R-:W-:Y:S01]  /*2cf0*/  IADD3 R2, P0, P1, R9, UR18, R12 ;  /* 0x0000001209027c10 */ /* 0x000fe2000f91e00c */
[----:B------:R-:W-:-:S03]  /*2d00*/  UIMAD UR6, UR5, UR8, URZ ;  /* 0x00000008050672a4 */ /* 0x000fc6000f8e023f */
[----:B------:R-:W-:Y:S01]  /*2d10*/  IADD3.X R3, R8, UR7, R3, P0, P1 ;  /* 0x0000000708037c10 */ /* 0x000fe200087e2403 */
[----:B------:R-:W-:Y:S01]  /*2d20*/  UIMAD UR6, UR17, UR9, UR6 ;  /* 0x00000009110672a4 */ /* 0x000fe2000f8e0206 */
[----:B------:R-:W-:Y:S01]  /*2d30*/  FSETP.NEU.FTZ.AND P0, PT, R67, -INF , PT ;  /* 0xff8000004300780b */ /* 0x000fe20003f1d000 */
[C---:B-1----:R-:W-:Y:S02]  /*2d40*/  IMAD R0, R4.reuse, UR19, RZ ;  /* 0x0000001304007c24 */ /* 0x042fe4000f8e02ff */
[----:B------:R-:W-:-:S04]  /*2d50*/  IMAD.WIDE.U32 R2, R4, UR16, R2 ;  /* 0x0000001004027c25 */ /* 0x000fc8000f8e0002 */
[----:B------:R-:W-:Y:S02]  /*2d60*/  IMAD R5, R5, UR16, R0 ;  /* 0x0000001005057c24 */ /* 0x000fe4000f8e0200 */
[----:B------:R-:W-:-:S03]  /*2d70*/  FMUL.FTZ R0, R67, 1.4426950216293334961 ;  /* 0x3fb8aa3b43007820 */ /* 0x000fc60000410000 */
[----:B------:R-:W-:Y:S01]  /*2d80*/  IADD3 R3, R3, R5, RZ ;  /* 0x0000000503037210 */ /* 0x000fe20007ffe0ff */
[----:B------:R-:W-:Y:S01]  /*2d90*/  IMAD.U32 R5, RZ, RZ, UR8 ;  /* 0x00000008ff057e24 */ /* 0x000fe2000f8e00ff */
[----:B------:R-:W-:-:S03]  /*2da0*/  ULDC.64 UR8, c[0x0][0x2a0] ;  /* 0x0000a80000087ab9 */ /* 0x000fc60000000a00 */
[----:B------:R-:W-:-:S04]  /*2db0*/  IMAD.WIDE.U32 R2, R5, UR17, R2 ;  /* 0x0000001105027c25 */ /* 0x000fc8000f8e0002 */
[----:B------:R-:W-:Y:S01]  /*2dc0*/  VIADD R3, R3, UR6 ;  /* 0x0000000603037c36 */ /* 0x000fe20008000000 */
[----:B------:R-:W-:-:S04]  /*2dd0*/  LEA R4, P1, R2, UR8, 0x2 ;  /* 0x0000000802047c11 */ /* 0x000fc8000f8210ff */
[----:B------:R-:W-:Y:S02]  /*2de0*/  LEA.HI.X R5, R2, UR9, R3, 0x2, P1 ;  /* 0x0000000902057c11 */ /* 0x000fe400088f1403 */
[----:B------:R-:W-:-:S05]  /*2df0*/  FSEL R3, R0, RZ, P0 ;  /* 0x000000ff00037208 */ /* 0x000fca0000000000 */
[----:B------:R1:W-:Y:S02]  /*2e00*/  STG.E desc[UR10][R4.64], R3 ;  /* 0x0000000304007986 */ /* 0x0003e4000c10190a */
.L_x_124:
[----:B------:R-:W-:Y:S05]  /*2e10*/  BSYNC B0 ;  /* 0x0000000000007941 */ /* 0x000fea0003800000 */
.L_x_123:
[----:B------:R-:W-:Y:S01]  /*2e20*/  USHF.L.U32 UR7, UR13, 0xe, URZ ;  /* 0x0000000e0d077899 */ /* 0x000fe2000800063f */
[----:B------:R-:W-:Y:S01]  /*2e30*/  SHF.L.U32 R0, R12, 0x2, RZ ;  /* 0x000000020c007819 */ /* 0x000fe200000006ff */
[----:B------:R-:W-:Y:S01]  /*2e40*/  USHF.L.U32 UR6, UR4, 0x8, URZ ;  /* 0x0000000804067899 */ /* 0x000fe2000800063f */
[----:B01----:R-:W-:Y:S01]  /*2e50*/  IMAD R4, R6, UR19, RZ ;  /* 0x0000001306047c24 */ /* 0x003fe2000f8e02ff */
[----:B------:R-:W-:Y:S02]  /*2e60*/  USHF.R.S32.HI UR8, URZ, 0x1f, UR7 ;  /* 0x0000001f3f087899 */ /* 0x000fe40008011407 */
[----:B------:R-:W-:Y:S01]  /*2e70*/  IMAD.U32 R3, RZ, RZ, UR7 ;  /* 0x00000007ff037e24 */ /* 0x000fe2000f8e00ff */
[----:B------:R-:W-:Y:S01]  /*2e80*/  USHF.R.S32.HI UR7, URZ, 0x1f, UR6 ;  /* 0x0000001f3f077899 */ /* 0x000fe20008011406 */
[----:B------:R-:W-:Y:S01]  /*2e90*/  IMAD R5, R7, UR16, R4 ;  /* 0x0000001007057c24 */ /* 0x000fe2000f8e0204 */
[----:B------:R-:W-:Y:S02]  /*2ea0*/  ULDC.64 UR14, c[0x0][0x2e8] ;  /* 0x0000ba00000e7ab9 */ /* 0x000fe40000000a00 */
[----:B------:R-:W-:Y:S01]  /*2eb0*/  IADD3 R2, P0, P1, R0, UR6, R3 ;  /* 0x0000000600027c10 */ /* 0x000fe2000f91e003 */
[----:B------:R-:W-:Y:S01]  /*2ec0*/  IMAD.U32 R3, RZ, RZ, UR8 ;  /* 0x00000008ff037e24 */ /* 0x000fe2000f8e00ff */
[----:B------:R-:W-:Y:S01]  /*2ed0*/  SHF.R.S32.HI R0, RZ, 0x1f, R0 ;  /* 0x0000001fff007819 */ /* 0x000fe20000011400 */
[----:B------:R-:W-:-:S02]  /*2ee0*/  ULDC.64 UR8, c[0x0][0x2d8] ;  /* 0x0000b60000087ab9 */ /* 0x000fc40000000a00 */
[----:B------:R-:W-:Y:S01]  /*2ef0*/  UIMAD UR6, UR5, UR8, URZ ;  /* 0x00000008050672a4 */ /* 0x000fe2000f8e023f */
[----:B------:R-:W-:Y:S02]  /*2f00*/  IADD3.X R3, R0, UR7, R3, P0, P1 ;  /* 0x0000000700037c10 */ /* 0x000fe400087e2403 */
[----:B------:R-:W-:Y:S01]  /*2f10*/  ISETP.NE.U32.AND P0, PT, RZ, UR14, PT ;  /* 0x0000000eff007c0c */ /* 0x000fe2000bf05070 */
[----:B------:R-:W-:Y:S01]  /*2f20*/  UIMAD UR6, UR17, UR9, UR6 ;  /* 0x00000009110672a4 */ /* 0x000fe2000f8e0206 */
[----:B------:R-:W-:Y:S02]  /*2f30*/  IMAD.WIDE.U32 R2, R6, UR16, R2 ;  /* 0x0000001006027c25 */ /* 0x000fe4000f8e0002 */
[----:B------:R-:W-:-:S03]  /*2f40*/  ISETP.NE.AND.EX P0, PT, RZ, UR15, PT, P0 ;  /* 0x0000000fff007c0c */ /* 0x000fc6000bf05300 */
[----:B------:R-:W-:Y:S01]  /*2f50*/  IADD3 R3, R3, R5, RZ ;  /* 0x0000000503037210 */ /* 0x000fe20007ffe0ff */
[----:B------:R-:W-:Y:S01]  /*2f60*/  IMAD.U32 R5, RZ, RZ, UR8 ;  /* 0x00000008ff057e24 */ /* 0x000fe2000f8e00ff */
[----:B------:R-:W-:Y:S01]  /*2f70*/  ISETP.NE.OR P0, PT, R12, RZ, !P0 ;  /* 0x000000ff0c00720c */ /* 0x000fe20004705670 */
[----:B------:R-:W-:Y:S02]  /*2f80*/  ULDC.64 UR8, c[0x0][0x2b8] ;  /* 0x0000ae0000087ab9 */ /* 0x000fe40000000a00 */
[----:B------:R-:W-:-:S04]  /*2f90*/  IMAD.WIDE.U32 R2, R5, UR17, R2 ;  /* 0x0000001105027c25 */ /* 0x000fc8000f8e0002 */
[----:B------:R-:W-:Y:S01]  /*2fa0*/  VIADD R3, R3, UR6 ;  /* 0x0000000603037c36 */ /* 0x000fe20008000000 */
        /* <DEDUP_REMOVED lines=19> */
[----:B------:R-:W-:Y:S01]  /*30e0*/  ULDC UR4, c[0x0][0x2e0] ;  /* 0x0000b80000047ab9 */ /* 0x000fe20000000800 */
[----:B------:R-:W-:Y:S01]  /*30f0*/  ULDC UR6, c[0x0][0x220] ;  /* 0x0000880000067ab9 */ /* 0x000fe20000000800 */
[----:B------:R-:W-:-:S04]  /*3100*/  UIMAD UR4, UR13, UR4, UR12 ;  /* 0x000000040d0472a4 */ /* 0x000fc8000f8e020c */
[----:B------:R-:W-:-:S03]  /*3110*/  UIMAD UR6, UR4, UR6, UR16 ;  /* 0x00000006040672a4 */ /* 0x000fc6000f8e0210 */
[----:B------:R-:W-:Y:S02]  /*3120*/  ULDC.64 UR4, c[0x0][0x2e8] ;  /* 0x0000ba0000047ab9 */ /* 0x000fe40000000a00 */
[----:B------:R-:W-:-:S06]  /*3130*/  UIMAD.WIDE UR4, UR6, 0x4, UR4 ;  /* 0x00000004060478a5 */ /* 0x000fcc000f8e0204 */
[----:B------:R-:W-:Y:S01]  /*3140*/  MOV R2, UR4 ;  /* 0x0000000400027c02 */ /* 0x000fe20008000f00 */
[----:B------:R-:W-:-:S05]  /*3150*/  IMAD.U32 R3, RZ, RZ, UR5 ;  /* 0x00000005ff037e24 */ /* 0x000fca000f8e00ff */
[----:B------:R-:W-:Y:S01]  /*3160*/  STG.E desc[UR10][R2.64], RZ ;  /* 0x000000ff02007986 */ /* 0x000fe2000c10190a */
[----:B------:R-:W-:Y:S05]  /*3170*/  EXIT ;  /* 0x000000000000794d */ /* 0x000fea0003800000 */
.L_x_125:
        /* <DEDUP_REMOVED lines=16> */
.L_x_155:


//--------------------- .nv.shared._ZN7cutlass13device_kernelIN5flash19enable_sm80_to_sm89INS1_16FlashAttnBwdSm80INS1_25CollectiveMainloopBwdSm80ILi1ELi1EN4cute5tupleIJNS5_1CILi32EEENS7_ILi64EEENS7_ILi256EEEEEENS_10bfloat16_tEfNS_4arch4Sm80ELb0ELb0ELb0ELb0ELb0ELb0ELb0ELb0ELi2ELi2ELi2ELi1ELb1EEENS1_21CollectiveEpilogueBwdISB_SC_SE_Li256ELb0ELb0ELi4EEENS1_19SingleTileSchedulerILb0ELb0ELb0ELi64EEEEEEEEEvNT_6ParamsE --------------------------
	.section	.nv.shared._ZN7cutlass13device_kernelIN5flash19enable_sm80_to_sm89INS1_16FlashAttnBwdSm80INS1_25CollectiveMainloopBwdSm80ILi1ELi1EN4cute5tupleIJNS5_1CILi32EEENS7_ILi64EEENS7_ILi256EEEEEENS_10bfloat16_tEfNS_4arch4Sm80ELb0ELb0ELb0ELb0ELb0ELb0ELb0ELb0ELi2ELi2ELi2ELi1ELb1EEENS1_21CollectiveEpilogueBwdISB_SC_SE_Li256ELb0ELb0ELi4EEENS1_19SingleTileSchedulerILb0ELb0ELb0ELi64EEEEEEEEEvNT_6ParamsE,"aw",@nobits
	.sectionflags	@""
	.align	16
	.zero		1024


//--------------------- .nv.shared.reserved.0     --------------------------
	.section	.nv.shared.reserved.0,"aw",@nobits
	.weak		__nv_reservedSMEM_offset_0_alias
	.size		__nv_reservedSMEM_offset_0_alias, 0, 0
	.other		__nv_reservedSMEM_offset_0_alias,@"STO_CUDA_RESERVED_SHARED STV_DEFAULT"
__nv_reservedSMEM_offset_0_alias:
	.zero		0


//--------------------- .nv.global                --------------------------
	.section	.nv.global,"aw",@nobits
.nv.global:
	.type		_ZN66_INTERNAL_53a03d1d_30_flash_bwd_hdim256_bf16_sm80_cu_1f2e7571_29834cute1_E,@object
	.size		_ZN66_INTERNAL_53a03d1d_30_flash_bwd_hdim256_bf16_sm80_cu_1f2e7571_29834cute1_E,(_ZN66_INTERNAL_53a03d1d_30_flash_bwd_hdim256_bf16_sm80_cu_1f2e7571_29834cuda3std3__45__cpo6cbeginE - _ZN66_INTERNAL_53a03d1d_30_flash_bwd_hdim256_bf16_sm80_cu_1f2e7571_29834cute1_E)
_ZN66_INTERNAL_53a03d1d_30_flash_bwd_hdim256_bf16_sm80_cu_1f2e7571_29834cute1_E:
	.zero		1
	.type		_ZN66_INTERNAL_53a03d1d_30_flash_bwd_hdim256_bf16_sm80_cu_1f2e7571_29834cuda3std3__45__cpo6cbeginE,@object
	.size		_ZN66_INTERNAL_53a03d1d_30_flash_bwd_hdim256_bf16_sm80_cu_1f2e7571_29834cuda3std3__45__cpo6cbeginE,(_ZN66_INTERNAL_53a03d1d_30_flash_bwd_hdim256_bf16_sm80_cu_1f2e7571_29834cuda3std3__48in_placeE - _ZN66_INTERNAL_53a03d1d_30_flash_bwd_hdim256_bf16_sm80_cu_1f2e7571_29834cuda3std3__45__cpo6cbeginE)
_ZN66_INTERNAL_53a03d1d_30_flash_bwd_hdim256_bf16_sm80_cu_1f2e7571_29834cuda3std3__45__cpo6cbeginE:
	.zero		1
	.type		_ZN66_INTERNAL_53a03d1d_30_flash_bwd_hdim256_bf16_sm80_cu_1f2e7571_29834cuda3std3__48in_placeE,@object
	.size		_ZN66_INTERNAL_53a03d1d_30_flash_bwd_hdim256_bf16_sm80_cu_1f2e7571_29834cuda3std3__48in_placeE,(_ZN66_INTERNAL_53a03d1d_30_flash_bwd_hdim256_bf16_sm80_cu_1f2e7571_29834cuda3std6ranges3__45__cpo9iter_moveE - _ZN66_INTERNAL_53a03d1d_30_flash_bwd_hdim256_bf16_sm80_cu_1f2e7571_29834cuda3std3__48in_placeE)
_ZN66_INTERNAL_53a03d1d_30_flash_bwd_hdim256_bf16_sm80_cu_1f2e7571_29834cuda3std3__48in_placeE:
	.zero		1
	.type		_ZN66_INTERNAL_53a03d1d_30_flash_bwd_hdim256_bf16_sm80_cu_1f2e7571_29834cuda3std6ranges3__45__cpo9iter_moveE,@object
	.size		_ZN66_INTERNAL_53a03d1d_30_flash_bwd_hdim256_bf16_sm80_cu_1f2e7571_29834cuda3std6ranges3__45__cpo9iter_moveE,(_ZN66_INTERNAL_53a03d1d_30_flash_bwd_hdim256_bf16_sm80_cu_1f2e7571_29834cuda3std3__45__cpo5beginE - _ZN66_INTERNAL_53a03d1d_30_flash_bwd_hdim256_bf16_sm80_cu_1f2e7571_29834cuda3std6ranges3__45__cpo9iter_moveE)
_ZN66_INTERNAL_53a03d1d_30_flash_bwd_hdim256_bf16_sm80_cu_1f2e7571_29834cuda3std6ranges3__45__cpo9iter_moveE:
	.zero		1
	.type		_ZN66_INTERNAL_53a03d1d_30_flash_bwd_hdim256_bf16_sm80_cu_1f2e7571_29834cuda3std3__45__cpo5beginE,@object
	.size		_ZN66_INTERNAL_53a03d1d_30_flash_bwd_hdim256_bf16_sm80_cu_1f2e7571_29834cuda3std3__45__cpo5beginE,(_ZN66_INTERNAL_53a03d1d_30_flash_bwd_hdim256_bf16_sm80_cu_1f2e7571_29834cuda3std3__468_GLOBAL__N__53a03d1d_30_flash_bwd_hdim256_bf16_sm80_cu_1f2e7571_29836ignoreE - _ZN66_INTERNAL_53a03d1d_30_flash_bwd_hdim256_bf16_sm80_cu_1f2e7571_29834cuda3std3__45__cpo5beginE)
_ZN66_INTERNAL_53a03d1d_30_flash_bwd_hdim256_bf16_sm80_cu_1f2e7571_29834cuda3std3__45__cpo5beginE:
	.zero		1
	.type		_ZN66_INTERNAL_53a03d1d_30_flash_bwd_hdim256_bf16_sm80_cu_1f2e7571_29834cuda3std3__468_GLOBAL__N__53a03d1d_30_flash_bwd_hdim256_bf16_sm80_cu_1f2e7571_29836ignoreE,@object
	.size		_ZN66_INTERNAL_53a03d1d_30_flash_bwd_hdim256_bf16_sm80_cu_1f2e7571_29834cuda3std3__468_GLOBAL__N__53a03d1d_30_flash_bwd_hdim256_bf16_sm80_cu_1f2e7571_29836ignoreE,(_ZN66_INTERNAL_53a03d1d_30_flash_bwd_hdim256_bf16_sm80_cu_1f2e7571_29834cute7productE - _ZN66_INTERNAL_53a03d1d_30_flash_bwd_hdim256_bf16_sm80_cu_1f2e7571_29834cuda3std3__468_GLOBAL__N__53a03d1d_30_flash_bwd_hdim256_bf16_sm80_cu_1f2e7571_29836ignoreE)
_ZN66_INTERNAL_53a03d1d_30_flash_bwd_hdim256_bf16_sm80_cu_1f2e7571_29834cuda3std3__468_GLOBAL__N__53a03d1d_30_flash_bwd_hdim256_bf16_sm80_cu_1f2e7571_29836ignoreE:
	.zero		1
	.type		_ZN66_INTERNAL_53a03d1d_30_flash_bwd_hdim256_bf16_sm80_cu_1f2e7571_29834cute7productE,@object
	.size		_ZN66_INTERNAL_53a03d1d_30_flash_bwd_hdim256_bf16_sm80_cu_1f2e7571_29834cute7productE,(_ZN66_INTERNAL_53a03d1d_30_flash_bwd_hdim256_bf16_sm80_cu_1f2e7571_29834cuda3std3__45__cpo3endE - _ZN66_INTERNAL_53a03d1d_30_flash_bwd_hdim256_bf16_sm80_cu_1f2e7571_29834cute7productE)
_ZN66_INTERNAL_53a03d1d_30_flash_bwd_hdim256_bf16_sm80_cu_1f2e7571_29834cute7productE:
	.zero		1
	.type		_ZN66_INTERNAL_53a03d1d_30_flash_bwd_hdim256_bf16_sm80_cu_1f2e7571_29834cuda3std3__45__cpo3endE,@object
	.size		_ZN66_INTERNAL_53a03d1d_30_flash_bwd_hdim256_bf16_sm80_cu_1f2e7571_29834cuda3std3__45__cpo3endE,(_ZN66_INTERNAL_53a03d1d_30_flash_bwd_hdim256_bf16_sm80_cu_1f2e7571_29834cuda3std3__419piecewise_constructE - _ZN66_INTERNAL_53a03d1d_30_flash_bwd_hdim256_bf16_sm80_cu_1f2e7571_29834cuda3std3__45__cpo3endE)
_ZN66_INTERNAL_53a03d1d_30_flash_bwd_hdim256_bf16_sm80_cu_1f2e7571_29834cuda3std3__45__cpo3endE:
	.zero		1
	.type		_ZN66_INTERNAL_53a03d1d_30_flash_bwd_hdim256_bf16_sm80_cu_1f2e7571_29834cuda3std3__419piecewise_constructE,@object
	.size		_ZN66_INTERNAL_53a03d1d_30_flash_bwd_hdim256_bf16_sm80_cu_1f2e7571_29834cuda3std3__419piecewise_constructE,(_ZN66_INTERNAL_53a03d1d_30_flash_bwd_hdim256_bf16_sm80_cu_1f2e7571_29834cuda3std3__45__cpo4cendE - _ZN66_INTERNAL_53a03d1d_30_flash_bwd_hdim256_bf16_sm80_cu_1f2e7571_29834cuda3std3__419piecewise_constructE)
_ZN66_INTERNAL_53a03d1d_30_flash_bwd_hdim256_bf16_sm80_cu_1f2e7571_29834cuda3std3__419piecewise_constructE:
	.zero		1
	.type		_ZN66_INTERNAL_53a03d1d_30_flash_bwd_hdim256_bf16_sm80_cu_1f2e7571_29834cuda3std3__45__cpo4cendE,@object
	.size		_ZN66_INTERNAL_53a03d1d_30_flash_bwd_hdim256_bf16_sm80_cu_1f2e7571_29834cuda3std3__45__cpo4cendE,(_ZN66_INTERNAL_53a03d1d_30_flash_bwd_hdim256_bf16_sm80_cu_1f2e7571_29834cuda3std6ranges3__45__cpo4swapE - _ZN66_INTERNAL_53a03d1d_30_flash_bwd_hdim256_bf16_sm80_cu_1f2e7571_29834cuda3std3__45__cpo4cendE)
_ZN66_INTERNAL_53a03d1d_30_flash_bwd_hdim256_bf16_sm80_cu_1f2e7571_29834cuda3std3__45__cpo4cendE:
	.zero		1
	.type		_ZN66_INTERNAL_53a03d1d_30_flash_bwd_hdim256_bf16_sm80_cu_1f2e7571_29834cuda3std6ranges3__45__cpo4swapE,@object
	.size		_ZN66_INTERNAL_53a03d1d_30_flash_bwd_hdim256_bf16_sm80_cu_1f2e7571_29834cuda3std6ranges3__45__cpo4swapE,(.L_7 - _ZN66_INTERNAL_53a03d1d_30_flash_bwd_hdim256_bf16_sm80_cu_1f2e7571_29834cuda3std6ranges3__45__cpo4swapE)
_ZN66_INTERNAL_53a03d1d_30_flash_bwd_hdim256_bf16_sm80_cu_1f2e7571_29834cuda3std6ranges3__45__cpo4swapE:
	.zero		1
.L_7:


//--------------------- .nv.shared._ZN7cutlass13device_kernelIN5flash19enable_sm80_to_sm89INS1_16FlashAttnBwdSm80INS1_25CollectiveMainloopBwdSm80ILi1ELi1EN4cute5tupleIJNS5_1CILi32EEENS7_ILi64EEENS7_ILi256EEEEEENS_10bfloat16_tEfNS_4arch4Sm80ELb0ELb0ELb0ELb0ELb0ELb0ELb0ELb0ELi2ELi2ELi2ELi1ELb1EEENS1_24CollectiveEpilogueBwdGQAISB_fSE_Li256ELb0ELb0EEENS1_19SingleTileSchedulerILb0ELb0ELb0ELi64EEEEEEEEEvNT_6ParamsE --------------------------
	.section	.nv.shared._ZN7cutlass13device_kernelIN5flash19enable_sm80_to_sm89INS1_16FlashAttnBwdSm80INS1_25CollectiveMainloopBwdSm80ILi1ELi1EN4cute5tupleIJNS5_1CILi32EEENS7_ILi64EEENS7_ILi256EEEEEENS_10bfloat16_tEfNS_4arch4Sm80ELb0ELb0ELb0ELb0ELb0ELb0ELb0ELb0ELi2ELi2ELi2ELi1ELb1EEENS1_24CollectiveEpilogueBwdGQAISB_fSE_Li256ELb0ELb0EEENS1_19SingleTileSchedulerILb0ELb0ELb0ELi64EEEEEEEEEvNT_6ParamsE,"aw",@nobits
	.sectionflags	@""
	.align	16
	.zero		1024


//--------------------- .nv.shared._ZN7cutlass13device_kernelIN5flash19enable_sm80_to_sm89INS1_16FlashAttnBwdSm80INS1_25CollectiveMainloopBwdSm80ILi1ELi1EN4cute5tupleIJNS5_1CILi32EEENS7_ILi64EEENS7_ILi256EEEEEENS_10bfloat16_tEfNS_4arch4Sm80ELb0ELb0ELb0ELb1ELb0ELb0ELb0ELb0ELi2ELi2ELi2ELi1ELb1EEENS1_21CollectiveEpilogueBwdISB_SC_SE_Li256ELb1ELb0ELi4EEENS1_19SingleTileSchedulerILb1ELb0ELb0ELi64EEEEEEEEEvNT_6ParamsE --------------------------
	.section	.nv.shared._ZN7cutlass13device_kernelIN5flash19enable_sm80_to_sm89INS1_16FlashAttnBwdSm80INS1_25CollectiveMainloopBwdSm80ILi1ELi1EN4cute5tupleIJNS5_1CILi32EEENS7_ILi64EEENS7_ILi256EEEEEENS_10bfloat16_tEfNS_4arch4Sm80ELb0ELb0ELb0ELb1ELb0ELb0ELb0ELb0ELi2ELi2ELi2ELi1ELb1EEENS1_21CollectiveEpilogueBwdISB_SC_SE_Li256ELb1ELb0ELi4EEENS1_19SingleTileSchedulerILb1ELb0ELb0ELi64EEEEEEEEEvNT_6ParamsE,"aw",@nobits
	.sectionflags	@""
	.align	16
	.zero		1024


//--------------------- .nv.shared._ZN7cutlass13device_kernelIN5flash19enable_sm80_to_sm89INS1_16FlashAttnBwdSm80INS1_25CollectiveMainloopBwdSm80ILi1ELi1EN4cute5tupleIJNS5_1CILi32EEENS7_ILi64EEENS7_ILi256EEEEEENS_10bfloat16_tEfNS_4arch4Sm80ELb0ELb0ELb0ELb1ELb0ELb0ELb0ELb0ELi2ELi2ELi2ELi1ELb1EEENS1_24CollectiveEpilogueBwdGQAISB_fSE_Li256ELb1ELb0EEENS1_19SingleTileSchedulerILb1ELb0ELb0ELi64EEEEEEEEEvNT_6ParamsE --------------------------
	.section	.nv.shared._ZN7cutlass13device_kernelIN5flash19enable_sm80_to_sm89INS1_16FlashAttnBwdSm80INS1_25CollectiveMainloopBwdSm80ILi1ELi1EN4cute5tupleIJNS5_1CILi32EEENS7_ILi64EEENS7_ILi256EEEEEENS_10bfloat16_tEfNS_4arch4Sm80ELb0ELb0ELb0ELb1ELb0ELb0ELb0ELb0ELi2ELi2ELi2ELi1ELb1EEENS1_24CollectiveEpilogueBwdGQAISB_fSE_Li256ELb1ELb0EEENS1_19SingleTileSchedulerILb1ELb0ELb0ELi64EEEEEEEEEvNT_6ParamsE,"aw",@nobits
	.sectionflags	@""
	.align	16
	.zero		1024


//--------------------- .nv.shared._ZN7cutlass13device_kernelIN5flash19enable_sm80_to_sm89INS1_16FlashAttnBwdSm80INS1_25CollectiveMainloopBwdSm80ILi1ELi1EN4cute5tupleIJNS5_1CILi32EEENS7_ILi64EEENS7_ILi256EEEEEENS_10bfloat16_tEfNS_4arch4Sm80ELb0ELb1ELb0ELb0ELb0ELb0ELb0ELb0ELi2ELi2ELi2ELi1ELb1EEENS1_21CollectiveEpilogueBwdISB_SC_SE_Li256ELb0ELb0ELi4EEENS1_19SingleTileSchedulerILb0ELb0ELb0ELi64EEEEEEEEEvNT_6ParamsE --------------------------
	.section	.nv.shared._ZN7cutlass13device_kernelIN5flash19enable_sm80_to_sm89INS1_16FlashAttnBwdSm80INS1_25CollectiveMainloopBwdSm80ILi1ELi1EN4cute5tupleIJNS5_1CILi32EEENS7_ILi64EEENS7_ILi256EEEEEENS_10bfloat16_tEfNS_4arch4Sm80ELb0ELb1ELb0ELb0ELb0ELb0ELb0ELb0ELi2ELi2ELi2ELi1ELb1EEENS1_21CollectiveEpilogueBwdISB_SC_SE_Li256ELb0ELb0ELi4EEENS1_19SingleTileSchedulerILb0ELb0ELb0ELi64EEEEEEEEEvNT_6ParamsE,"aw",@nobits
	.sectionflags	@""
	.align	16
	.zero		1024


//--------------------- .nv.shared._ZN7cutlass13device_kernelIN5flash19enable_sm80_to_sm89INS1_16FlashAttnBwdSm80INS1_25CollectiveMainloopBwdSm80ILi1ELi1EN4cute5tupleIJNS5_1CILi32EEENS7_ILi64EEENS7_ILi256EEEEEENS_10bfloat16_tEfNS_4arch4Sm80ELb0ELb1ELb0ELb0ELb0ELb0ELb0ELb0ELi2ELi2ELi2ELi1ELb1EEENS1_24CollectiveEpilogueBwdGQAISB_fSE_Li256ELb0ELb0EEENS1_19SingleTileSchedulerILb0ELb0ELb0ELi64EEEEEEEEEvNT_6ParamsE --------------------------
	.section	.nv.shared._ZN7cutlass13device_kernelIN5flash19enable_sm80_to_sm89INS1_16FlashAttnBwdSm80INS1_25CollectiveMainloopBwdSm80ILi1ELi1EN4cute5tupleIJNS5_1CILi32EEENS7_ILi64EEENS7_ILi256EEEEEENS_10bfloat16_tEfNS_4arch4Sm80ELb0ELb1ELb0ELb0ELb0ELb0ELb0ELb0ELi2ELi2ELi2ELi1ELb1EEENS1_24CollectiveEpilogueBwdGQAISB_fSE_Li256ELb0ELb0EEENS1_19SingleTileSchedulerILb0ELb0ELb0ELi64EEEEEEEEEvNT_6ParamsE,"aw",@nobits
	.sectionflags	@""
	.align	16
	.zero		1024


//--------------------- .nv.shared._ZN7cutlass13device_kernelIN5flash19enable_sm80_to_sm89INS1_16FlashAttnBwdSm80INS1_25CollectiveMainloopBwdSm80ILi1ELi1EN4cute5tupleIJNS5_1CILi32EEENS7_ILi64EEENS7_ILi256EEEEEENS_10bfloat16_tEfNS_4arch4Sm80ELb0ELb1ELb0ELb1ELb0ELb0ELb0ELb0ELi2ELi2ELi2ELi1ELb1EEENS1_21CollectiveEpilogueBwdISB_SC_SE_Li256ELb1ELb0ELi4EEENS1_19SingleTileSchedulerILb1ELb0ELb0ELi64EEEEEEEEEvNT_6ParamsE --------------------------
	.section	.nv.shared._ZN7cutlass13device_kernelIN5flash19enable_sm80_to_sm89INS1_16FlashAttnBwdSm80INS1_25CollectiveMainloopBwdSm80ILi1ELi1EN4cute5tupleIJNS5_1CILi32EEENS7_ILi64EEENS7_ILi256EEEEEENS_10bfloat16_tEfNS_4arch4Sm80ELb0ELb1ELb0ELb1ELb0ELb0ELb0ELb0ELi2ELi2ELi2ELi1ELb1EEENS1_21CollectiveEpilogueBwdISB_SC_SE_Li256ELb1ELb0ELi4EEENS1_19SingleTileSchedulerILb1ELb0ELb0ELi64EEEEEEEEEvNT_6ParamsE,"aw",@nobits
	.sectionflags	@""
	.align	16
	.zero		1024


//--------------------- .nv.shared._ZN7cutlass13device_kernelIN5flash19enable_sm80_to_sm89INS1_16FlashAttnBwdSm80INS1_25CollectiveMainloopBwdSm80ILi1ELi1EN4cute5tupleIJNS5_1CILi32EEENS7_ILi64EEENS7_ILi256EEEEEENS_10bfloat16_tEfNS_4arch4Sm80ELb0ELb1ELb0ELb1ELb0ELb0ELb0ELb0ELi2ELi2ELi2ELi1ELb1EEENS1_24CollectiveEpilogueBwdGQAISB_fSE_Li256ELb1ELb0EEENS1_19SingleTileSchedulerILb1ELb0ELb0ELi64EEEEEEEEEvNT_6ParamsE --------------------------
	.section	.nv.shared._ZN7cutlass13device_kernelIN5flash19enable_sm80_to_sm89INS1_16FlashAttnBwdSm80INS1_25CollectiveMainloopBwdSm80ILi1ELi1EN4cute5tupleIJNS5_1CILi32EEENS7_ILi64EEENS7_ILi256EEEEEENS_10bfloat16_tEfNS_4arch4Sm80ELb0ELb1ELb0ELb1ELb0ELb0ELb0ELb0ELi2ELi2ELi2ELi1ELb1EEENS1_24CollectiveEpilogueBwdGQAISB_fSE_Li256ELb1ELb0EEENS1_19SingleTileSchedulerILb1ELb0ELb0ELi64EEEEEEEEEvNT_6ParamsE,"aw",@nobits
	.sectionflags	@""
	.align	16
	.zero		1024


//--------------------- .nv.shared._ZN7cutlass13device_kernelIN5flash19enable_sm80_to_sm89INS1_16FlashAttnBwdSm80INS1_25CollectiveMainloopBwdSm80ILi1ELi1EN4cute5tupleIJNS5_1CILi32EEENS7_ILi64EEENS7_ILi256EEEEEENS_10bfloat16_tEfNS_4arch4Sm80ELb1ELb0ELb0ELb0ELb0ELb0ELb0ELb0ELi2ELi2ELi2ELi1ELb1EEENS1_21CollectiveEpilogueBwdISB_SC_SE_Li256ELb0ELb0ELi4EEENS1_25SingleTileBwdLPTSchedulerILb0ELi64ELb0EEEEEEEEEvNT_6ParamsE --------------------------
	.section	.nv.shared._ZN7cutlass13device_kernelIN5flash19enable_sm80_to_sm89INS1_16FlashAttnBwdSm80INS1_25CollectiveMainloopBwdSm80ILi1ELi1EN4cute5tupleIJNS5_1CILi32EEENS7_ILi64EEENS7_ILi256EEEEEENS_10bfloat16_tEfNS_4arch4Sm80ELb1ELb0ELb0ELb0ELb0ELb0ELb0ELb0ELi2ELi2ELi2ELi1ELb1EEENS1_21CollectiveEpilogueBwdISB_SC_SE_Li256ELb0ELb0ELi4EEENS1_25SingleTileBwdLPTSchedulerILb0ELi64ELb0EEEEEEEEEvNT_6ParamsE,"aw",@nobits
	.sectionflags	@""
	.align	16
	.zero		1024


//--------------------- .nv.shared._ZN7cutlass13device_kernelIN5flash19enable_sm80_to_sm89INS1_16FlashAttnBwdSm80INS1_25CollectiveMainloopBwdSm80ILi1ELi1EN4cute5tupleIJNS5_1CILi32EEENS7_ILi64EEENS7_ILi256EEEEEENS_10bfloat16_tEfNS_4arch4Sm80ELb1ELb0ELb0ELb0ELb0ELb0ELb0ELb0ELi2ELi2ELi2ELi1ELb1EEENS1_24CollectiveEpilogueBwdGQAISB_fSE_Li256ELb0ELb0EEENS1_25SingleTileBwdLPTSchedulerILb0ELi64ELb0EEEEEEEEEvNT_6ParamsE --------------------------
	.section	.nv.shared._ZN7cutlass13device_kernelIN5flash19enable_sm80_to_sm89INS1_16FlashAttnBwdSm80INS1_25CollectiveMainloopBwdSm80ILi1ELi1EN4cute5tupleIJNS5_1CILi32EEENS7_ILi64EEENS7_ILi256EEEEEENS_10bfloat16_tEfNS_4arch4Sm80ELb1ELb0ELb0ELb0ELb0ELb0ELb0ELb0ELi2ELi2ELi2ELi1ELb1EEENS1_24CollectiveEpilogueBwdGQAISB_fSE_Li256ELb0ELb0EEENS1_25SingleTileBwdLPTSchedulerILb0ELi64ELb0EEEEEEEEEvNT_6ParamsE,"aw",@nobits
	.sectionflags	@""
	.align	16
	.zero		1024


//--------------------- .nv.shared._ZN7cutlass13device_kernelIN5flash22FlashAttnBwdPreprocessIN4cute5tupleIJNS3_1CILi32EEENS5_ILi256EEEEEENS_10bfloat16_tEfNS_4arch4Sm80ELb1ELb0EEEEEvNT_6ParamsE --------------------------
	.section	.nv.shared._ZN7cutlass13device_kernelIN5flash22FlashAttnBwdPreprocessIN4cute5tupleIJNS3_1CILi32EEENS5_ILi256EEEEEENS_10bfloat16_tEfNS_4arch4Sm80ELb1ELb0EEEEEvNT_6ParamsE,"aw",@nobits
	.sectionflags	@""
	.align	16
	.zero		1024


//--------------------- .nv.shared._ZN7cutlass13device_kernelIN5flash19enable_sm80_to_sm89INS1_16FlashAttnBwdSm80INS1_25CollectiveMainloopBwdSm80ILi1ELi1EN4cute5tupleIJNS5_1CILi32EEENS7_ILi64EEENS7_ILi256EEEEEENS_10bfloat16_tEfNS_4arch4Sm80ELb1ELb0ELb0ELb1ELb0ELb0ELb0ELb0ELi2ELi2ELi2ELi1ELb1EEENS1_21CollectiveEpilogueBwdISB_SC_SE_Li256ELb1ELb0ELi4EEENS1_25SingleTileBwdLPTSchedulerILb1ELi64ELb0EEEEEEEEEvNT_6ParamsE --------------------------
	.section	.nv.shared._ZN7cutlass13device_kernelIN5flash19enable_sm80_to_sm89INS1_16FlashAttnBwdSm80INS1_25CollectiveMainloopBwdSm80ILi1ELi1EN4cute5tupleIJNS5_1CILi32EEENS7_ILi64EEENS7_ILi256EEEEEENS_10bfloat16_tEfNS_4arch4Sm80ELb1ELb0ELb0ELb1ELb0ELb0ELb0ELb0ELi2ELi2ELi2ELi1ELb1EEENS1_21CollectiveEpilogueBwdISB_SC_SE_Li256ELb1ELb0ELi4EEENS1_25SingleTileBwdLPTSchedulerILb1ELi64ELb0EEEEEEEEEvNT_6ParamsE,"aw",@nobits
	.sectionflags	@""
	.align	16
	.zero		1024


//--------------------- .nv.shared._ZN7cutlass13device_kernelIN5flash32FlashAttnBwdPostprocessConvertdQIN4cute5tupleIJNS3_1CILi32EEENS5_ILi256EEEEEENS_10bfloat16_tEfNS_4arch4Sm80ELi256ENS3_8TiledMMAINS3_8MMA_AtomIJNS3_30SM80_16x8x16_F32BF16BF16F32_TNEEEENS3_6LayoutINS4_IJNS5_ILi1EEENS5_ILi8EEESH_EEENS4_IJNS5_ILi0EEESH_SK_EEEEENS4_IJNS5_ILi16EEENS5_ILi128EEESN_EEEEELb0EEEEEvNT_6ParamsE --------------------------
	.section	.nv.shared._ZN7cutlass13device_kernelIN5flash32FlashAttnBwdPostprocessConvertdQIN4cute5tupleIJNS3_1CILi32EEENS5_ILi256EEEEEENS_10bfloat16_tEfNS_4arch4Sm80ELi256ENS3_8TiledMMAINS3_8MMA_AtomIJNS3_30SM80_16x8x16_F32BF16BF16F32_TNEEEENS3_6LayoutINS4_IJNS5_ILi1EEENS5_ILi8EEESH_EEENS4_IJNS5_ILi0EEESH_SK_EEEEENS4_IJNS5_ILi16EEENS5_ILi128EEESN_EEEEELb0EEEEEvNT_6ParamsE,"aw",@nobits
	.sectionflags	@""
	.align	16
	.zero		1024


//--------------------- .nv.shared._ZN7cutlass13device_kernelIN5flash19enable_sm80_to_sm89INS1_16FlashAttnBwdSm80INS1_25CollectiveMainloopBwdSm80ILi1ELi1EN4cute5tupleIJNS5_1CILi32EEENS7_ILi64EEENS7_ILi256EEEEEENS_10bfloat16_tEfNS_4arch4Sm80ELb1ELb0ELb0ELb1ELb0ELb0ELb0ELb0ELi2ELi2ELi2ELi1ELb1EEENS1_24CollectiveEpilogueBwdGQAISB_fSE_Li256ELb1ELb0EEENS1_25SingleTileBwdLPTSchedulerILb1ELi64ELb0EEEEEEEEEvNT_6ParamsE --------------------------
	.section	.nv.shared._ZN7cutlass13device_kernelIN5flash19enable_sm80_to_sm89INS1_16FlashAttnBwdSm80INS1_25CollectiveMainloopBwdSm80ILi1ELi1EN4cute5tupleIJNS5_1CILi32EEENS7_ILi64EEENS7_ILi256EEEEEENS_10bfloat16_tEfNS_4arch4Sm80ELb1ELb0ELb0ELb1ELb0ELb0ELb0ELb0ELi2ELi2ELi2ELi1ELb1EEENS1_24CollectiveEpilogueBwdGQAISB_fSE_Li256ELb1ELb0EEENS1_25SingleTileBwdLPTSchedulerILb1ELi64ELb0EEEEEEEEEvNT_6ParamsE,"aw",@nobits
	.sectionflags	@""
	.align	16
	.zero		1024


//--------------------- .nv.shared._ZN7cutlass13device_kernelIN5flash22FlashAttnBwdPreprocessIN4cute5tupleIJNS3_1CILi32EEENS5_ILi256EEEEEENS_10bfloat16_tEfNS_4arch4Sm80ELb1ELb1EEEEEvNT_6ParamsE --------------------------
	.section	.nv.shared._ZN7cutlass13device_kernelIN5flash22FlashAttnBwdPreprocessIN4cute5tupleIJNS3_1CILi32EEENS5_ILi256EEEEEENS_10bfloat16_tEfNS_4arch4Sm80ELb1ELb1EEEEEvNT_6ParamsE,"aw",@nobits
	.sectionflags	@""
	.align	16
	.zero		1024


//--------------------- .nv.shared._ZN7cutlass13device_kernelIN5flash19enable_sm80_to_sm89INS1_16FlashAttnBwdSm80INS1_25CollectiveMainloopBwdSm80ILi1ELi1EN4cute5tupleIJNS5_1CILi64EEES8_NS7_ILi256EEEEEENS_10bfloat16_tEfNS_4arch4Sm80ELb0ELb0ELb0ELb0ELb0ELb0ELb0ELb0ELi2ELi4ELi2ELi2ELb0EEENS1_21CollectiveEpilogueBwdISA_SB_SD_Li256ELb0ELb0ELi4EEENS1_19SingleTileSchedulerILb0ELb0ELb0ELi64EEEEEEEEEvNT_6ParamsE --------------------------
	.section	.nv.shared._ZN7cutlass13device_kernelIN5flash19enable_sm80_to_sm89INS1_16FlashAttnBwdSm80INS1_25CollectiveMainloopBwdSm80ILi1ELi1EN4cute5tupleIJNS5_1CILi64EEES8_NS7_ILi256EEEEEENS_10bfloat16_tEfNS_4arch4Sm80ELb0ELb0ELb0ELb0ELb0ELb0ELb0ELb0ELi2ELi4ELi2ELi2ELb0EEENS1_21CollectiveEpilogueBwdISA_SB_SD_Li256ELb0ELb0ELi4EEENS1_19SingleTileSchedulerILb0ELb0ELb0ELi64EEEEEEEEEvNT_6ParamsE,"aw",@nobits
	.sectionflags	@""
	.align	16
	.zero		1024


//--------------------- .nv.shared._ZN7cutlass13device_kernelIN5flash19enable_sm80_to_sm89INS1_16FlashAttnBwdSm80INS1_25CollectiveMainloopBwdSm80ILi1ELi1EN4cute5tupleIJNS5_1CILi64EEES8_NS7_ILi256EEEEEENS_10bfloat16_tEfNS_4arch4Sm80ELb0ELb0ELb0ELb0ELb0ELb0ELb0ELb0ELi2ELi4ELi2ELi2ELb0EEENS1_24CollectiveEpilogueBwdGQAISA_fSD_Li256ELb0ELb0EEENS1_19SingleTileSchedulerILb0ELb0ELb0ELi64EEEEEEEEEvNT_6ParamsE --------------------------
	.section	.nv.shared._ZN7cutlass13device_kernelIN5flash19enable_sm80_to_sm89INS1_16FlashAttnBwdSm80INS1_25CollectiveMainloopBwdSm80ILi1ELi1EN4cute5tupleIJNS5_1CILi64EEES8_NS7_ILi256EEEEEENS_10bfloat16_tEfNS_4arch4Sm80ELb0ELb0ELb0ELb0ELb0ELb0ELb0ELb0ELi2ELi4ELi2ELi2ELb0EEENS1_24CollectiveEpilogueBwdGQAISA_fSD_Li256ELb0ELb0EEENS1_19SingleTileSchedulerILb0ELb0ELb0ELi64EEEEEEEEEvNT_6ParamsE,"aw",@nobits
	.sectionflags	@""
	.align	16
	.zero		1024


//--------------------- .nv.shared._ZN7cutlass13device_kernelIN5flash19enable_sm80_to_sm89INS1_16FlashAttnBwdSm80INS1_25CollectiveMainloopBwdSm80ILi1ELi1EN4cute5tupleIJNS5_1CILi64EEES8_NS7_ILi256EEEEEENS_10bfloat16_tEfNS_4arch4Sm80ELb0ELb0ELb0ELb1ELb0ELb0ELb0ELb0ELi2ELi4ELi2ELi2ELb0EEENS1_21CollectiveEpilogueBwdISA_SB_SD_Li256ELb1ELb0ELi4EEENS1_19SingleTileSchedulerILb1ELb0ELb0ELi64EEEEEEEEEvNT_6ParamsE --------------------------
	.section	.nv.shared._ZN7cutlass13device_kernelIN5flash19enable_sm80_to_sm89INS1_16FlashAttnBwdSm80INS1_25CollectiveMainloopBwdSm80ILi1ELi1EN4cute5tupleIJNS5_1CILi64EEES8_NS7_ILi256EEEEEENS_10bfloat16_tEfNS_4arch4Sm80ELb0ELb0ELb0ELb1ELb0ELb0ELb0ELb0ELi2ELi4ELi2ELi2ELb0EEENS1_21CollectiveEpilogueBwdISA_SB_SD_Li256ELb1ELb0ELi4EEENS1_19SingleTileSchedulerILb1ELb0ELb0ELi64EEEEEEEEEvNT_6ParamsE,"aw",@nobits
	.sectionflags	@""
	.align	16
	.zero		1024


//--------------------- .nv.shared._ZN7cutlass13device_kernelIN5flash19enable_sm80_to_sm89INS1_16FlashAttnBwdSm80INS1_25CollectiveMainloopBwdSm80ILi1ELi1EN4cute5tupleIJNS5_1CILi64EEES8_NS7_ILi256EEEEEENS_10bfloat16_tEfNS_4arch4Sm80ELb0ELb0ELb0ELb1ELb0ELb0ELb0ELb0ELi2ELi4ELi2ELi2ELb0EEENS1_24CollectiveEpilogueBwdGQAISA_fSD_Li256ELb1ELb0EEENS1_19SingleTileSchedulerILb1ELb0ELb0ELi64EEEEEEEEEvNT_6ParamsE --------------------------
	.section	.nv.shared._ZN7cutlass13device_kernelIN5flash19enable_sm80_to_sm89INS1_16FlashAttnBwdSm80INS1_25CollectiveMainloopBwdSm80ILi1ELi1EN4cute5tupleIJNS5_1CILi64EEES8_NS7_ILi256EEEEEENS_10bfloat16_tEfNS_4arch4Sm80ELb0ELb0ELb0ELb1ELb0ELb0ELb0ELb0ELi2ELi4ELi2ELi2ELb0EEENS1_24CollectiveEpilogueBwdGQAISA_fSD_Li256ELb1ELb0EEENS1_19SingleTileSchedulerILb1ELb0ELb0ELi64EEEEEEEEEvNT_6ParamsE,"aw",@nobits
	.sectionflags	@""
	.align	16
	.zero		1024


//--------------------- .nv.shared._ZN7cutlass13device_kernelIN5flash19enable_sm80_to_sm89INS1_16FlashAttnBwdSm80INS1_25CollectiveMainloopBwdSm80ILi1ELi1EN4cute5tupleIJNS5_1CILi64EEES8_NS7_ILi256EEEEEENS_10bfloat16_tEfNS_4arch4Sm80ELb0ELb1ELb0ELb0ELb0ELb0ELb0ELb0ELi2ELi4ELi2ELi2ELb0EEENS1_21CollectiveEpilogueBwdISA_SB_SD_Li256ELb0ELb0ELi4EEENS1_19SingleTileSchedulerILb0ELb0ELb0ELi64EEEEEEEEEvNT_6ParamsE --------------------------
	.section	.nv.shared._ZN7cutlass13device_kernelIN5flash19enable_sm80_to_sm89INS1_16FlashAttnBwdSm80INS1_25CollectiveMainloopBwdSm80ILi1ELi1EN4cute5tupleIJNS5_1CILi64EEES8_NS7_ILi256EEEEEENS_10bfloat16_tEfNS_4arch4Sm80ELb0ELb1ELb0ELb0ELb0ELb0ELb0ELb0ELi2ELi4ELi2ELi2ELb0EEENS1_21CollectiveEpilogueBwdISA_SB_SD_Li256ELb0ELb0ELi4EEENS1_19SingleTileSchedulerILb0ELb0ELb0ELi64EEEEEEEEEvNT_6ParamsE,"aw",@nobits
	.sectionflags	@""
	.align	16
	.zero		1024


//--------------------- .nv.shared._ZN7cutlass13device_kernelIN5flash19enable_sm80_to_sm89INS1_16FlashAttnBwdSm80INS1_25CollectiveMainloopBwdSm80ILi1ELi1EN4cute5tupleIJNS5_1CILi64EEES8_NS7_ILi256EEEEEENS_10bfloat16_tEfNS_4arch4Sm80ELb0ELb1ELb0ELb0ELb0ELb0ELb0ELb0ELi2ELi4ELi2ELi2ELb0EEENS1_24CollectiveEpilogueBwdGQAISA_fSD_Li256ELb0ELb0EEENS1_19SingleTileSchedulerILb0ELb0ELb0ELi64EEEEEEEEEvNT_6ParamsE --------------------------
	.section	.nv.shared._ZN7cutlass13device_kernelIN5flash19enable_sm80_to_sm89INS1_16FlashAttnBwdSm80INS1_25CollectiveMainloopBwdSm80ILi1ELi1EN4cute5tupleIJNS5_1CILi64EEES8_NS7_ILi256EEEEEENS_10bfloat16_tEfNS_4arch4Sm80ELb0ELb1ELb0ELb0ELb0ELb0ELb0ELb0ELi2ELi4ELi2ELi2ELb0EEENS1_24CollectiveEpilogueBwdGQAISA_fSD_Li256ELb0ELb0EEENS1_19SingleTileSchedulerILb0ELb0ELb0ELi64EEEEEEEEEvNT_6ParamsE,"aw",@nobits
	.sectionflags	@""
	.align	16
	.zero		1024


//--------------------- .nv.shared._ZN7cutlass13device_kernelIN5flash19enable_sm80_to_sm89INS1_16FlashAttnBwdSm80INS1_25CollectiveMainloopBwdSm80ILi1ELi1EN4cute5tupleIJNS5_1CILi64EEES8_NS7_ILi256EEEEEENS_10bfloat16_tEfNS_4arch4Sm80ELb0ELb1ELb0ELb1ELb0ELb0ELb0ELb0ELi2ELi4ELi2ELi2ELb0EEENS1_21CollectiveEpilogueBwdISA_SB_SD_Li256ELb1ELb0ELi4EEENS1_19SingleTileSchedulerILb1ELb0ELb0ELi64EEEEEEEEEvNT_6ParamsE --------------------------
	.section	.nv.shared._ZN7cutlass13device_kernelIN5flash19enable_sm80_to_sm89INS1_16FlashAttnBwdSm80INS1_25CollectiveMainloopBwdSm80ILi1ELi1EN4cute5tupleIJNS5_1CILi64EEES8_NS7_ILi256EEEEEENS_10bfloat16_tEfNS_4arch4Sm80ELb0ELb1ELb0ELb1ELb0ELb0ELb0ELb0ELi2ELi4ELi2ELi2ELb0EEENS1_21CollectiveEpilogueBwdISA_SB_SD_Li256ELb1ELb0ELi4EEENS1_19SingleTileSchedulerILb1ELb0ELb0ELi64EEEEEEEEEvNT_6ParamsE,"aw",@nobits
	.sectionflags	@""
	.align	16
	.zero		1024


//--------------------- .nv.shared._ZN7cutlass13device_kernelIN5flash19enable_sm80_to_sm89INS1_16FlashAttnBwdSm80INS1_25CollectiveMainloopBwdSm80ILi1ELi1EN4cute5tupleIJNS5_1CILi64EEES8_NS7_ILi256EEEEEENS_10bfloat16_tEfNS_4arch4Sm80ELb0ELb1ELb0ELb1ELb0ELb0ELb0ELb0ELi2ELi4ELi2ELi2ELb0EEENS1_24CollectiveEpilogueBwdGQAISA_fSD_Li256ELb1ELb0EEENS1_19SingleTileSchedulerILb1ELb0ELb0ELi64EEEEEEEEEvNT_6ParamsE --------------------------
	.section	.nv.shared._ZN7cutlass13device_kernelIN5flash19enable_sm80_to_sm89INS1_16FlashAttnBwdSm80INS1_25CollectiveMainloopBwdSm80ILi1ELi1EN4cute5tupleIJNS5_1CILi64EEES8_NS7_ILi256EEEEEENS_10bfloat16_tEfNS_4arch4Sm80ELb0ELb1ELb0ELb1ELb0ELb0ELb0ELb0ELi2ELi4ELi2ELi2ELb0EEENS1_24CollectiveEpilogueBwdGQAISA_fSD_Li256ELb1ELb0EEENS1_19SingleTileSchedulerILb1ELb0ELb0ELi64EEEEEEEEEvNT_6ParamsE,"aw",@nobits
	.sectionflags	@""
	.align	16
	.zero		1024


//--------------------- .nv.shared._ZN7cutlass13device_kernelIN5flash19enable_sm80_to_sm89INS1_16FlashAttnBwdSm80INS1_25CollectiveMainloopBwdSm80ILi1ELi1EN4cute5tupleIJNS5_1CILi64EEES8_NS7_ILi256EEEEEENS_10bfloat16_tEfNS_4arch4Sm80ELb1ELb0ELb0ELb0ELb0ELb0ELb0ELb0ELi2ELi4ELi2ELi2ELb0EEENS1_21CollectiveEpilogueBwdISA_SB_SD_Li256ELb0ELb0ELi4EEENS1_25SingleTileBwdLPTSchedulerILb0ELi64ELb0EEEEEEEEEvNT_6ParamsE --------------------------
	.section	.nv.shared._ZN7cutlass13device_kernelIN5flash19enable_sm80_to_sm89INS1_16FlashAttnBwdSm80INS1_25CollectiveMainloopBwdSm80ILi1ELi1EN4cute5tupleIJNS5_1CILi64EEES8_NS7_ILi256EEEEEENS_10bfloat16_tEfNS_4arch4Sm80ELb1ELb0ELb0ELb0ELb0ELb0ELb0ELb0ELi2ELi4ELi2ELi2ELb0EEENS1_21CollectiveEpilogueBwdISA_SB_SD_Li256ELb0ELb0ELi4EEENS1_25SingleTileBwdLPTSchedulerILb0ELi64ELb0EEEEEEEEEvNT_6ParamsE,"aw",@nobits
	.sectionflags	@""
	.align	16
	.zero		1024


//--------------------- .nv.shared._ZN7cutlass13device_kernelIN5flash19enable_sm80_to_sm89INS1_16FlashAttnBwdSm80INS1_25CollectiveMainloopBwdSm80ILi1ELi1EN4cute5tupleIJNS5_1CILi64EEES8_NS7_ILi256EEEEEENS_10bfloat16_tEfNS_4arch4Sm80ELb1ELb0ELb0ELb0ELb0ELb0ELb0ELb0ELi2ELi4ELi2ELi2ELb0EEENS1_24CollectiveEpilogueBwdGQAISA_fSD_Li256ELb0ELb0EEENS1_25SingleTileBwdLPTSchedulerILb0ELi64ELb0EEEEEEEEEvNT_6ParamsE --------------------------
	.section	.nv.shared._ZN7cutlass13device_kernelIN5flash19enable_sm80_to_sm89INS1_16FlashAttnBwdSm80INS1_25CollectiveMainloopBwdSm80ILi1ELi1EN4cute5tupleIJNS5_1CILi64EEES8_NS7_ILi256EEEEEENS_10bfloat16_tEfNS_4arch4Sm80ELb1ELb0ELb0ELb0ELb0ELb0ELb0ELb0ELi2ELi4ELi2ELi2ELb0EEENS1_24CollectiveEpilogueBwdGQAISA_fSD_Li256ELb0ELb0EEENS1_25SingleTileBwdLPTSchedulerILb0ELi64ELb0EEEEEEEEEvNT_6ParamsE,"aw",@nobits
	.sectionflags	@""
	.align	16
	.zero		1024


//--------------------- .nv.shared._ZN7cutlass13device_kernelIN5flash22FlashAttnBwdPreprocessIN4cute5tupleIJNS3_1CILi64EEENS5_ILi256EEEEEENS_10bfloat16_tEfNS_4arch4Sm80ELb1ELb0EEEEEvNT_6ParamsE --------------------------
	.section	.nv.shared._ZN7cutlass13device_kernelIN5flash22FlashAttnBwdPreprocessIN4cute5tupleIJNS3_1CILi64EEENS5_ILi256EEEEEENS_10bfloat16_tEfNS_4arch4Sm80ELb1ELb0EEEEEvNT_6ParamsE,"aw",@nobits
	.sectionflags	@""
	.align	16
	.zero		1024


//--------------------- .nv.shared._ZN7cutlass13device_kernelIN5flash19enable_sm80_to_sm89INS1_16FlashAttnBwdSm80INS1_25CollectiveMainloopBwdSm80ILi1ELi1EN4cute5tupleIJNS5_1CILi64EEES8_NS7_ILi256EEEEEENS_10bfloat16_tEfNS_4arch4Sm80ELb1ELb0ELb0ELb1ELb0ELb0ELb0ELb0ELi2ELi4ELi2ELi2ELb0EEENS1_21CollectiveEpilogueBwdISA_SB_SD_Li256ELb1ELb0ELi4EEENS1_25SingleTileBwdLPTSchedulerILb1ELi64ELb0EEEEEEEEEvNT_6ParamsE --------------------------
	.section	.nv.shared._ZN7cutlass13device_kernelIN5flash19enable_sm80_to_sm89INS1_16FlashAttnBwdSm80INS1_25CollectiveMainloopBwdSm80ILi1ELi1EN4cute5tupleIJNS5_1CILi64EEES8_NS7_ILi256EEEEEENS_10bfloat16_tEfNS_4arch4Sm80ELb1ELb0ELb0ELb1ELb0ELb0ELb0ELb0ELi2ELi4ELi2ELi2ELb0EEENS1_21CollectiveEpilogueBwdISA_SB_SD_Li256ELb1ELb0ELi4EEENS1_25SingleTileBwdLPTSchedulerILb1ELi64ELb0EEEEEEEEEvNT_6ParamsE,"aw",@nobits
	.sectionflags	@""
	.align	16
	.zero		1024


//--------------------- .nv.shared._ZN7cutlass13device_kernelIN5flash32FlashAttnBwdPostprocessConvertdQIN4cute5tupleIJNS3_1CILi64EEENS5_ILi256EEEEEENS_10bfloat16_tEfNS_4arch4Sm80ELi256ENS3_8TiledMMAINS3_8MMA_AtomIJNS3_30SM80_16x8x16_F32BF16BF16F32_TNEEEENS3_6LayoutINS4_IJNS5_ILi2EEENS5_ILi4EEENS5_ILi1EEEEEENS4_IJSJ_SH_NS5_ILi0EEEEEEEENS4_IJNS5_ILi32EEES6_NS5_ILi16EEEEEEEELb0EEEEEvNT_6ParamsE --------------------------
	.section	.nv.shared._ZN7cutlass13device_kernelIN5flash32FlashAttnBwdPostprocessConvertdQIN4cute5tupleIJNS3_1CILi64EEENS5_ILi256EEEEEENS_10bfloat16_tEfNS_4arch4Sm80ELi256ENS3_8TiledMMAINS3_8MMA_AtomIJNS3_30SM80_16x8x16_F32BF16BF16F32_TNEEEENS3_6LayoutINS4_IJNS5_ILi2EEENS5_ILi4EEENS5_ILi1EEEEEENS4_IJSJ_SH_NS5_ILi0EEEEEEEENS4_IJNS5_ILi32EEES6_NS5_ILi16EEEEEEEELb0EEEEEvNT_6ParamsE,"aw",@nobits
	.sectionflags	@""
	.align	16
	.zero		1024


//--------------------- .nv.shared._ZN7cutlass13device_kernelIN5flash19enable_sm80_to_sm89INS1_16FlashAttnBwdSm80INS1_25CollectiveMainloopBwdSm80ILi1ELi1EN4cute5tupleIJNS5_1CILi64EEES8_NS7_ILi256EEEEEENS_10bfloat16_tEfNS_4arch4Sm80ELb1ELb0ELb0ELb1ELb0ELb0ELb0ELb0ELi2ELi4ELi2ELi2ELb0EEENS1_24CollectiveEpilogueBwdGQAISA_fSD_Li256ELb1ELb0EEENS1_25SingleTileBwdLPTSchedulerILb1ELi64ELb0EEEEEEEEEvNT_6ParamsE --------------------------
	.section	.nv.shared._ZN7cutlass13device_kernelIN5flash19enable_sm80_to_sm89INS1_16FlashAttnBwdSm80INS1_25CollectiveMainloopBwdSm80ILi1ELi1EN4cute5tupleIJNS5_1CILi64EEES8_NS7_ILi256EEEEEENS_10bfloat16_tEfNS_4arch4Sm80ELb1ELb0ELb0ELb1ELb0ELb0ELb0ELb0ELi2ELi4ELi2ELi2ELb0EEENS1_24CollectiveEpilogueBwdGQAISA_fSD_Li256ELb1ELb0EEENS1_25SingleTileBwdLPTSchedulerILb1ELi64ELb0EEEEEEEEEvNT_6ParamsE,"aw",@nobits
	.sectionflags	@""
	.align	16
	.zero		1024


//--------------------- .nv.shared._ZN7cutlass13device_kernelIN5flash22FlashAttnBwdPreprocessIN4cute5tupleIJNS3_1CILi64EEENS5_ILi256EEEEEENS_10bfloat16_tEfNS_4arch4Sm80ELb1ELb1EEEEEvNT_6ParamsE --------------------------
	.section	.nv.shared._ZN7cutlass13device_kernelIN5flash22FlashAttnBwdPreprocessIN4cute5tupleIJNS3_1CILi64EEENS5_ILi256EEEEEENS_10bfloat16_tEfNS_4arch4Sm80ELb1ELb1EEEEEvNT_6ParamsE,"aw",@nobits
	.sectionflags	@""
	.align	16
	.zero		1024


//--------------------- .nv.constant0._ZN7cutlass13device_kernelIN5flash19enable_sm80_to_sm89INS1_16FlashAttnBwdSm80INS1_25CollectiveMainloopBwdSm80ILi1ELi1EN4cute5tupleIJNS5_1CILi32EEENS7_ILi64EEENS7_ILi256EEEEEENS_10bfloat16_tEfNS_4arch4Sm80ELb0ELb0ELb0ELb0ELb0ELb0ELb0ELb0ELi2ELi2ELi2ELi1ELb1EEENS1_21CollectiveEpilogueBwdISB_SC_SE_Li256ELb0ELb0ELi4EEENS1_19SingleTileSchedulerILb0ELb0ELb0ELi64EEEEEEEEEvNT_6ParamsE --------------------------
	.section	.nv.constant0._ZN7cutlass13device_kernelIN5flash19enable_sm80_to_sm89INS1_16FlashAttnBwdSm80INS1_25CollectiveMainloopBwdSm80ILi1ELi1EN4cute5tupleIJNS5_1CILi32EEENS7_ILi64EEENS7_ILi256EEEEEENS_10bfloat16_tEfNS_4arch4Sm80ELb0ELb0ELb0ELb0ELb0ELb0ELb0ELb0ELi2ELi2ELi2ELi1ELb1EEENS1_21CollectiveEpilogueBwdISB_SC_SE_Li256ELb0ELb0ELi4EEENS1_19SingleTileSchedulerILb0ELb0ELb0ELi64EEEEEEEEEvNT_6ParamsE,"a",@progbits
	.sectionflags	@""
	.align	4
.nv.constant0._ZN7cutlass13device_kernelIN5flash19enable_sm80_to_sm89INS1_16FlashAttnBwdSm80INS1_25CollectiveMainloopBwdSm80ILi1ELi1EN4cute5tupleIJNS5_1CILi32EEENS7_ILi64EEENS7_ILi256EEEEEENS_10bfloat16_tEfNS_4arch4Sm80ELb0ELb0ELb0ELb0ELb0ELb0ELb0ELb0ELi2ELi2ELi2ELi1ELb1EEENS1_21CollectiveEpilogueBwdISB_SC_SE_Li256ELb0ELb0ELi4EEENS1_19SingleTileSchedulerILb0ELb0ELb0ELi64EEEEEEEEEvNT_6ParamsE:
	.zero		1152


//--------------------- .nv.constant0._ZN7cutlass13device_kernelIN5flash19enable_sm80_to_sm89INS1_16FlashAttnBwdSm80INS1_25CollectiveMainloopBwdSm80ILi1ELi1EN4cute5tupleIJNS5_1CILi32EEENS7_ILi64EEENS7_ILi256EEEEEENS_10bfloat16_tEfNS_4arch4Sm80ELb0ELb0ELb0ELb0ELb0ELb0ELb0ELb0ELi2ELi2ELi2ELi1ELb1EEENS1_24CollectiveEpilogueBwdGQAISB_fSE_Li256ELb0ELb0EEENS1_19SingleTileSchedulerILb0ELb0ELb0ELi64EEEEEEEEEvNT_6ParamsE --------------------------
	.section	.nv.constant0._ZN7cutlass13device_kernelIN5flash19enable_sm80_to_sm89INS1_16FlashAttnBwdSm80INS1_25CollectiveMainloopBwdSm80ILi1ELi1EN4cute5tupleIJNS5_1CILi32EEENS7_ILi64EEENS7_ILi256EEEEEENS_10bfloat16_tEfNS_4arch4Sm80ELb0ELb0ELb0ELb0ELb0ELb0ELb0ELb0ELi2ELi2ELi2ELi1ELb1EEENS1_24CollectiveEpilogueBwdGQAISB_fSE_Li256ELb0ELb0EEENS1_19SingleTileSchedulerILb0ELb0ELb0ELi64EEEEEEEEEvNT_6ParamsE,"a",@progbits
	.sectionflags	@""
	.align	4
.nv.constant0._ZN7cutlass13device_kernelIN5flash19enable_sm80_to_sm89INS1_16FlashAttnBwdSm80INS1_25CollectiveMainloopBwdSm80ILi1ELi1EN4cute5tupleIJNS5_1CILi32EEENS7_ILi64EEENS7_ILi256EEEEEENS_10bfloat16_tEfNS_4arch4Sm80ELb0ELb0ELb0ELb0ELb0ELb0ELb0ELb0ELi2ELi2ELi2ELi1ELb1EEENS1_24CollectiveEpilogueBwdGQAISB_fSE_Li256ELb0ELb0EEENS1_19SingleTileSchedulerILb0ELb0ELb0ELi64EEEEEEEEEvNT_6ParamsE:
	.zero		1160


//--------------------- .nv.constant0._ZN7cutlass13device_kernelIN5flash19enable_sm80_to_sm89INS1_16FlashAttnBwdSm80INS1_25CollectiveMainloopBwdSm80ILi1ELi1EN4cute5tupleIJNS5_1CILi32EEENS7_ILi64EEENS7_ILi256EEEEEENS_10bfloat16_tEfNS_4arch4Sm80ELb0ELb0ELb0ELb1ELb0ELb0ELb0ELb0ELi2ELi2ELi2ELi1ELb1EEENS1_21CollectiveEpilogueBwdISB_SC_SE_Li256ELb1ELb0ELi4EEENS1_19SingleTileSchedulerILb1ELb0ELb0ELi64EEEEEEEEEvNT_6ParamsE --------------------------
	.section	.nv.constant0._ZN7cutlass13device_kernelIN5flash19enable_sm80_to_sm89INS1_16FlashAttnBwdSm80INS1_25CollectiveMainloopBwdSm80ILi1ELi1EN4cute5tupleIJNS5_1CILi32EEENS7_ILi64EEENS7_ILi256EEEEEENS_10bfloat16_tEfNS_4arch4Sm80ELb0ELb0ELb0ELb1ELb0ELb0ELb0ELb0ELi2ELi2ELi2ELi1ELb1EEENS1_21CollectiveEpilogueBwdISB_SC_SE_Li256ELb1ELb0ELi4EEENS1_19SingleTileSchedulerILb1ELb0ELb0ELi64EEEEEEEEEvNT_6ParamsE,"a",@progbits
	.sectionflags	@""
	.align	4
.nv.constant0._ZN7cutlass13device_kernelIN5flash19enable_sm80_to_sm89INS1_16FlashAttnBwdSm80INS1_25CollectiveMainloopBwdSm80ILi1ELi1EN4cute5tupleIJNS5_1CILi32EEENS7_ILi64EEENS7_ILi256EEEEEENS_10bfloat16_tEfNS_4arch4Sm80ELb0ELb0ELb0ELb1ELb0ELb0ELb0ELb0ELi2ELi2ELi2ELi1ELb1EEENS1_21CollectiveEpilogueBwdISB_SC_SE_Li256ELb1ELb0ELi4EEENS1_19SingleTileSchedulerILb1ELb0ELb0ELi64EEEEEEEEEvNT_6ParamsE:
	.zero		1152


//--------------------- .nv.constant0._ZN7cutlass13device_kernelIN5flash19enable_sm80_to_sm89INS1_16FlashAttnBwdSm80INS1_25CollectiveMainloopBwdSm80ILi1ELi1EN4cute5tupleIJNS5_1CILi32EEENS7_ILi64EEENS7_ILi256EEEEEENS_10bfloat16_tEfNS_4arch4Sm80ELb0ELb0ELb0ELb1ELb0ELb0ELb0ELb0ELi2ELi2ELi2ELi1ELb1EEENS1_24CollectiveEpilogueBwdGQAISB_fSE_Li256ELb1ELb0EEENS1_19SingleTileSchedulerILb1ELb0ELb0ELi64EEEEEEEEEvNT_6ParamsE --------------------------
	.section	.nv.constant0._ZN7cutlass13device_kernelIN5flash19enable_sm80_to_sm89INS1_16FlashAttnBwdSm80INS1_25CollectiveMainloopBwdSm80ILi1ELi1EN4cute5tupleIJNS5_1CILi32EEENS7_ILi64EEENS7_ILi256EEEEEENS_10bfloat16_tEfNS_4arch4Sm80ELb0ELb0ELb0ELb1ELb0ELb0ELb0ELb0ELi2ELi2ELi2ELi1ELb1EEENS1_24CollectiveEpilogueBwdGQAISB_fSE_Li256ELb1ELb0EEENS1_19SingleTileSchedulerILb1ELb0ELb0ELi64EEEEEEEEEvNT_6ParamsE,"a",@progbits
	.sectionflags	@""
	.align	4
.nv.constant0._ZN7cutlass13device_kernelIN5flash19enable_sm80_to_sm89INS1_16FlashAttnBwdSm80INS1_25CollectiveMainloopBwdSm80ILi1ELi1EN4cute5tupleIJNS5_1CILi32EEENS7_ILi64EEENS7_ILi256EEEEEENS_10bfloat16_tEfNS_4arch4Sm80ELb0ELb0ELb0ELb1ELb0ELb0ELb0ELb0ELi2ELi2ELi2ELi1ELb1EEENS1_24CollectiveEpilogueBwdGQAISB_fSE_Li256ELb1ELb0EEENS1_19SingleTileSchedulerILb1ELb0ELb0ELi64EEEEEEEEEvNT_6ParamsE:
	.zero		1160


//--------------------- .nv.constant0._ZN7cutlass13device_kernelIN5flash19enable_sm80_to_sm89INS1_16FlashAttnBwdSm80INS1_25CollectiveMainloopBwdSm80ILi1ELi1EN4cute5tupleIJNS5_1CILi32EEENS7_ILi64EEENS7_ILi256EEEEEENS_10bfloat16_tEfNS_4arch4Sm80ELb0ELb1ELb0ELb0ELb0ELb0ELb0ELb0ELi2ELi2ELi2ELi1ELb1EEENS1_21CollectiveEpilogueBwdISB_SC_SE_Li256ELb0ELb0ELi4EEENS1_19SingleTileSchedulerILb0ELb0ELb0ELi64EEEEEEEEEvNT_6ParamsE --------------------------
	.section	.nv.constant0._ZN7cutlass13device_kernelIN5flash19enable_sm80_to_sm89INS1_16FlashAttnBwdSm80INS1_25CollectiveMainloopBwdSm80ILi1ELi1EN4cute5tupleIJNS5_1CILi32EEENS7_ILi64EEENS7_ILi256EEEEEENS_10bfloat16_tEfNS_4arch4Sm80ELb0ELb1ELb0ELb0ELb0ELb0ELb0ELb0ELi2ELi2ELi2ELi1ELb1EEENS1_21CollectiveEpilogueBwdISB_SC_SE_Li256ELb0ELb0ELi4EEENS1_19SingleTileSchedulerILb0ELb0ELb0ELi64EEEEEEEEEvNT_6ParamsE,"a",@progbits
	.sectionflags	@""
	.align	4
.nv.constant0._ZN7cutlass13device_kernelIN5flash19enable_sm80_to_sm89INS1_16FlashAttnBwdSm80INS1_25CollectiveMainloopBwdSm80ILi1ELi1EN4cute5tupleIJNS5_1CILi32EEENS7_ILi64EEENS7_ILi256EEEEEENS_10bfloat16_tEfNS_4arch4Sm80ELb0ELb1ELb0ELb0ELb0ELb0ELb0ELb0ELi2ELi2ELi2ELi1ELb1EEENS1_21CollectiveEpilogueBwdISB_SC_SE_Li256ELb0ELb0ELi4EEENS1_19SingleTileSchedulerILb0ELb0ELb0ELi64EEEEEEEEEvNT_6ParamsE:
	.zero		1152


//--------------------- .nv.constant0._ZN7cutlass13device_kernelIN5flash19enable_sm80_to_sm89INS1_16FlashAttnBwdSm80INS1_25CollectiveMainloopBwdSm80ILi1ELi1EN4cute5tupleIJNS5_1CILi32EEENS7_ILi64EEENS7_ILi256EEEEEENS_10bfloat16_tEfNS_4arch4Sm80ELb0ELb1ELb0ELb0ELb0ELb0ELb0ELb0ELi2ELi2ELi2ELi1ELb1EEENS1_24CollectiveEpilogueBwdGQAISB_fSE_Li256ELb0ELb0EEENS1_19SingleTileSchedulerILb0ELb0ELb0ELi64EEEEEEEEEvNT_6ParamsE --------------------------
	.section	.nv.constant0._ZN7cutlass13device_kernelIN5flash19enable_sm80_to_sm89INS1_16FlashAttnBwdSm80INS1_25CollectiveMainloopBwdSm80ILi1ELi1EN4cute5tupleIJNS5_1CILi32EEENS7_ILi64EEENS7_ILi256EEEEEENS_10bfloat16_tEfNS_4arch4Sm80ELb0ELb1ELb0ELb0ELb0ELb0ELb0ELb0ELi2ELi2ELi2ELi1ELb1EEENS1_24CollectiveEpilogueBwdGQAISB_fSE_Li256ELb0ELb0EEENS1_19SingleTileSchedulerILb0ELb0ELb0ELi64EEEEEEEEEvNT_6ParamsE,"a",@progbits
	.sectionflags	@""
	.align	4
.nv.constant0._ZN7cutlass13device_kernelIN5flash19enable_sm80_to_sm89INS1_16FlashAttnBwdSm80INS1_25CollectiveMainloopBwdSm80ILi1ELi1EN4cute5tupleIJNS5_1CILi32EEENS7_ILi64EEENS7_ILi256EEEEEENS_10bfloat16_tEfNS_4arch4Sm80ELb0ELb1ELb0ELb0ELb0ELb0ELb0ELb0ELi2ELi2ELi2ELi1ELb1EEENS1_24CollectiveEpilogueBwdGQAISB_fSE_Li256ELb0ELb0EEENS1_19SingleTileSchedulerILb0ELb0ELb0ELi64EEEEEEEEEvNT_6ParamsE:
	.zero		1160


//--------------------- .nv.constant0._ZN7cutlass13device_kernelIN5flash19enable_sm80_to_sm89INS1_16FlashAttnBwdSm80INS1_25CollectiveMainloopBwdSm80ILi1ELi1EN4cute5tupleIJNS5_1CILi32EEENS7_ILi64EEENS7_ILi256EEEEEENS_10bfloat16_tEfNS_4arch4Sm80ELb0ELb1ELb0ELb1ELb0ELb0ELb0ELb0ELi2ELi2ELi2ELi1ELb1EEENS1_21CollectiveEpilogueBwdISB_SC_SE_Li256ELb1ELb0ELi4EEENS1_19SingleTileSchedulerILb1ELb0ELb0ELi64EEEEEEEEEvNT_6ParamsE --------------------------
	.section	.nv.constant0._ZN7cutlass13device_kernelIN5flash19enable_sm80_to_sm89INS1_16FlashAttnBwdSm80INS1_25CollectiveMainloopBwdSm80ILi1ELi1EN4cute5tupleIJNS5_1CILi32EEENS7_ILi64EEENS7_ILi256EEEEEENS_10bfloat16_tEfNS_4arch4Sm80ELb0ELb1ELb0ELb1ELb0ELb0ELb0ELb0ELi2ELi2ELi2ELi1ELb1EEENS1_21CollectiveEpilogueBwdISB_SC_SE_Li256ELb1ELb0ELi4EEENS1_19SingleTileSchedulerILb1ELb0ELb0ELi64EEEEEEEEEvNT_6ParamsE,"a",@progbits
	.sectionflags	@""
	.align	4
.nv.constant0._ZN7cutlass13device_kernelIN5flash19enable_sm80_to_sm89INS1_16FlashAttnBwdSm80INS1_25CollectiveMainloopBwdSm80ILi1ELi1EN4cute5tupleIJNS5_1CILi32EEENS7_ILi64EEENS7_ILi256EEEEEENS_10bfloat16_tEfNS_4arch4Sm80ELb0ELb1ELb0ELb1ELb0ELb0ELb0ELb0ELi2ELi2ELi2ELi1ELb1EEENS1_21CollectiveEpilogueBwdISB_SC_SE_Li256ELb1ELb0ELi4EEENS1_19SingleTileSchedulerILb1ELb0ELb0ELi64EEEEEEEEEvNT_6ParamsE:
	.zero		1152


//--------------------- .nv.constant0._ZN7cutlass13device_kernelIN5flash19enable_sm80_to_sm89INS1_16FlashAttnBwdSm80INS1_25CollectiveMainloopBwdSm80ILi1ELi1EN4cute5tupleIJNS5_1CILi32EEENS7_ILi64EEENS7_ILi256EEEEEENS_10bfloat16_tEfNS_4arch4Sm80ELb0ELb1ELb0ELb1ELb0ELb0ELb0ELb0ELi2ELi2ELi2ELi1ELb1EEENS1_24CollectiveEpilogueBwdGQAISB_fSE_Li256ELb1ELb0EEENS1_19SingleTileSchedulerILb1ELb0ELb0ELi64EEEEEEEEEvNT_6ParamsE --------------------------
	.section	.nv.constant0._ZN7cutlass13device_kernelIN5flash19enable_sm80_to_sm89INS1_16FlashAttnBwdSm80INS1_25CollectiveMainloopBwdSm80ILi1ELi1EN4cute5tupleIJNS5_1CILi32EEENS7_ILi64EEENS7_ILi256EEEEEENS_10bfloat16_tEfNS_4arch4Sm80ELb0ELb1ELb0ELb1ELb0ELb0ELb0ELb0ELi2ELi2ELi2ELi1ELb1EEENS1_24CollectiveEpilogueBwdGQAISB_fSE_Li256ELb1ELb0EEENS1_19SingleTileSchedulerILb1ELb0ELb0ELi64EEEEEEEEEvNT_6ParamsE,"a",@progbits
	.sectionflags	@""
	.align	4
.nv.constant0._ZN7cutlass13device_kernelIN5flash19enable_sm80_to_sm89INS1_16FlashAttnBwdSm80INS1_25CollectiveMainloopBwdSm80ILi1ELi1EN4cute5tupleIJNS5_1CILi32EEENS7_ILi64EEENS7_ILi256EEEEEENS_10bfloat16_tEfNS_4arch4Sm80ELb0ELb1ELb0ELb1ELb0ELb0ELb0ELb0ELi2ELi2ELi2ELi1ELb1EEENS1_24CollectiveEpilogueBwdGQAISB_fSE_Li256ELb1ELb0EEENS1_19SingleTileSchedulerILb1ELb0ELb0ELi64EEEEEEEEEvNT_6ParamsE:
	.zero		1160


//--------------------- .nv.constant0._ZN7cutlass13device_kernelIN5flash19enable_sm80_to_sm89INS1_16FlashAttnBwdSm80INS1_25CollectiveMainloopBwdSm80ILi1ELi1EN4cute5tupleIJNS5_1CILi32EEENS7_ILi64EEENS7_ILi256EEEEEENS_10bfloat16_tEfNS_4arch4Sm80ELb1ELb0ELb0ELb0ELb0ELb0ELb0ELb0ELi2ELi2ELi2ELi1ELb1EEENS1_21CollectiveEpilogueBwdISB_SC_SE_Li256ELb0ELb0ELi4EEENS1_25SingleTileBwdLPTSchedulerILb0ELi64ELb0EEEEEEEEEvNT_6ParamsE --------------------------
	.section	.nv.constant0._ZN7cutlass13device_kernelIN5flash19enable_sm80_to_sm89INS1_16FlashAttnBwdSm80INS1_25CollectiveMainloopBwdSm80ILi1ELi1EN4cute5tupleIJNS5_1CILi32EEENS7_ILi64EEENS7_ILi256EEEEEENS_10bfloat16_tEfNS_4arch4Sm80ELb1ELb0ELb0ELb0ELb0ELb0ELb0ELb0ELi2ELi2ELi2ELi1ELb1EEENS1_21CollectiveEpilogueBwdISB_SC_SE_Li256ELb0ELb0ELi4EEENS1_25SingleTileBwdLPTSchedulerILb0ELi64ELb0EEEEEEEEEvNT_6ParamsE,"a",@progbits
	.sectionflags	@""
	.align	4
.nv.constant0._ZN7cutlass13device_kernelIN5flash19enable_sm80_to_sm89INS1_16FlashAttnBwdSm80INS1_25CollectiveMainloopBwdSm80ILi1ELi1EN4cute5tupleIJNS5_1CILi32EEENS7_ILi64EEENS7_ILi256EEEEEENS_10bfloat16_tEfNS_4arch4Sm80ELb1ELb0ELb0ELb0ELb0ELb0ELb0ELb0ELi2ELi2ELi2ELi1ELb1EEENS1_21CollectiveEpilogueBwdISB_SC_SE_Li256ELb0ELb0ELi4EEENS1_25SingleTileBwdLPTSchedulerILb0ELi64ELb0EEEEEEEEEvNT_6ParamsE:
	.zero		1176


//--------------------- .nv.constant0._ZN7cutlass13device_kernelIN5flash19enable_sm80_to_sm89INS1_16FlashAttnBwdSm80INS1_25CollectiveMainloopBwdSm80ILi1ELi1EN4cute5tupleIJNS5_1CILi32EEENS7_ILi64EEENS7_ILi256EEEEEENS_10bfloat16_tEfNS_4arch4Sm80ELb1ELb0ELb0ELb0ELb0ELb0ELb0ELb0ELi2ELi2ELi2ELi1ELb1EEENS1_24CollectiveEpilogueBwdGQAISB_fSE_Li256ELb0ELb0EEENS1_25SingleTileBwdLPTSchedulerILb0ELi64ELb0EEEEEEEEEvNT_6ParamsE --------------------------
	.section	.nv.constant0._ZN7cutlass13device_kernelIN5flash19enable_sm80_to_sm89INS1_16FlashAttnBwdSm80INS1_25CollectiveMainloopBwdSm80ILi1ELi1EN4cute5tupleIJNS5_1CILi32EEENS7_ILi64EEENS7_ILi256EEEEEENS_10bfloat16_tEfNS_4arch4Sm80ELb1ELb0ELb0ELb0ELb0ELb0ELb0ELb0ELi2ELi2ELi2ELi1ELb1EEENS1_24CollectiveEpilogueBwdGQAISB_fSE_Li256ELb0ELb0EEENS1_25SingleTileBwdLPTSchedulerILb0ELi64ELb0EEEEEEEEEvNT_6ParamsE,"a",@progbits
	.sectionflags	@""
	.align	4
.nv.constant0._ZN7cutlass13device_kernelIN5flash19enable_sm80_to_sm89INS1_16FlashAttnBwdSm80INS1_25CollectiveMainloopBwdSm80ILi1ELi1EN4cute5tupleIJNS5_1CILi32EEENS7_ILi64EEENS7_ILi256EEEEEENS_10bfloat16_tEfNS_4arch4Sm80ELb1ELb0ELb0ELb0ELb0ELb0ELb0ELb0ELi2ELi2ELi2ELi1ELb1EEENS1_24CollectiveEpilogueBwdGQAISB_fSE_Li256ELb0ELb0EEENS1_25SingleTileBwdLPTSchedulerILb0ELi64ELb0EEEEEEEEEvNT_6ParamsE:
	.zero		1184


//--------------------- .nv.constant0._ZN7cutlass13device_kernelIN5flash22FlashAttnBwdPreprocessIN4cute5tupleIJNS3_1CILi32EEENS5_ILi256EEEEEENS_10bfloat16_tEfNS_4arch4Sm80ELb1ELb0EEEEEvNT_6ParamsE --------------------------
	.section	.nv.constant0._ZN7cutlass13device_kernelIN5flash22FlashAttnBwdPreprocessIN4cute5tupleIJNS3_1CILi32EEENS5_ILi256EEEEEENS_10bfloat16_tEfNS_4arch4Sm80ELb1ELb0EEEEEvNT_6ParamsE,"a",@progbits
	.sectionflags	@""
	.align	4
.nv.constant0._ZN7cutlass13device_kernelIN5flash22FlashAttnBwdPreprocessIN4cute5tupleIJNS3_1CILi32EEENS5_ILi256EEEEEENS_10bfloat16_tEfNS_4arch4Sm80ELb1ELb0EEEEEvNT_6ParamsE:
	.zero		768


//--------------------- .nv.constant0._ZN7cutlass13device_kernelIN5flash19enable_sm80_to_sm89INS1_16FlashAttnBwdSm80INS1_25CollectiveMainloopBwdSm80ILi1ELi1EN4cute5tupleIJNS5_1CILi32EEENS7_ILi64EEENS7_ILi256EEEEEENS_10bfloat16_tEfNS_4arch4Sm80ELb1ELb0ELb0ELb1ELb0ELb0ELb0ELb0ELi2ELi2ELi2ELi1ELb1EEENS1_21CollectiveEpilogueBwdISB_SC_SE_Li256ELb1ELb0ELi4EEENS1_25SingleTileBwdLPTSchedulerILb1ELi64ELb0EEEEEEEEEvNT_6ParamsE --------------------------
	.section	.nv.constant0._ZN7cutlass13device_kernelIN5flash19enable_sm80_to_sm89INS1_16FlashAttnBwdSm80INS1_25CollectiveMainloopBwdSm80ILi1ELi1EN4cute5tupleIJNS5_1CILi32EEENS7_ILi64EEENS7_ILi256EEEEEENS_10bfloat16_tEfNS_4arch4Sm80ELb1ELb0ELb0ELb1ELb0ELb0ELb0ELb0ELi2ELi2ELi2ELi1ELb1EEENS1_21CollectiveEpilogueBwdISB_SC_SE_Li256ELb1ELb0ELi4EEENS1_25SingleTileBwdLPTSchedulerILb1ELi64ELb0EEEEEEEEEvNT_6ParamsE,"a",@progbits
	.sectionflags	@""
	.align	4
.nv.constant0._ZN7cutlass13device_kernelIN5flash19enable_sm80_to_sm89INS1_16FlashAttnBwdSm80INS1_25CollectiveMainloopBwdSm80ILi1ELi1EN4cute5tupleIJNS5_1CILi32EEENS7_ILi64EEENS7_ILi256EEEEEENS_10bfloat16_tEfNS_4arch4Sm80ELb1ELb0ELb0ELb1ELb0ELb0ELb0ELb0ELi2ELi2ELi2ELi1ELb1EEENS1_21CollectiveEpilogueBwdISB_SC_SE_Li256ELb1ELb0ELi4EEENS1_25SingleTileBwdLPTSchedulerILb1ELi64ELb0EEEEEEEEEvNT_6ParamsE:
	.zero		1176


//--------------------- .nv.constant0._ZN7cutlass13device_kernelIN5flash32FlashAttnBwdPostprocessConvertdQIN4cute5tupleIJNS3_1CILi32EEENS5_ILi256EEEEEENS_10bfloat16_tEfNS_4arch4Sm80ELi256ENS3_8TiledMMAINS3_8MMA_AtomIJNS3_30SM80_16x8x16_F32BF16BF16F32_TNEEEENS3_6LayoutINS4_IJNS5_ILi1EEENS5_ILi8EEESH_EEENS4_IJNS5_ILi0EEESH_SK_EEEEENS4_IJNS5_ILi16EEENS5_ILi128EEESN_EEEEELb0EEEEEvNT_6ParamsE --------------------------
	.section	.nv.constant0._ZN7cutlass13device_kernelIN5flash32FlashAttnBwdPostprocessConvertdQIN4cute5tupleIJNS3_1CILi32EEENS5_ILi256EEEEEENS_10bfloat16_tEfNS_4arch4Sm80ELi256ENS3_8TiledMMAINS3_8MMA_AtomIJNS3_30SM80_16x8x16_F32BF16BF16F32_TNEEEENS3_6LayoutINS4_IJNS5_ILi1EEENS5_ILi8EEESH_EEENS4_IJNS5_ILi0EEESH_SK_EEEEENS4_IJNS5_ILi16EEENS5_ILi128EEESN_EEEEELb0EEEEEvNT_6ParamsE,"a",@progbits
	.sectionflags	@""
	.align	4
.nv.constant0._ZN7cutlass13device_kernelIN5flash32FlashAttnBwdPostprocessConvertdQIN4cute5tupleIJNS3_1CILi32EEENS5_ILi256EEEEEENS_10bfloat16_tEfNS_4arch4Sm80ELi256ENS3_8TiledMMAINS3_8MMA_AtomIJNS3_30SM80_16x8x16_F32BF16BF16F32_TNEEEENS3_6LayoutINS4_IJNS5_ILi1EEENS5_ILi8EEESH_EEENS4_IJNS5_ILi0EEESH_SK_EEEEENS4_IJNS5_ILi16EEENS5_ILi128EEESN_EEEEELb0EEEEEvNT_6ParamsE:
	.zero		640


//--------------------- .nv.constant0._ZN7cutlass13device_kernelIN5flash19enable_sm80_to_sm89INS1_16FlashAttnBwdSm80INS1_25CollectiveMainloopBwdSm80ILi1ELi1EN4cute5tupleIJNS5_1CILi32EEENS7_ILi64EEENS7_ILi256EEEEEENS_10bfloat16_tEfNS_4arch4Sm80ELb1ELb0ELb0ELb1ELb0ELb0ELb0ELb0ELi2ELi2ELi2ELi1ELb1EEENS1_24CollectiveEpilogueBwdGQAISB_fSE_Li256ELb1ELb0EEENS1_25SingleTileBwdLPTSchedulerILb1ELi64ELb0EEEEEEEEEvNT_6ParamsE --------------------------
	.section	.nv.constant0._ZN7cutlass13device_kernelIN5flash19enable_sm80_to_sm89INS1_16FlashAttnBwdSm80INS1_25CollectiveMainloopBwdSm80ILi1ELi1EN4cute5tupleIJNS5_1CILi32EEENS7_ILi64EEENS7_ILi256EEEEEENS_10bfloat16_tEfNS_4arch4Sm80ELb1ELb0ELb0ELb1ELb0ELb0ELb0ELb0ELi2ELi2ELi2ELi1ELb1EEENS1_24CollectiveEpilogueBwdGQAISB_fSE_Li256ELb1ELb0EEENS1_25SingleTileBwdLPTSchedulerILb1ELi64ELb0EEEEEEEEEvNT_6ParamsE,"a",@progbits
	.sectionflags	@""
	.align	4
.nv.constant0._ZN7cutlass13device_kernelIN5flash19enable_sm80_to_sm89INS1_16FlashAttnBwdSm80INS1_25CollectiveMainloopBwdSm80ILi1ELi1EN4cute5tupleIJNS5_1CILi32EEENS7_ILi64EEENS7_ILi256EEEEEENS_10bfloat16_tEfNS_4arch4Sm80ELb1ELb0ELb0ELb1ELb0ELb0ELb0ELb0ELi2ELi2ELi2ELi1ELb1EEENS1_24CollectiveEpilogueBwdGQAISB_fSE_Li256ELb1ELb0EEENS1_25SingleTileBwdLPTSchedulerILb1ELi64ELb0EEEEEEEEEvNT_6ParamsE:
	.zero		1184


//--------------------- .nv.constant0._ZN7cutlass13device_kernelIN5flash22FlashAttnBwdPreprocessIN4cute5tupleIJNS3_1CILi32EEENS5_ILi256EEEEEENS_10bfloat16_tEfNS_4arch4Sm80ELb1ELb1EEEEEvNT_6ParamsE --------------------------
	.section	.nv.constant0._ZN7cutlass13device_kernelIN5flash22FlashAttnBwdPreprocessIN4cute5tupleIJNS3_1CILi32EEENS5_ILi256EEEEEENS_10bfloat16_tEfNS_4arch4Sm80ELb1ELb1EEEEEvNT_6ParamsE,"a",@progbits
	.sectionflags	@""
	.align	4
.nv.constant0._ZN7cutlass13device_kernelIN5flash22FlashAttnBwdPreprocessIN4cute5tupleIJNS3_1CILi32EEENS5_ILi256EEEEEENS_10bfloat16_tEfNS_4arch4Sm80ELb1ELb1EEEEEvNT_6ParamsE:
	.zero		768


//--------------------- .nv.constant0._ZN7cutlass13device_kernelIN5flash19enable_sm80_to_sm89INS1_16FlashAttnBwdSm80INS1_25CollectiveMainloopBwdSm80ILi1ELi1EN4cute5tupleIJNS5_1CILi64EEES8_NS7_ILi256EEEEEENS_10bfloat16_tEfNS_4arch4Sm80ELb0ELb0ELb0ELb0ELb0ELb0ELb0ELb0ELi2ELi4ELi2ELi2ELb0EEENS1_21CollectiveEpilogueBwdISA_SB_SD_Li256ELb0ELb0ELi4EEENS1_19SingleTileSchedulerILb0ELb0ELb0ELi64EEEEEEEEEvNT_6ParamsE --------------------------
	.section	.nv.constant0._ZN7cutlass13device_kernelIN5flash19enable_sm80_to_sm89INS1_16FlashAttnBwdSm80INS1_25CollectiveMainloopBwdSm80ILi1ELi1EN4cute5tupleIJNS5_1CILi64EEES8_NS7_ILi256EEEEEENS_10bfloat16_tEfNS_4arch4Sm80ELb0ELb0ELb0ELb0ELb0ELb0ELb0ELb0ELi2ELi4ELi2ELi2ELb0EEENS1_21CollectiveEpilogueBwdISA_SB_SD_Li256ELb0ELb0ELi4EEENS1_19SingleTileSchedulerILb0ELb0ELb0ELi64EEEEEEEEEvNT_6ParamsE,"a",@progbits
	.sectionflags	@""
	.align	4
.nv.constant0._ZN7cutlass13device_kernelIN5flash19enable_sm80_to_sm89INS1_16FlashAttnBwdSm80INS1_25CollectiveMainloopBwdSm80ILi1ELi1EN4cute5tupleIJNS5_1CILi64EEES8_NS7_ILi256EEEEEENS_10bfloat16_tEfNS_4arch4Sm80ELb0ELb0ELb0ELb0ELb0ELb0ELb0ELb0ELi2ELi4ELi2ELi2ELb0EEENS1_21CollectiveEpilogueBwdISA_SB_SD_Li256ELb0ELb0ELi4EEENS1_19SingleTileSchedulerILb0ELb0ELb0ELi64EEEEEEEEEvNT_6ParamsE:
	.zero		1152


//--------------------- .nv.constant0._ZN7cutlass13device_kernelIN5flash19enable_sm80_to_sm89INS1_16FlashAttnBwdSm80INS1_25CollectiveMainloopBwdSm80ILi1ELi1EN4cute5tupleIJNS5_1CILi64EEES8_NS7_ILi256EEEEEENS_10bfloat16_tEfNS_4arch4Sm80ELb0ELb0ELb0ELb0ELb0ELb0ELb0ELb0ELi2ELi4ELi2ELi2ELb0EEENS1_24CollectiveEpilogueBwdGQAISA_fSD_Li256ELb0ELb0EEENS1_19SingleTileSchedulerILb0ELb0ELb0ELi64EEEEEEEEEvNT_6ParamsE --------------------------
	.section	.nv.constant0._ZN7cutlass13device_kernelIN5flash19enable_sm80_to_sm89INS1_16FlashAttnBwdSm80INS1_25CollectiveMainloopBwdSm80ILi1ELi1EN4cute5tupleIJNS5_1CILi64EEES8_NS7_ILi256EEEEEENS_10bfloat16_tEfNS_4arch4Sm80ELb0ELb0ELb0ELb0ELb0ELb0ELb0ELb0ELi2ELi4ELi2ELi2ELb0EEENS1_24CollectiveEpilogueBwdGQAISA_fSD_Li256ELb0ELb0EEENS1_19SingleTileSchedulerILb0ELb0ELb0ELi64EEEEEEEEEvNT_6ParamsE,"a",@progbits
	.sectionflags	@""
	.align	4
.nv.constant0._ZN7cutlass13device_kernelIN5flash19enable_sm80_to_sm89INS1_16FlashAttnBwdSm80INS1_25CollectiveMainloopBwdSm80ILi1ELi1EN4cute5tupleIJNS5_1CILi64EEES8_NS7_ILi256EEEEEENS_10bfloat16_tEfNS_4arch4Sm80ELb0ELb0ELb0ELb0ELb0ELb0ELb0ELb0ELi2ELi4ELi2ELi2ELb0EEENS1_24CollectiveEpilogueBwdGQAISA_fSD_Li256ELb0ELb0EEENS1_19SingleTileSchedulerILb0ELb0ELb0ELi64EEEEEEEEEvNT_6ParamsE:
	.zero		1160


//--------------------- .nv.constant0._ZN7cutlass13device_kernelIN5flash19enable_sm80_to_sm89INS1_16FlashAttnBwdSm80INS1_25CollectiveMainloopBwdSm80ILi1ELi1EN4cute5tupleIJNS5_1CILi64EEES8_NS7_ILi256EEEEEENS_10bfloat16_tEfNS_4arch4Sm80ELb0ELb0ELb0ELb1ELb0ELb0ELb0ELb0ELi2ELi4ELi2ELi2ELb0EEENS1_21CollectiveEpilogueBwdISA_SB_SD_Li256ELb1ELb0ELi4EEENS1_19SingleTileSchedulerILb1ELb0ELb0ELi64EEEEEEEEEvNT_6ParamsE --------------------------
	.section	.nv.constant0._ZN7cutlass13device_kernelIN5flash19enable_sm80_to_sm89INS1_16FlashAttnBwdSm80INS1_25CollectiveMainloopBwdSm80ILi1ELi1EN4cute5tupleIJNS5_1CILi64EEES8_NS7_ILi256EEEEEENS_10bfloat16_tEfNS_4arch4Sm80ELb0ELb0ELb0ELb1ELb0ELb0ELb0ELb0ELi2ELi4ELi2ELi2ELb0EEENS1_21CollectiveEpilogueBwdISA_SB_SD_Li256ELb1ELb0ELi4EEENS1_19SingleTileSchedulerILb1ELb0ELb0ELi64EEEEEEEEEvNT_6ParamsE,"a",@progbits
	.sectionflags	@""
	.align	4
.nv.constant0._ZN7cutlass13device_kernelIN5flash19enable_sm80_to_sm89INS1_16FlashAttnBwdSm80INS1_25CollectiveMainloopBwdSm80ILi1ELi1EN4cute5tupleIJNS5_1CILi64EEES8_NS7_ILi256EEEEEENS_10bfloat16_tEfNS_4arch4Sm80ELb0ELb0ELb0ELb1ELb0ELb0ELb0ELb0ELi2ELi4ELi2ELi2ELb0EEENS1_21CollectiveEpilogueBwdISA_SB_SD_Li256ELb1ELb0ELi4EEENS1_19SingleTileSchedulerILb1ELb0ELb0ELi64EEEEEEEEEvNT_6ParamsE:
	.zero		1152


//--------------------- .nv.constant0._ZN7cutlass13device_kernelIN5flash19enable_sm80_to_sm89INS1_16FlashAttnBwdSm80INS1_25CollectiveMainloopBwdSm80ILi1ELi1EN4cute5tupleIJNS5_1CILi64EEES8_NS7_ILi256EEEEEENS_10bfloat16_tEfNS_4arch4Sm80ELb0ELb0ELb0ELb1ELb0ELb0ELb0ELb0ELi2ELi4ELi2ELi2ELb0EEENS1_24CollectiveEpilogueBwdGQAISA_fSD_Li256ELb1ELb0EEENS1_19SingleTileSchedulerILb1ELb0ELb0ELi64EEEEEEEEEvNT_6ParamsE --------------------------
	.section	.nv.constant0._ZN7cutlass13device_kernelIN5flash19enable_sm80_to_sm89INS1_16FlashAttnBwdSm80INS1_25CollectiveMainloopBwdSm80ILi1ELi1EN4cute5tupleIJNS5_1CILi64EEES8_NS7_ILi256EEEEEENS_10bfloat16_tEfNS_4arch4Sm80ELb0ELb0ELb0ELb1ELb0ELb0ELb0ELb0ELi2ELi4ELi2ELi2ELb0EEENS1_24CollectiveEpilogueBwdGQAISA_fSD_Li256ELb1ELb0EEENS1_19SingleTileSchedulerILb1ELb0ELb0ELi64EEEEEEEEEvNT_6ParamsE,"a",@progbits
	.sectionflags	@""
	.align	4
.nv.constant0._ZN7cutlass13device_kernelIN5flash19enable_sm80_to_sm89INS1_16FlashAttnBwdSm80INS1_25CollectiveMainloopBwdSm80ILi1ELi1EN4cute5tupleIJNS5_1CILi64EEES8_NS7_ILi256EEEEEENS_10bfloat16_tEfNS_4arch4Sm80ELb0ELb0ELb0ELb1ELb0ELb0ELb0ELb0ELi2ELi4ELi2ELi2ELb0EEENS1_24CollectiveEpilogueBwdGQAISA_fSD_Li256ELb1ELb0EEENS1_19SingleTileSchedulerILb1ELb0ELb0ELi64EEEEEEEEEvNT_6ParamsE:
	.zero		1160


//--------------------- .nv.constant0._ZN7cutlass13device_kernelIN5flash19enable_sm80_to_sm89INS1_16FlashAttnBwdSm80INS1_25CollectiveMainloopBwdSm80ILi1ELi1EN4cute5tupleIJNS5_1CILi64EEES8_NS7_ILi256EEEEEENS_10bfloat16_tEfNS_4arch4Sm80ELb0ELb1ELb0ELb0ELb0ELb0ELb0ELb0ELi2ELi4ELi2ELi2ELb0EEENS1_21CollectiveEpilogueBwdISA_SB_SD_Li256ELb0ELb0ELi4EEENS1_19SingleTileSchedulerILb0ELb0ELb0ELi64EEEEEEEEEvNT_6ParamsE --------------------------
	.section	.nv.constant0._ZN7cutlass13device_kernelIN5flash19enable_sm80_to_sm89INS1_16FlashAttnBwdSm80INS1_25CollectiveMainloopBwdSm80ILi1ELi1EN4cute5tupleIJNS5_1CILi64EEES8_NS7_ILi256EEEEEENS_10bfloat16_tEfNS_4arch4Sm80ELb0ELb1ELb0ELb0ELb0ELb0ELb0ELb0ELi2ELi4ELi2ELi2ELb0EEENS1_21CollectiveEpilogueBwdISA_SB_SD_Li256ELb0ELb0ELi4EEENS1_19SingleTileSchedulerILb0ELb0ELb0ELi64EEEEEEEEEvNT_6ParamsE,"a",@progbits
	.sectionflags	@""
	.align	4
.nv.constant0._ZN7cutlass13device_kernelIN5flash19enable_sm80_to_sm89INS1_16FlashAttnBwdSm80INS1_25CollectiveMainloopBwdSm80ILi1ELi1EN4cute5tupleIJNS5_1CILi64EEES8_NS7_ILi256EEEEEENS_10bfloat16_tEfNS_4arch4Sm80ELb0ELb1ELb0ELb0ELb0ELb0ELb0ELb0ELi2ELi4ELi2ELi2ELb0EEENS1_21CollectiveEpilogueBwdISA_SB_SD_Li256ELb0ELb0ELi4EEENS1_19SingleTileSchedulerILb0ELb0ELb0ELi64EEEEEEEEEvNT_6ParamsE:
	.zero		1152


//--------------------- .nv.constant0._ZN7cutlass13device_kernelIN5flash19enable_sm80_to_sm89INS1_16FlashAttnBwdSm80INS1_25CollectiveMainloopBwdSm80ILi1ELi1EN4cute5tupleIJNS5_1CILi64EEES8_NS7_ILi256EEEEEENS_10bfloat16_tEfNS_4arch4Sm80ELb0ELb1ELb0ELb0ELb0ELb0ELb0ELb0ELi2ELi4ELi2ELi2ELb0EEENS1_24CollectiveEpilogueBwdGQAISA_fSD_Li256ELb0ELb0EEENS1_19SingleTileSchedulerILb0ELb0ELb0ELi64EEEEEEEEEvNT_6ParamsE --------------------------
	.section	.nv.constant0._ZN7cutlass13device_kernelIN5flash19enable_sm80_to_sm89INS1_16FlashAttnBwdSm80INS1_25CollectiveMainloopBwdSm80ILi1ELi1EN4cute5tupleIJNS5_1CILi64EEES8_NS7_ILi256EEEEEENS_10bfloat16_tEfNS_4arch4Sm80ELb0ELb1ELb0ELb0ELb0ELb0ELb0ELb0ELi2ELi4ELi2ELi2ELb0EEENS1_24CollectiveEpilogueBwdGQAISA_fSD_Li256ELb0ELb0EEENS1_19SingleTileSchedulerILb0ELb0ELb0ELi64EEEEEEEEEvNT_6ParamsE,"a",@progbits
	.sectionflags	@""
	.align	4
.nv.constant0._ZN7cutlass13device_kernelIN5flash19enable_sm80_to_sm89INS1_16FlashAttnBwdSm80INS1_25CollectiveMainloopBwdSm80ILi1ELi1EN4cute5tupleIJNS5_1CILi64EEES8_NS7_ILi256EEEEEENS_10bfloat16_tEfNS_4arch4Sm80ELb0ELb1ELb0ELb0ELb0ELb0ELb0ELb0ELi2ELi4ELi2ELi2ELb0EEENS1_24CollectiveEpilogueBwdGQAISA_fSD_Li256ELb0ELb0EEENS1_19SingleTileSchedulerILb0ELb0ELb0ELi64EEEEEEEEEvNT_6ParamsE:
	.zero		1160


//--------------------- .nv.constant0._ZN7cutlass13device_kernelIN5flash19enable_sm80_to_sm89INS1_16FlashAttnBwdSm80INS1_25CollectiveMainloopBwdSm80ILi1ELi1EN4cute5tupleIJNS5_1CILi64EEES8_NS7_ILi256EEEEEENS_10bfloat16_tEfNS_4arch4Sm80ELb0ELb1ELb0ELb1ELb0ELb0ELb0ELb0ELi2ELi4ELi2ELi2ELb0EEENS1_21CollectiveEpilogueBwdISA_SB_SD_Li256ELb1ELb0ELi4EEENS1_19SingleTileSchedulerILb1ELb0ELb0ELi64EEEEEEEEEvNT_6ParamsE --------------------------
	.section	.nv.constant0._ZN7cutlass13device_kernelIN5flash19enable_sm80_to_sm89INS1_16FlashAttnBwdSm80INS1_25CollectiveMainloopBwdSm80ILi1ELi1EN4cute5tupleIJNS5_1CILi64EEES8_NS7_ILi256EEEEEENS_10bfloat16_tEfNS_4arch4Sm80ELb0ELb1ELb0ELb1ELb0ELb0ELb0ELb0ELi2ELi4ELi2ELi2ELb0EEENS1_21CollectiveEpilogueBwdISA_SB_SD_Li256ELb1ELb0ELi4EEENS1_19SingleTileSchedulerILb1ELb0ELb0ELi64EEEEEEEEEvNT_6ParamsE,"a",@progbits
	.sectionflags	@""
	.align	4
.nv.constant0._ZN7cutlass13device_kernelIN5flash19enable_sm80_to_sm89INS1_16FlashAttnBwdSm80INS1_25CollectiveMainloopBwdSm80ILi1ELi1EN4cute5tupleIJNS5_1CILi64EEES8_NS7_ILi256EEEEEENS_10bfloat16_tEfNS_4arch4Sm80ELb0ELb1ELb0ELb1ELb0ELb0ELb0ELb0ELi2ELi4ELi2ELi2ELb0EEENS1_21CollectiveEpilogueBwdISA_SB_SD_Li256ELb1ELb0ELi4EEENS1_19SingleTileSchedulerILb1ELb0ELb0ELi64EEEEEEEEEvNT_6ParamsE:
	.zero		1152


//--------------------- .nv.constant0._ZN7cutlass13device_kernelIN5flash19enable_sm80_to_sm89INS1_16FlashAttnBwdSm80INS1_25CollectiveMainloopBwdSm80ILi1ELi1EN4cute5tupleIJNS5_1CILi64EEES8_NS7_ILi256EEEEEENS_10bfloat16_tEfNS_4arch4Sm80ELb0ELb1ELb0ELb1ELb0ELb0ELb0ELb0ELi2ELi4ELi2ELi2ELb0EEENS1_24CollectiveEpilogueBwdGQAISA_fSD_Li256ELb1ELb0EEENS1_19SingleTileSchedulerILb1ELb0ELb0ELi64EEEEEEEEEvNT_6ParamsE --------------------------
	.section	.nv.constant0._ZN7cutlass13device_kernelIN5flash19enable_sm80_to_sm89INS1_16FlashAttnBwdSm80INS1_25CollectiveMainloopBwdSm80ILi1ELi1EN4cute5tupleIJNS5_1CILi64EEES8_NS7_ILi256EEEEEENS_10bfloat16_tEfNS_4arch4Sm80ELb0ELb1ELb0ELb1ELb0ELb0ELb0ELb0ELi2ELi4ELi2ELi2ELb0EEENS1_24CollectiveEpilogueBwdGQAISA_fSD_Li256ELb1ELb0EEENS1_19SingleTileSchedulerILb1ELb0ELb0ELi64EEEEEEEEEvNT_6ParamsE,"a",@progbits
	.sectionflags	@""
	.align	4
.nv.constant0._ZN7cutlass13device_kernelIN5flash19enable_sm80_to_sm89INS1_16FlashAttnBwdSm80INS1_25CollectiveMainloopBwdSm80ILi1ELi1EN4cute5tupleIJNS5_1CILi64EEES8_NS7_ILi256EEEEEENS_10bfloat16_tEfNS_4arch4Sm80ELb0ELb1ELb0ELb1ELb0ELb0ELb0ELb0ELi2ELi4ELi2ELi2ELb0EEENS1_24CollectiveEpilogueBwdGQAISA_fSD_Li256ELb1ELb0EEENS1_19SingleTileSchedulerILb1ELb0ELb0ELi64EEEEEEEEEvNT_6ParamsE:
	.zero		1160


//--------------------- .nv.constant0._ZN7cutlass13device_kernelIN5flash19enable_sm80_to_sm89INS1_16FlashAttnBwdSm80INS1_25CollectiveMainloopBwdSm80ILi1ELi1EN4cute5tupleIJNS5_1CILi64EEES8_NS7_ILi256EEEEEENS_10bfloat16_tEfNS_4arch4Sm80ELb1ELb0ELb0ELb0ELb0ELb0ELb0ELb0ELi2ELi4ELi2ELi2ELb0EEENS1_21CollectiveEpilogueBwdISA_SB_SD_Li256ELb0ELb0ELi4EEENS1_25SingleTileBwdLPTSchedulerILb0ELi64ELb0EEEEEEEEEvNT_6ParamsE --------------------------
	.section	.nv.constant0._ZN7cutlass13device_kernelIN5flash19enable_sm80_to_sm89INS1_16FlashAttnBwdSm80INS1_25CollectiveMainloopBwdSm80ILi1ELi1EN4cute5tupleIJNS5_1CILi64EEES8_NS7_ILi256EEEEEENS_10bfloat16_tEfNS_4arch4Sm80ELb1ELb0ELb0ELb0ELb0ELb0ELb0ELb0ELi2ELi4ELi2ELi2ELb0EEENS1_21CollectiveEpilogueBwdISA_SB_SD_Li256ELb0ELb0ELi4EEENS1_25SingleTileBwdLPTSchedulerILb0ELi64ELb0EEEEEEEEEvNT_6ParamsE,"a",@progbits
	.sectionflags	@""
	.align	4
.nv.constant0._ZN7cutlass13device_kernelIN5flash19enable_sm80_to_sm89INS1_16FlashAttnBwdSm80INS1_25CollectiveMainloopBwdSm80ILi1ELi1EN4cute5tupleIJNS5_1CILi64EEES8_NS7_ILi256EEEEEENS_10bfloat16_tEfNS_4arch4Sm80ELb1ELb0ELb0ELb0ELb0ELb0ELb0ELb0ELi2ELi4ELi2ELi2ELb0EEENS1_21CollectiveEpilogueBwdISA_SB_SD_Li256ELb0ELb0ELi4EEENS1_25SingleTileBwdLPTSchedulerILb0ELi64ELb0EEEEEEEEEvNT_6ParamsE:
	.zero		1176


//--------------------- .nv.constant0._ZN7cutlass13device_kernelIN5flash19enable_sm80_to_sm89INS1_16FlashAttnBwdSm80INS1_25CollectiveMainloopBwdSm80ILi1ELi1EN4cute5tupleIJNS5_1CILi64EEES8_NS7_ILi256EEEEEENS_10bfloat16_tEfNS_4arch4Sm80ELb1ELb0ELb0ELb0ELb0ELb0ELb0ELb0ELi2ELi4ELi2ELi2ELb0EEENS1_24CollectiveEpilogueBwdGQAISA_fSD_Li256ELb0ELb0EEENS1_25SingleTileBwdLPTSchedulerILb0ELi64ELb0EEEEEEEEEvNT_6ParamsE --------------------------
	.section	.nv.constant0._ZN7cutlass13device_kernelIN5flash19enable_sm80_to_sm89INS1_16FlashAttnBwdSm80INS1_25CollectiveMainloopBwdSm80ILi1ELi1EN4cute5tupleIJNS5_1CILi64EEES8_NS7_ILi256EEEEEENS_10bfloat16_tEfNS_4arch4Sm80ELb1ELb0ELb0ELb0ELb0ELb0ELb0ELb0ELi2ELi4ELi2ELi2ELb0EEENS1_24CollectiveEpilogueBwdGQAISA_fSD_Li256ELb0ELb0EEENS1_25SingleTileBwdLPTSchedulerILb0ELi64ELb0EEEEEEEEEvNT_6ParamsE,"a",@progbits
	.sectionflags	@""
	.align	4
.nv.constant0._ZN7cutlass13device_kernelIN5flash19enable_sm80_to_sm89INS1_16FlashAttnBwdSm80INS1_25CollectiveMainloopBwdSm80ILi1ELi1EN4cute5tupleIJNS5_1CILi64EEES8_NS7_ILi256EEEEEENS_10bfloat16_tEfNS_4arch4Sm80ELb1ELb0ELb0ELb0ELb0ELb0ELb0ELb0ELi2ELi4ELi2ELi2ELb0EEENS1_24CollectiveEpilogueBwdGQAISA_fSD_Li256ELb0ELb0EEENS1_25SingleTileBwdLPTSchedulerILb0ELi64ELb0EEEEEEEEEvNT_6ParamsE:
	.zero		1184


//--------------------- .nv.constant0._ZN7cutlass13device_kernelIN5flash22FlashAttnBwdPreprocessIN4cute5tupleIJNS3_1CILi64EEENS5_ILi256EEEEEENS_10bfloat16_tEfNS_4arch4Sm80ELb1ELb0EEEEEvNT_6ParamsE --------------------------
	.section	.nv.constant0._ZN7cutlass13device_kernelIN5flash22FlashAttnBwdPreprocessIN4cute5tupleIJNS3_1CILi64EEENS5_ILi256EEEEEENS_10bfloat16_tEfNS_4arch4Sm80ELb1ELb0EEEEEvNT_6ParamsE,"a",@progbits
	.sectionflags	@""
	.align	4
.nv.constant0._ZN7cutlass13device_kernelIN5flash22FlashAttnBwdPreprocessIN4cute5tupleIJNS3_1CILi64EEENS5_ILi256EEEEEENS_10bfloat16_tEfNS_4arch4Sm80ELb1ELb0EEEEEvNT_6ParamsE:
	.zero		768


//--------------------- .nv.constant0._ZN7cutlass13device_kernelIN5flash19enable_sm80_to_sm89INS1_16FlashAttnBwdSm80INS1_25CollectiveMainloopBwdSm80ILi1ELi1EN4cute5tupleIJNS5_1CILi64EEES8_NS7_ILi256EEEEEENS_10bfloat16_tEfNS_4arch4Sm80ELb1ELb0ELb0ELb1ELb0ELb0ELb0ELb0ELi2ELi4ELi2ELi2ELb0EEENS1_21CollectiveEpilogueBwdISA_SB_SD_Li256ELb1ELb0ELi4EEENS1_25SingleTileBwdLPTSchedulerILb1ELi64ELb0EEEEEEEEEvNT_6ParamsE --------------------------
	.section	.nv.constant0._ZN7cutlass13device_kernelIN5flash19enable_sm80_to_sm89INS1_16FlashAttnBwdSm80INS1_25CollectiveMainloopBwdSm80ILi1ELi1EN4cute5tupleIJNS5_1CILi64EEES8_NS7_ILi256EEEEEENS_10bfloat16_tEfNS_4arch4Sm80ELb1ELb0ELb0ELb1ELb0ELb0ELb0ELb0ELi2ELi4ELi2ELi2ELb0EEENS1_21CollectiveEpilogueBwdISA_SB_SD_Li256ELb1ELb0ELi4EEENS1_25SingleTileBwdLPTSchedulerILb1ELi64ELb0EEEEEEEEEvNT_6ParamsE,"a",@progbits
	.sectionflags	@""
	.align	4
.nv.constant0._ZN7cutlass13device_kernelIN5flash19enable_sm80_to_sm89INS1_16FlashAttnBwdSm80INS1_25CollectiveMainloopBwdSm80ILi1ELi1EN4cute5tupleIJNS5_1CILi64EEES8_NS7_ILi256EEEEEENS_10bfloat16_tEfNS_4arch4Sm80ELb1ELb0ELb0ELb1ELb0ELb0ELb0ELb0ELi2ELi4ELi2ELi2ELb0EEENS1_21CollectiveEpilogueBwdISA_SB_SD_Li256ELb1ELb0ELi4EEENS1_25SingleTileBwdLPTSchedulerILb1ELi64ELb0EEEEEEEEEvNT_6ParamsE:
	.zero		1176


//--------------------- .nv.constant0._ZN7cutlass13device_kernelIN5flash32FlashAttnBwdPostprocessConvertdQIN4cute5tupleIJNS3_1CILi64EEENS5_ILi256EEEEEENS_10bfloat16_tEfNS_4arch4Sm80ELi256ENS3_8TiledMMAINS3_8MMA_AtomIJNS3_30SM80_16x8x16_F32BF16BF16F32_TNEEEENS3_6LayoutINS4_IJNS5_ILi2EEENS5_ILi4EEENS5_ILi1EEEEEENS4_IJSJ_SH_NS5_ILi0EEEEEEEENS4_IJNS5_ILi32EEES6_NS5_ILi16EEEEEEEELb0EEEEEvNT_6ParamsE --------------------------
	.section	.nv.constant0._ZN7cutlass13device_kernelIN5flash32FlashAttnBwdPostprocessConvertdQIN4cute5tupleIJNS3_1CILi64EEENS5_ILi256EEEEEENS_10bfloat16_tEfNS_4arch4Sm80ELi256ENS3_8TiledMMAINS3_8MMA_AtomIJNS3_30SM80_16x8x16_F32BF16BF16F32_TNEEEENS3_6LayoutINS4_IJNS5_ILi2EEENS5_ILi4EEENS5_ILi1EEEEEENS4_IJSJ_SH_NS5_ILi0EEEEEEEENS4_IJNS5_ILi32EEES6_NS5_ILi16EEEEEEEELb0EEEEEvNT_6ParamsE,"a",@progbits
	.sectionflags	@""
	.align	4
.nv.constant0._ZN7cutlass13device_kernelIN5flash32FlashAttnBwdPostprocessConvertdQIN4cute5tupleIJNS3_1CILi64EEENS5_ILi256EEEEEENS_10bfloat16_tEfNS_4arch4Sm80ELi256ENS3_8TiledMMAINS3_8MMA_AtomIJNS3_30SM80_16x8x16_F32BF16BF16F32_TNEEEENS3_6LayoutINS4_IJNS5_ILi2EEENS5_ILi4EEENS5_ILi1EEEEEENS4_IJSJ_SH_NS5_ILi0EEEEEEEENS4_IJNS5_ILi32EEES6_NS5_ILi16EEEEEEEELb0EEEEEvNT_6ParamsE:
	.zero		640


//--------------------- .nv.constant0._ZN7cutlass13device_kernelIN5flash19enable_sm80_to_sm89INS1_16FlashAttnBwdSm80INS1_25CollectiveMainloopBwdSm80ILi1ELi1EN4cute5tupleIJNS5_1CILi64EEES8_NS7_ILi256EEEEEENS_10bfloat16_tEfNS_4arch4Sm80ELb1ELb0ELb0ELb1ELb0ELb0ELb0ELb0ELi2ELi4ELi2ELi2ELb0EEENS1_24CollectiveEpilogueBwdGQAISA_fSD_Li256ELb1ELb0EEENS1_25SingleTileBwdLPTSchedulerILb1ELi64ELb0EEEEEEEEEvNT_6ParamsE --------------------------
	.section	.nv.constant0._ZN7cutlass13device_kernelIN5flash19enable_sm80_to_sm89INS1_16FlashAttnBwdSm80INS1_25CollectiveMainloopBwdSm80ILi1ELi1EN4cute5tupleIJNS5_1CILi64EEES8_NS7_ILi256EEEEEENS_10bfloat16_tEfNS_4arch4Sm80ELb1ELb0ELb0ELb1ELb0ELb0ELb0ELb0ELi2ELi4ELi2ELi2ELb0EEENS1_24CollectiveEpilogueBwdGQAISA_fSD_Li256ELb1ELb0EEENS1_25SingleTileBwdLPTSchedulerILb1ELi64ELb0EEEEEEEEEvNT_6ParamsE,"a",@progbits
	.sectionflags	@""
	.align	4
.nv.constant0._ZN7cutlass13device_kernelIN5flash19enable_sm80_to_sm89INS1_16FlashAttnBwdSm80INS1_25CollectiveMainloopBwdSm80ILi1ELi1EN4cute5tupleIJNS5_1CILi64EEES8_NS7_ILi256EEEEEENS_10bfloat16_tEfNS_4arch4Sm80ELb1ELb0ELb0ELb1ELb0ELb0ELb0ELb0ELi2ELi4ELi2ELi2ELb0EEENS1_24CollectiveEpilogueBwdGQAISA_fSD_Li256ELb1ELb0EEENS1_25SingleTileBwdLPTSchedulerILb1ELi64ELb0EEEEEEEEEvNT_6ParamsE:
	.zero		1184


//--------------------- .nv.constant0._ZN7cutlass13device_kernelIN5flash22FlashAttnBwdPreprocessIN4cute5tupleIJNS3_1CILi64EEENS5_ILi256EEEEEENS_10bfloat16_tEfNS_4arch4Sm80ELb1ELb1EEEEEvNT_6ParamsE --------------------------
	.section	.nv.constant0._ZN7cutlass13device_kernelIN5flash22FlashAttnBwdPreprocessIN4cute5tupleIJNS3_1CILi64EEENS5_ILi256EEEEEENS_10bfloat16_tEfNS_4arch4Sm80ELb1ELb1EEEEEvNT_6ParamsE,"a",@progbits
	.sectionflags	@""
	.align	4
.nv.constant0._ZN7cutlass13device_kernelIN5flash22FlashAttnBwdPreprocessIN4cute5tupleIJNS3_1CILi64EEENS5_ILi256EEEEEENS_10bfloat16_tEfNS_4arch4Sm80ELb1ELb1EEEEEvNT_6ParamsE:
	.zero		768


//--------------------- SYMBOLS --------------------------

	.type		.nv.reservedSmem.offset0,@object
	.size		.nv.reservedSmem.offset0,0x4
